def matmul_kernel(
    a_ptr,
    b_ptr,
    c_ptr,
    M,
    N,
    K,
    stride_am,
    stride_ak,
    stride_bk,
    stride_bn,
    stride_cm,
    stride_cn,
    BLOCK_M: tl.constexpr,
    BLOCK_N: tl.constexpr,
    BLOCK_K: tl.constexpr,
    GROUP_M: tl.constexpr,
):
    pid = tl.program_id(axis=0)
    num_pid_m = tl.cdiv(M, BLOCK_M)
    num_pid_n = tl.cdiv(N, BLOCK_N)
    num_pid_in_group = GROUP_M * num_pid_n
    group_id = pid // num_pid_in_group
    first_pid_m = group_id * GROUP_M
    group_size_m = min(num_pid_m - first_pid_m, GROUP_M)
    pid_m = first_pid_m + ((pid % num_pid_in_group) % group_size_m)
    pid_n = (pid % num_pid_in_group) // group_size_m

    offs_am = (pid_m * BLOCK_M + tl.arange(0, BLOCK_M)) % M
    offs_bn = (pid_n * BLOCK_N + tl.arange(0, BLOCK_N)) % N
    offs_k = tl.arange(0, BLOCK_K)
    a_ptrs = a_ptr + offs_am[:, None] * stride_am + offs_k[None, :] * stride_ak
    b_ptrs = b_ptr + offs_k[:, None] * stride_bk + offs_bn[None, :] * stride_bn

    acc = tl.zeros((BLOCK_M, BLOCK_N), dtype=tl.float32)
    for kk in range(0, tl.cdiv(K, BLOCK_K)):
        a = tl.load(a_ptrs, mask=offs_k[None, :] < K - kk * BLOCK_K, other=0.0)
        b = tl.load(b_ptrs, mask=offs_k[:, None] < K - kk * BLOCK_K, other=0.0)
        acc = tl.dot(a, b, acc)
        a_ptrs += BLOCK_K * stride_ak
        b_ptrs += BLOCK_K * stride_bk

    c = acc.to(c_ptr.dtype.element_ty)
    offs_cm = pid_m * BLOCK_M + tl.arange(0, BLOCK_M)
    offs_cn = pid_n * BLOCK_N + tl.arange(0, BLOCK_N)
    c_ptrs = c_ptr + offs_cm[:, None] * stride_cm + offs_cn[None, :] * stride_cn
    mask = (offs_cm[:, None] < M) & (offs_cn[None, :] < N)
    tl.store(c_ptrs, c, mask=mask)

# config = {"BLOCK_K": 64, "BLOCK_M": 512, "BLOCK_N": 128, "GROUP_M": 1, "arch": "sm_90", "dtype": "fp32", "num_ctas": 1, "num_stages": 3, "num_warps": 4}
# arch = sm_90


// ===== COMPILED SASS (sm_90a) =====

	.target	sm_90a

	.elftype	@"ET_EXEC"


//--------------------- .note.nv.tkinfo           --------------------------
	.section	.note.nv.tkinfo,"",@"SHT_NOTE"
	.sectionflags	@"SHF_NOTE_NV_TKINFO"
	.tkinfo
        /*0018*/ 	.word	0x00000002
        /*0030*/ 	.string	""
        /*0030*/ 	.string	"ptxas"
        /*0030*/ 	.string	"Cuda compilation tools, release 13.0, V13.0.88"
        /*0030*/ 	.string	"Build cuda_13.0.r13.0/compiler.36424714_0"
        /*0030*/ 	.string	"-v  -suppress-debug-info  -lineinfo  -arch sm_90a "



//--------------------- .note.nv.cuinfo           --------------------------
	.section	.note.nv.cuinfo,"",@"SHT_NOTE"
	.sectionflags	@"SHF_NOTE_NV_CUINFO"
        /*0018*/ 	.short	0x0002
        /*001a*/ 	.short	0x005a
        /*001c*/ 	.short	0x0082
	.zero		2


//--------------------- .nv.info                  --------------------------
	.section	.nv.info,"",@"SHT_CUDA_INFO"
	.align	4


	//----- nvinfo : EIATTR_REGCOUNT
	.align		4
        /*0000*/ 	.byte	0x04, 0x2f
        /*0002*/ 	.short	(.L_1 - .L_0)
	.align		4
.L_0:
        /*0004*/ 	.word	index@(matmul_kernel)
        /*0008*/ 	.word	0x000000ff


	//----- nvinfo : EIATTR_FRAME_SIZE
	.align		4
.L_1:
        /*000c*/ 	.byte	0x04, 0x11
        /*000e*/ 	.short	(.L_3 - .L_2)
	.align		4
.L_2:
        /*0010*/ 	.word	index@(matmul_kernel)
        /*0014*/ 	.word	0x000011e0


	//----- nvinfo : EIATTR_MIN_STACK_SIZE
	.align		4
.L_3:
        /*0018*/ 	.byte	0x04, 0x12
        /*001a*/ 	.short	(.L_5 - .L_4)
	.align		4
.L_4:
        /*001c*/ 	.word	index@(matmul_kernel)
        /*0020*/ 	.word	0x000011e0
.L_5:


//--------------------- .nv.compat                --------------------------
	.section	.nv.compat,"",@"SHT_CUDA_COMPAT_INFO"
	.align	4
        /*0000*/ 	.byte	0x02, 0x09, 0x01, 0x00, 0x02, 0x02, 0x04, 0x00, 0x02, 0x05, 0x05, 0x00, 0x03, 0x07, 0x01, 0x01
        /*0010*/ 	.byte	0x02, 0x03, 0x00, 0x00, 0x02, 0x06, 0x01, 0x00, 0x04, 0x0b, 0x08, 0x00, 0x00, 0x00, 0x00, 0x00
        /*0020*/ 	.byte	0x00, 0x00, 0x00, 0x00


//--------------------- .nv.info.matmul_kernel    --------------------------
	.section	.nv.info.matmul_kernel,"",@"SHT_CUDA_INFO"
	.sectionflags	@""
	.align	4


	//----- nvinfo : EIATTR_CUDA_API_VERSION
	.align		4
        /*0000*/ 	.byte	0x04, 0x37
        /*0002*/ 	.short	(.L_7 - .L_6)
.L_6:
        /*0004*/ 	.word	0x00000082


	//----- nvinfo : EIATTR_KPARAM_INFO
	.align		4
.L_7:
        /*0008*/ 	.byte	0x04, 0x17
        /*000a*/ 	.short	(.L_9 - .L_8)
.L_8:
        /*000c*/ 	.word	0x00000000
        /*0010*/ 	.short	0x000d
        /*0012*/ 	.short	0x0048
        /*0014*/ 	.byte	0x00, 0xf4, 0x21, 0x00


	//----- nvinfo : EIATTR_KPARAM_INFO
	.align		4
.L_9:
        /*0018*/ 	.byte	0x04, 0x17
        /*001a*/ 	.short	(.L_11 - .L_10)
.L_10:
        /*001c*/ 	.word	0x00000000
        /*0020*/ 	.short	0x000c
        /*0022*/ 	.short	0x0040
        /*0024*/ 	.byte	0x00, 0xf4, 0x21, 0x00


	//----- nvinfo : EIATTR_KPARAM_INFO
	.align		4
.L_11:
        /*0028*/ 	.byte	0x04, 0x17
        /*002a*/ 	.short	(.L_13 - .L_12)
.L_12:
        /*002c*/ 	.word	0x00000000
        /*0030*/ 	.short	0x000b
        /*0032*/ 	.short	0x0038
        /*0034*/ 	.byte	0x00, 0xf0, 0x11, 0x00


	//----- nvinfo : EIATTR_KPARAM_INFO
	.align		4
.L_13:
        /*0038*/ 	.byte	0x04, 0x17
        /*003a*/ 	.short	(.L_15 - .L_14)
.L_14:
        /*003c*/ 	.word	0x00000000
        /*0040*/ 	.short	0x000a
        /*0042*/ 	.short	0x0034
        /*0044*/ 	.byte	0x00, 0xf0, 0x11, 0x00


	//----- nvinfo : EIATTR_KPARAM_INFO
	.align		4
.L_15:
        /*0048*/ 	.byte	0x04, 0x17
        /*004a*/ 	.short	(.L_17 - .L_16)
.L_16:
        /*004c*/ 	.word	0x00000000
        /*0050*/ 	.short	0x0009
        /*0052*/ 	.short	0x0030
        /*0054*/ 	.byte	0x00, 0xf0, 0x11, 0x00


	//----- nvinfo : EIATTR_KPARAM_INFO
	.align		4
.L_17:
        /*0058*/ 	.byte	0x04, 0x17
        /*005a*/ 	.short	(.L_19 - .L_18)
.L_18:
        /*005c*/ 	.word	0x00000000
        /*0060*/ 	.short	0x0008
        /*0062*/ 	.short	0x002c
        /*0064*/ 	.byte	0x00, 0xf0, 0x11, 0x00


	//----- nvinfo : EIATTR_KPARAM_INFO
	.align		4
.L_19:
        /*0068*/ 	.byte	0x04, 0x17
        /*006a*/ 	.short	(.L_21 - .L_20)
.L_20:
        /*006c*/ 	.word	0x00000000
        /*0070*/ 	.short	0x0007
        /*0072*/ 	.short	0x0028
        /*0074*/ 	.byte	0x00, 0xf0, 0x11, 0x00


	//----- nvinfo : EIATTR_KPARAM_INFO
	.align		4
.L_21:
        /*0078*/ 	.byte	0x04, 0x17
        /*007a*/ 	.short	(.L_23 - .L_22)
.L_22:
        /*007c*/ 	.word	0x00000000
        /*0080*/ 	.short	0x0006
        /*0082*/ 	.short	0x0024
        /*0084*/ 	.byte	0x00, 0xf0, 0x11, 0x00


	//----- nvinfo : EIATTR_KPARAM_INFO
	.align		4
.L_23:
        /*0088*/ 	.byte	0x04, 0x17
        /*008a*/ 	.short	(.L_25 - .L_24)
.L_24:
        /*008c*/ 	.word	0x00000000
        /*0090*/ 	.short	0x0005
        /*0092*/ 	.short	0x0020
        /*0094*/ 	.byte	0x00, 0xf0, 0x11, 0x00


	//----- nvinfo : EIATTR_KPARAM_INFO
	.align		4
.L_25:
        /*0098*/ 	.byte	0x04, 0x17
        /*009a*/ 	.short	(.L_27 - .L_26)
.L_26:
        /*009c*/ 	.word	0x00000000
        /*00a0*/ 	.short	0x0004
        /*00a2*/ 	.short	0x001c
        /*00a4*/ 	.byte	0x00, 0xf0, 0x11, 0x00


	//----- nvinfo : EIATTR_KPARAM_INFO
	.align		4
.L_27:
        /*00a8*/ 	.byte	0x04, 0x17
        /*00aa*/ 	.short	(.L_29 - .L_28)
.L_28:
        /*00ac*/ 	.word	0x00000000
        /*00b0*/ 	.short	0x0003
        /*00b2*/ 	.short	0x0018
        /*00b4*/ 	.byte	0x00, 0xf0, 0x11, 0x00


	//----- nvinfo : EIATTR_KPARAM_INFO
	.align		4
.L_29:
        /*00b8*/ 	.byte	0x04, 0x17
        /*00ba*/ 	.short	(.L_31 - .L_30)
.L_30:
        /*00bc*/ 	.word	0x00000000
        /*00c0*/ 	.short	0x0002
        /*00c2*/ 	.short	0x0010
        /*00c4*/ 	.byte	0x00, 0xf4, 0x21, 0x00


	//----- nvinfo : EIATTR_KPARAM_INFO
	.align		4
.L_31:
        /*00c8*/ 	.byte	0x04, 0x17
        /*00ca*/ 	.short	(.L_33 - .L_32)
.L_32:
        /*00cc*/ 	.word	0x00000000
        /*00d0*/ 	.short	0x0001
        /*00d2*/ 	.short	0x0008
        /*00d4*/ 	.byte	0x00, 0xf4, 0x21, 0x00


	//----- nvinfo : EIATTR_KPARAM_INFO
	.align		4
.L_33:
        /*00d8*/ 	.byte	0x04, 0x17
        /*00da*/ 	.short	(.L_35 - .L_34)
.L_34:
        /*00dc*/ 	.word	0x00000000
        /*00e0*/ 	.short	0x0000
        /*00e2*/ 	.short	0x0000
        /*00e4*/ 	.byte	0x00, 0xf4, 0x21, 0x00


	//----- nvinfo : EIATTR_SPARSE_MMA_MASK
	.align		4
.L_35:
        /*00e8*/ 	.byte	0x03, 0x50
        /*00ea*/ 	.short	0x0000


	//----- nvinfo : EIATTR_MAXREG_COUNT
	.align		4
        /*00ec*/ 	.byte	0x03, 0x1b
        /*00ee*/ 	.short	0x00ff


	//----- nvinfo : EIATTR_NUM_BARRIERS
	.align		4
        /*00f0*/ 	.byte	0x02, 0x4c
        /*00f2*/ 	.byte	0x01
	.zero		1


	//----- nvinfo : EIATTR_ANNOTATIONS
	.align		4
        /*00f4*/ 	.byte	0x04, 0x55
        /*00f6*/ 	.short	(.L_37 - .L_36)


	//   ....[0]....
.L_36:
        /*00f8*/ 	.word	0x00000001
        /*00fc*/ 	.byte	0xb0, 0x30, 0x00, 0x00, 0x01, 0x00, 0x00, 0x00, 0xb0, 0x37, 0x00, 0x00, 0x01, 0x00, 0x00, 0x00
        /* <DEDUP_REMOVED lines=2348> */
        /*93cc*/ 	.byte	0x50, 0x0f, 0x03, 0x00, 0x01, 0x00, 0x00, 0x00, 0x60, 0x0f, 0x03, 0x00


	//----- nvinfo : EIATTR_MERCURY_ISA_VERSION
	.align		4
.L_37:
        /*93d8*/ 	.byte	0x03, 0x5f
        /*93da*/ 	.short	0x0101


	//----- nvinfo : EIATTR_EXIT_INSTR_OFFSETS
	.align		4
        /*93dc*/ 	.byte	0x04, 0x1c
        /*93de*/ 	.short	(.L_39 - .L_38)


	//   ....[0]....
.L_38:
        /*93e0*/ 	.word	0x000355c0


	//   ....[1]....
        /*93e4*/ 	.word	0x000355e0


	//----- nvinfo : EIATTR_REQNTID
	.align		4
.L_39:
        /*93e8*/ 	.byte	0x04, 0x10
        /*93ea*/ 	.short	(.L_41 - .L_40)
.L_40:
        /*93ec*/ 	.word	0x00000080
        /*93f0*/ 	.word	0x00000001
        /*93f4*/ 	.word	0x00000001


	//----- nvinfo : EIATTR_CBANK_PARAM_SIZE
	.align		4
.L_41:
        /*93f8*/ 	.byte	0x03, 0x19
        /*93fa*/ 	.short	0x0050


	//----- nvinfo : EIATTR_PARAM_CBANK
	.align		4
        /*93fc*/ 	.byte	0x04, 0x0a
        /*93fe*/ 	.short	(.L_43 - .L_42)
	.align		4
.L_42:
        /*9400*/ 	.word	index@(.nv.constant0.matmul_kernel)
        /*9404*/ 	.short	0x0210
        /*9406*/ 	.short	0x0050


	//----- nvinfo : EIATTR_SW_WAR
	.align		4
.L_43:
        /*9408*/ 	.byte	0x04, 0x36
        /*940a*/ 	.short	(.L_45 - .L_44)
.L_44:
        /*940c*/ 	.word	0x00000008
.L_45:


//--------------------- .nv.callgraph             --------------------------
	.section	.nv.callgraph,"",@"SHT_CUDA_CALLGRAPH"
	.align	4
	.sectionentsize	8
	.align		4
        /*0000*/ 	.word	0x00000000
	.align		4
        /*0004*/ 	.word	0xffffffff
	.align		4
        /*0008*/ 	.word	0x00000000
	.align		4
        /*000c*/ 	.word	0xfffffffe
	.align		4
        /*0010*/ 	.word	0x00000000
	.align		4
        /*0014*/ 	.word	0xfffffffd
	.align		4
        /*0018*/ 	.word	0x00000000
	.align		4
        /*001c*/ 	.word	0xfffffffc


//--------------------- .text.matmul_kernel       --------------------------
	.section	.text.matmul_kernel,"ax",@progbits
	.align	128
        .global         matmul_kernel
        .type           matmul_kernel,@function
        .size           matmul_kernel,(.L_x_3 - matmul_kernel)
        .other          matmul_kernel,@"STO_CUDA_ENTRY STV_DEFAULT"
matmul_kernel:
.text.matmul_kernel:
[----:B------:R-:W1:Y:S08]  /*0000*/  LDC R1, c[0x0][0x28] ;  /* 0x00000a00ff017b82 */ /* 0x000e700000000800 */
[----:B------:R-:W2:Y:S01]  /*0010*/  LDC.64 R4, c[0x0][0x228] ;  /* 0x00008a00ff047b82 */ /* 0x000ea20000000a00 */
[----:B------:R-:W3:Y:S01]  /*0020*/  S2R R7, SR_CTAID.X ;  /* 0x0000000000077919 */ /* 0x000ee20000002500 */
[----:B------:R-:W-:Y:S01]  /*0030*/  ULDC.64 UR4, c[0x0][0x218] ;  /* 0x0000860000047ab9 */ /* 0x000fe20000000a00 */
[----:B------:R-:W-:Y:S01]  /*0040*/  ULDC UR55, c[0x0][0x240] ;  /* 0x0000900000377ab9 */ /* 0x000fe20000000800 */
[----:B------:R-:W-:Y:S01]  /*0050*/  ULDC UR23, c[0x0][0x240] ;  /* 0x0000900000177ab9 */ /* 0x000fe20000000800 */
[----:B------:R-:W4:Y:S01]  /*0060*/  S2R R92, SR_TID.X ;  /* 0x00000000005c7919 */ /* 0x000f220000002100 */
[----:B------:R-:W-:Y:S01]  /*0070*/  ULDC UR28, c[0x0][0x240] ;  /* 0x00009000001c7ab9 */ /* 0x000fe20000000800 */
        /* <DEDUP_REMOVED lines=17> */
[----:B--2---:R-:W-:Y:S01]  /*0190*/  VIADD R0, R5, 0x7f ;  /* 0x0000007f05007836 */ /* 0x004fe20000000000 */
[----:B------:R-:W-:Y:S01]  /*01a0*/  ULDC UR42, c[0x0][0x240] ;  /* 0x00009000002a7ab9 */ /* 0x000fe20000000800 */
[----:B------:R-:W-:Y:S01]  /*01b0*/  ULDC UR14, c[0x0][0x240] ;  /* 0x00009000000e7ab9 */ /* 0x000fe20000000800 */
[----:B------:R-:W-:Y:S01]  /*01c0*/  ULDC UR17, c[0x0][0x240] ;  /* 0x0000900000117ab9 */ /* 0x000fe20000000800 */
[----:B------:R-:W-:Y:S01]  /*01d0*/  ULDC UR19, c[0x0][0x240] ;  /* 0x0000900000137ab9 */ /* 0x000fe20000000800 */
[----:B------:R-:W-:Y:S01]  /*01e0*/  SHF.R.S32.HI R3, RZ, 0x1f, R0 ;  /* 0x0000001fff037819 */ /* 0x000fe20000011400 */
[----:B------:R-:W-:Y:S01]  /*01f0*/  ULDC UR22, c[0x0][0x240] ;  /* 0x0000900000167ab9 */ /* 0x000fe20000000800 */
[----:B------:R-:W-:Y:S01]  /*0200*/  ULDC UR30, c[0x0][0x240] ;  /* 0x00009000001e7ab9 */ /* 0x000fe20000000800 */
[----:B------:R-:W-:Y:S01]  /*0210*/  ULDC UR39, c[0x0][0x240] ;  /* 0x0000900000277ab9 */ /* 0x000fe20000000800 */
[----:B------:R-:W-:Y:S01]  /*0220*/  LEA.HI R3, R3, R0, RZ, 0x7 ;  /* 0x0000000003037211 */ /* 0x000fe200078f38ff */
[----:B------:R-:W-:Y:S01]  /*0230*/  ULDC UR26, c[0x0][0x240] ;  /* 0x00009000001a7ab9 */ /* 0x000fe20000000800 */
[----:B---3--:R-:W-:Y:S01]  /*0240*/  IABS R10, R7 ;  /* 0x00000007000a7213 */ /* 0x008fe20000000000 */
[----:B------:R-:W-:Y:S01]  /*0250*/  ULDC UR13, c[0x0][0x240] ;  /* 0x00009000000d7ab9 */ /* 0x000fe20000000800 */
[----:B------:R-:W-:Y:S01]  /*0260*/  SHF.R.S32.HI R6, RZ, 0x7, R3 ;  /* 0x00000007ff067819 */ /* 0x000fe20000011403 */
[----:B------:R-:W-:Y:S01]  /*0270*/  ULDC UR15, c[0x0][0x240] ;  /* 0x00009000000f7ab9 */ /* 0x000fe20000000800 */
[----:B----4-:R-:W-:Y:S01]  /*0280*/  SHF.L.U32 R16, R92, 0x9, RZ ;  /* 0x000000095c107819 */ /* 0x010fe200000006ff */
[----:B------:R-:W-:Y:S01]  /*0290*/  ULDC UR43, c[0x0][0x240] ;  /* 0x00009000002b7ab9 */ /* 0x000fe20000000800 */
[-C--:B------:R-:W-:Y:S01]  /*02a0*/  IABS R9, R6.reuse ;  /* 0x0000000600097213 */ /* 0x080fe20000000000 */
[----:B------:R-:W-:Y:S01]  /*02b0*/  ULDC UR18, c[0x0][0x240] ;  /* 0x0000900000127ab9 */ /* 0x000fe20000000800 */
[----:B------:R-:W-:Y:S01]  /*02c0*/  IABS R12, R6 ;  /* 0x00000006000c7213 */ /* 0x000fe20000000000 */
[----:B------:R-:W-:Y:S01]  /*02d0*/  ULDC UR35, c[0x0][0x240] ;  /* 0x0000900000237ab9 */ /* 0x000fe20000000800 */
[----:B------:R-:W2:Y:S01]  /*02e0*/  I2F.RP R0, R9 ;  /* 0x0000000900007306 */ /* 0x000ea20000209400 */
[----:B------:R-:W-:Y:S01]  /*02f0*/  ULDC UR21, c[0x0][0x240] ;  /* 0x0000900000157ab9 */ /* 0x000fe20000000800 */
[----:B------:R-:W-:Y:S01]  /*0300*/  ULDC UR34, c[0x0][0x240] ;  /* 0x0000900000227ab9 */ /* 0x000fe20000000800 */
[----:B------:R-:W-:Y:S01]  /*0310*/  ULDC UR20, c[0x0][0x240] ;  /* 0x0000900000147ab9 */ /* 0x000fe20000000800 */
[----:B------:R-:W3:Y:S01]  /*0320*/  LDC R146, c[0x0][0x230] ;  /* 0x00008c00ff927b82 */ /* 0x000ee20000000800 */
[----:B------:R-:W-:Y:S01]  /*0330*/  ULDC UR36, c[0x0][0x240] ;  /* 0x0000900000247ab9 */ /* 0x000fe20000000800 */
[----:B------:R-:W-:Y:S01]  /*0340*/  ULDC UR37, c[0x0][0x240] ;  /* 0x0000900000257ab9 */ /* 0x000fe20000000800 */
[----:B------:R-:W-:Y:S01]  /*0350*/  ULDC UR38, c[0x0][0x240] ;  /* 0x0000900000267ab9 */ /* 0x000fe20000000800 */
[----:B------:R-:W-:Y:S01]  /*0360*/  ULDC UR44, c[0x0][0x240] ;  /* 0x00009000002c7ab9 */ /* 0x000fe20000000800 */
[----:B------:R-:W-:Y:S01]  /*0370*/  ULDC UR47, c[0x0][0x240] ;  /* 0x00009000002f7ab9 */ /* 0x000fe20000000800 */
[----:B------:R-:W-:Y:S01]  /*0380*/  ULDC UR54, c[0x0][0x240] ;  /* 0x0000900000367ab9 */ /* 0x000fe20000000800 */
[----:B------:R-:W-:Y:S01]  /*0390*/  ULDC UR45, c[0x0][0x240] ;  /* 0x00009000002d7ab9 */ /* 0x000fe20000000800 */
[----:B------:R-:W4:Y:S01]  /*03a0*/  LDC R145, c[0x0][0x230] ;  /* 0x00008c00ff917b82 */ /* 0x000f220000000800 */
[----:B------:R-:W-:Y:S01]  /*03b0*/  ULDC UR46, c[0x0][0x240] ;  /* 0x00009000002e7ab9 */ /* 0x000fe20000000800 */
[----:B------:R-:W-:Y:S01]  /*03c0*/  ULDC UR48, c[0x0][0x240] ;  /* 0x0000900000307ab9 */ /* 0x000fe20000000800 */
[----:B--2---:R-:W2:Y:S01]  /*03d0*/  MUFU.RCP R0, R0 ;  /* 0x0000000000007308 */ /* 0x004ea20000001000 */
[----:B------:R-:W-:Y:S01]  /*03e0*/  ULDC UR49, c[0x0][0x240] ;  /* 0x0000900000317ab9 */ /* 0x000fe20000000800 */
[----:B------:R-:W-:Y:S01]  /*03f0*/  ULDC UR50, c[0x0][0x240] ;  /* 0x0000900000327ab9 */ /* 0x000fe20000000800 */
[----:B------:R-:W-:Y:S01]  /*0400*/  ULDC UR51, c[0x0][0x240] ;  /* 0x0000900000337ab9 */ /* 0x000fe20000000800 */
[----:B------:R-:W-:Y:S01]  /*0410*/  ULDC UR52, c[0x0][0x240] ;  /* 0x0000900000347ab9 */ /* 0x000fe20000000800 */
[----:B------:R-:W4:Y:S01]  /*0420*/  LDC R144, c[0x0][0x230] ;  /* 0x00008c00ff907b82 */ /* 0x000f220000000800 */
[----:B------:R-:W-:Y:S01]  /*0430*/  ULDC UR53, c[0x0][0x240] ;  /* 0x0000900000357ab9 */ /* 0x000fe20000000800 */
[----:B-1----:R-:W-:Y:S01]  /*0440*/  VIADD R1, R1, 0xffffee20 ;  /* 0xffffee2001017836 */ /* 0x002fe20000000000 */
[----:B---3--:R-:W-:-:S05]  /*0450*/  IADD3 R146, R146, -0x2, RZ ;  /* 0xfffffffe92927810 */ /* 0x008fca0007ffe0ff */
[----:B------:R-:W1:Y:S01]  /*0460*/  LDC R252, c[0x0][0x230] ;  /* 0x00008c00fffc7b82 */ /* 0x000e620000000800 */
[----:B--2---:R-:W-:Y:S02]  /*0470*/  VIADD R2, R0, 0xffffffe ;  /* 0x0ffffffe00027836 */ /* 0x004fe40000000000 */
[----:B------:R-:W-:Y:S02]  /*0480*/  IMAD.MOV R0, RZ, RZ, -R12 ;  /* 0x000000ffff007224 */ /* 0x000fe400078e0a0c */
[----:B------:R2:W3:Y:S01]  /*0490*/  F2I.FTZ.U32.TRUNC.NTZ R3, R2 ;  /* 0x0000000200037305 */ /* 0x0004e2000021f000 */
[----:B----4-:R-:W-:Y:S02]  /*04a0*/  VIADD R145, R145, 0xffffffff ;  /* 0xffffffff91917836 */ /* 0x010fe40000000000 */
[----:B------:R-:W-:Y:S02]  /*04b0*/  VIADD R144, R144, 0xfffffffd ;  /* 0xfffffffd90907836 */ /* 0x000fe40000000000 */
[----:B--2---:R-:W-:Y:S01]  /*04c0*/  IMAD.MOV.U32 R2, RZ, RZ, RZ ;  /* 0x000000ffff027224 */ /* 0x004fe200078e00ff */
[----:B---3--:R-:W-:-:S05]  /*04d0*/  IADD3 R8, RZ, -R3, RZ ;  /* 0x80000003ff087210 */ /* 0x008fca0007ffe0ff */
[----:B------:R-:W-:Y:S02]  /*04e0*/  IMAD R11, R8, R9, RZ ;  /* 0x00000009080b7224 */ /* 0x000fe400078e02ff */
[----:B------:R-:W-:Y:S02]  /*04f0*/  IMAD.MOV.U32 R8, RZ, RZ, R10 ;  /* 0x000000ffff087224 */ /* 0x000fe400078e000a */
[----:B------:R-:W-:-:S06]  /*0500*/  IMAD.HI.U32 R3, R3, R11, R2 ;  /* 0x0000000b03037227 */ /* 0x000fcc00078e0002 */
[----:B------:R-:W-:-:S04]  /*0510*/  IMAD.HI.U32 R3, R3, R8, RZ ;  /* 0x0000000803037227 */ /* 0x000fc800078e00ff */
[----:B------:R-:W-:-:S05]  /*0520*/  IMAD R0, R3, R0, R8 ;  /* 0x0000000003007224 */ /* 0x000fca00078e0208 */
[----:B------:R-:W-:-:S13]  /*0530*/  ISETP.GT.U32.AND P1, PT, R9, R0, PT ;  /* 0x000000000900720c */ /* 0x000fda0003f24070 */
[-C--:B------:R-:W-:Y:S01]  /*0540*/  @!P1 IADD3 R0, R0, -R9.reuse, RZ ;  /* 0x8000000900009210 */ /* 0x080fe20007ffe0ff */
[----:B------:R-:W-:Y:S01]  /*0550*/  @!P1 VIADD R3, R3, 0x1 ;  /* 0x0000000103039836 */ /* 0x000fe20000000000 */
[----:B------:R-:W-:Y:S02]  /*0560*/  ISETP.NE.AND P1, PT, R6, RZ, PT ;  /* 0x000000ff0600720c */ /* 0x000fe40003f25270 */
[----:B------:R-:W-:Y:S02]  /*0570*/  ISETP.GE.U32.AND P0, PT, R0, R9, PT ;  /* 0x000000090000720c */ /* 0x000fe40003f06070 */
[----:B------:R-:W-:-:S04]  /*0580*/  LOP3.LUT R0, R7, R6, RZ, 0x3c, !PT ;  /* 0x0000000607007212 */ /* 0x000fc800078e3cff */
[----:B------:R-:W-:Y:S01]  /*0590*/  ISETP.GE.AND P2, PT, R0, RZ, PT ;  /* 0x000000ff0000720c */ /* 0x000fe20003f46270 */
[----:B------:R-:W-:-:S06]  /*05a0*/  VIADD R0, R4, 0x1ff ;  /* 0x000001ff04007836 */ /* 0x000fcc0000000000 */
[----:B------:R-:W-:-:S05]  /*05b0*/  @P0 VIADD R3, R3, 0x1 ;  /* 0x0000000103030836 */ /* 0x000fca0000000000 */
[----:B------:R-:W-:Y:S02]  /*05c0*/  MOV R18, R3 ;  /* 0x0000000300127202 */ /* 0x000fe40000000f00 */
[----:B------:R-:W-:-:S03]  /*05d0*/  SHF.R.S32.HI R3, RZ, 0x1f, R0 ;  /* 0x0000001fff037819 */ /* 0x000fc60000011400 */
[----:B------:R-:W-:Y:S01]  /*05e0*/  @!P2 IMAD.MOV R18, RZ, RZ, -R18 ;  /* 0x000000ffff12a224 */ /* 0x000fe200078e0a12 */
[----:B------:R-:W-:Y:S02]  /*05f0*/  LEA.HI R3, R3, R0, RZ, 0x9 ;  /* 0x0000000003037211 */ /* 0x000fe400078f48ff */
[----:B------:R-:W-:-:S04]  /*0600*/  @!P1 LOP3.LUT R18, RZ, R6, RZ, 0x33, !PT ;  /* 0x00000006ff129212 */ /* 0x000fc800078e33ff */
[----:B------:R-:W-:Y:S01]  /*0610*/  LEA.HI.SX32 R3, R3, -R18, 0x17 ;  /* 0x8000001203037211 */ /* 0x000fe200078fbaff */
[----:B------:R-:W-:-:S03]  /*0620*/  IMAD.MOV R8, RZ, RZ, -R18 ;  /* 0x000000ffff087224 */ /* 0x000fc600078e0a12 */
[----:B------:R-:W-:Y:S01]  /*0630*/  VIMNMX R20, R3, 0x1, PT ;  /* 0x0000000103147848 */ /* 0x000fe20003fe0100 */
[----:B------:R-:W-:-:S03]  /*0640*/  IMAD R15, R6, R8, R7 ;  /* 0x00000008060f7224 */ /* 0x000fc600078e0207 */
[-C--:B------:R-:W-:Y:S02]  /*0650*/  IABS R10, R20.reuse ;  /* 0x00000014000a7213 */ /* 0x080fe40000000000 */
[----:B------:R-:W-:Y:S02]  /*0660*/  IABS R6, R15 ;  /* 0x0000000f00067213 */ /* 0x000fe40000000000 */
[----:B------:R-:W2:Y:S01]  /*0670*/  I2F.RP R0, R10 ;  /* 0x0000000a00007306 */ /* 0x000ea20000209400 */
[----:B------:R-:W-:-:S07]  /*0680*/  IABS R8, R20 ;  /* 0x0000001400087213 */ /* 0x000fce0000000000 */
[----:B--2---:R-:W2:Y:S02]  /*0690*/  MUFU.RCP R0, R0 ;  /* 0x0000000000007308 */ /* 0x004ea40000001000 */
[----:B--2---:R-:W-:Y:S01]  /*06a0*/  VIADD R2, R0, 0xffffffe ;  /* 0x0ffffffe00027836 */ /* 0x004fe20000000000 */
[----:B------:R-:W-:-:S05]  /*06b0*/  IABS R0, R5 ;  /* 0x0000000500007213 */ /* 0x000fca0000000000 */
[----:B------:R2:W3:Y:S02]  /*06c0*/  F2I.FTZ.U32.TRUNC.NTZ R3, R2 ;  /* 0x0000000200037305 */ /* 0x0004e4000021f000 */
[----:B--2---:R-:W-:Y:S01]  /*06d0*/  IMAD.MOV.U32 R2, RZ, RZ, RZ ;  /* 0x000000ffff027224 */ /* 0x004fe200078e00ff */
[----:B---3--:R-:W-:-:S05]  /*06e0*/  IADD3 R9, RZ, -R3, RZ ;  /* 0x80000003ff097210 */ /* 0x008fca0007ffe0ff */
[----:B------:R-:W-:-:S04]  /*06f0*/  IMAD.MOV.U32 R7, RZ, RZ, R9 ;  /* 0x000000ffff077224 */ /* 0x000fc800078e0009 */
[----:B------:R-:W-:-:S04]  /*0700*/  IMAD R7, R7, R10, RZ ;  /* 0x0000000a07077224 */ /* 0x000fc800078e02ff */
[----:B------:R-:W-:-:S04]  /*0710*/  IMAD.HI.U32 R3, R3, R7, R2 ;  /* 0x0000000703037227 */ /* 0x000fc800078e0002 */
[----:B------:R-:W-:Y:S02]  /*0720*/  IMAD.MOV R7, RZ, RZ, -R8 ;  /* 0x000000ffff077224 */ /* 0x000fe400078e0a08 */
[----:B------:R-:W-:Y:S01]  /*0730*/  IMAD.HI.U32 R2, R3, R6, RZ ;  /* 0x0000000603027227 */ /* 0x000fe200078e00ff */
[----:B------:R-:W2:Y:S03]  /*0740*/  I2F.RP R8, R0 ;  /* 0x0000000000087306 */ /* 0x000ea60000209400 */
[----:B------:R-:W-:Y:S01]  /*0750*/  IMAD R3, R2, R7, R6 ;  /* 0x0000000702037224 */ /* 0x000fe200078e0206 */
[----:B------:R-:W-:-:S04]  /*0760*/  IABS R6, R4 ;  /* 0x0000000400067213 */ /* 0x000fc80000000000 */
[----:B------:R-:W-:Y:S01]  /*0770*/  ISETP.GT.U32.AND P1, PT, R10, R3, PT ;  /* 0x000000030a00720c */ /* 0x000fe20003f24070 */
[----:B------:R-:W3:Y:S08]  /*0780*/  I2F.RP R7, R6 ;  /* 0x0000000600077306 */ /* 0x000ef00000209400 */
[----:B--2---:R-:W2:Y:S04]  /*0790*/  MUFU.RCP R8, R8 ;  /* 0x0000000800087308 */ /* 0x004ea80000001000 */
[----:B------:R-:W-:Y:S01]  /*07a0*/  @!P1 IADD3 R3, R3, -R10, RZ ;  /* 0x8000000a03039210 */ /* 0x000fe20007ffe0ff */
[----:B------:R-:W-:Y:S01]  /*07b0*/  @!P1 VIADD R2, R2, 0x1 ;  /* 0x0000000102029836 */ /* 0x000fe20000000000 */
[----:B------:R-:W-:-:S02]  /*07c0*/  ISETP.NE.AND P1, PT, R20, RZ, PT ;  /* 0x000000ff1400720c */ /* 0x000fc40003f25270 */
[----:B------:R-:W-:Y:S01]  /*07d0*/  ISETP.GE.U32.AND P0, PT, R3, R10, PT ;  /* 0x0000000a0300720c */ /* 0x000fe20003f06070 */
[----:B---3--:R-:W3:Y:S01]  /*07e0*/  MUFU.RCP R7, R7 ;  /* 0x0000000700077308 */ /* 0x008ee20000001000 */
[----:B------:R-:W-:-:S04]  /*07f0*/  LOP3.LUT R3, R15, R20, RZ, 0x3c, !PT ;  /* 0x000000140f037212 */ /* 0x000fc800078e3cff */
[----:B------:R-:W-:Y:S01]  /*0800*/  ISETP.GE.AND P2, PT, R3, RZ, PT ;  /* 0x000000ff0300720c */ /* 0x000fe20003f46270 */
[----:B--2---:R-:W-:-:S06]  /*0810*/  VIADD R3, R8, 0xffffffe ;  /* 0x0ffffffe08037836 */ /* 0x004fcc0000000000 */
[----:B------:R-:W-:Y:S01]  /*0820*/  @P0 VIADD R2, R2, 0x1 ;  /* 0x0000000102020836 */ /* 0x000fe20000000000 */
[----:B------:R-:W2:Y:S04]  /*0830*/  F2I.FTZ.U32.TRUNC.NTZ R3, R3 ;  /* 0x0000000300037305 */ /* 0x000ea8000021f000 */
[----:B------:R-:W-:Y:S01]  /*0840*/  MOV R17, R2 ;  /* 0x0000000200117202 */ /* 0x000fe20000000f00 */
[----:B---3--:R-:W-:Y:S01]  /*0850*/  VIADD R8, R7, 0xffffffe ;  /* 0x0ffffffe07087836 */ /* 0x008fe20000000000 */
[----:B------:R-:W-:-:S03]  /*0860*/  SHF.R.U32.HI R2, RZ, 0x6, R92 ;  /* 0x00000006ff027819 */ /* 0x000fc6000001165c */
[----:B------:R-:W-:Y:S01]  /*0870*/  @!P2 IMAD.MOV R17, RZ, RZ, -R17 ;  /* 0x000000ffff11a224 */ /* 0x000fe200078e0a11 */
[----:B------:R-:W-:Y:S01]  /*0880*/  @!P1 LOP3.LUT R17, RZ, R20, RZ, 0x33, !PT ;  /* 0x00000014ff119212 */ /* 0x000fe200078e33ff */
[----:B------:R-:W3:Y:S01]  /*0890*/  F2I.FTZ.U32.TRUNC.NTZ R9, R8 ;  /* 0x0000000800097305 */ /* 0x000ee2000021f000 */
[----:B------:R-:W-:Y:S02]  /*08a0*/  SGXT.U32 R7, R2, 0x1 ;  /* 0x000000010207781a */ /* 0x000fe40000000000 */
[----:B------:R-:W-:Y:S01]  /*08b0*/  SHF.R.S32.HI R2, RZ, 0x6, R92 ;  /* 0x00000006ff027819 */ /* 0x000fe2000001145c */
[----:B------:R-:W-:Y:S01]  /*08c0*/  IMAD.SHL.U32 R10, R17, 0x80, RZ ;  /* 0x00000080110a7824 */ /* 0x000fe200078e00ff */
[----:B--2---:R-:W-:Y:S02]  /*08d0*/  IADD3 R11, RZ, -R3, RZ ;  /* 0x80000003ff0b7210 */ /* 0x004fe40007ffe0ff */
[----:B------:R-:W-:Y:S02]  /*08e0*/  SGXT R2, R2, 0x1 ;  /* 0x000000010202781a */ /* 0x000fe40000000200 */
[----:B------:R-:W-:Y:S01]  /*08f0*/  LOP3.LUT R12, R10, R7, RZ, 0xfc, !PT ;  /* 0x000000070a0c7212 */ /* 0x000fe200078efcff */
[----:B------:R-:W-:Y:S01]  /*0900*/  IMAD R11, R11, R0, RZ ;  /* 0x000000000b0b7224 */ /* 0x000fe200078e02ff */
[----:B------:R-:W-:Y:S01]  /*0910*/  LOP3.LUT R14, R2, 0x90, RZ, 0xc0, !PT ;  /* 0x00000090020e7812 */ /* 0x000fe200078ec0ff */
[----:B------:R-:W-:Y:S01]  /*0920*/  IMAD.MOV.U32 R2, RZ, RZ, RZ ;  /* 0x000000ffff027224 */ /* 0x000fe200078e00ff */
[----:B------:R-:W-:Y:S01]  /*0930*/  LOP3.LUT R21, R12, 0x7e, RZ, 0xfc, !PT ;  /* 0x0000007e0c157812 */ /* 0x000fe200078efcff */
[----:B------:R-:W-:Y:S01]  /*0940*/  IMAD.SHL.U32 R7, R92, 0x4, RZ ;  /* 0x000000045c077824 */ /* 0x000fe200078e00ff */
[----:B------:R-:W-:Y:S01]  /*0950*/  LOP3.LUT R23, R12, 0x6, RZ, 0xfc, !PT ;  /* 0x000000060c177812 */ /* 0x000fe200078efcff */
[----:B------:R-:W-:Y:S01]  /*0960*/  IMAD.HI.U32 R3, R3, R11, R2 ;  /* 0x0000000b03037227 */ /* 0x000fe200078e0002 */
[----:B------:R-:W-:-:S02]  /*0970*/  IABS R13, R21 ;  /* 0x00000015000d7213 */ /* 0x000fc40000000000 */
[----:B------:R-:W-:Y:S01]  /*0980*/  LOP3.LUT R7, R14, 0x7c, R7, 0x78, !PT ;  /* 0x0000007c0e077812 */ /* 0x000fe200078e7807 */
[--C-:B---3--:R-:W-:Y:S01]  /*0990*/  IMAD.MOV R19, RZ, RZ, -R9.reuse ;  /* 0x000000ffff137224 */ /* 0x108fe200078e0a09 */
[C---:B------:R-:W-:Y:S01]  /*09a0*/  LOP3.LUT R22, R12.reuse, 0x4, RZ, 0xfc, !PT ;  /* 0x000000040c167812 */ /* 0x040fe200078efcff */
[----:B------:R-:W-:Y:S01]  /*09b0*/  IMAD.HI.U32 R2, R3, R13, RZ ;  /* 0x0000000d03027227 */ /* 0x000fe200078e00ff */
[----:B------:R-:W-:Y:S02]  /*09c0*/  LOP3.LUT R16, R7, 0x4000, R16, 0xf8, !PT ;  /* 0x0000400007107812 */ /* 0x000fe400078ef810 */
[----:B------:R-:W-:Y:S01]  /*09d0*/  LOP3.LUT R24, R12, 0x8, RZ, 0xfc, !PT ;  /* 0x000000080c187812 */ /* 0x000fe200078efcff */
[----:B------:R-:W-:Y:S01]  /*09e0*/  IMAD R7, R19, R6, RZ ;  /* 0x0000000613077224 */ /* 0x000fe200078e02ff */
[----:B------:R-:W-:Y:S01]  /*09f0*/  IABS R19, R23 ;  /* 0x0000001700137213 */ /* 0x000fe20000000000 */
[----:B------:R-:W-:Y:S01]  /*0a00*/  IMAD.MOV.U32 R8, RZ, RZ, RZ ;  /* 0x000000ffff087224 */ /* 0x000fe200078e00ff */
[----:B------:R-:W-:Y:S01]  /*0a10*/  ISETP.GE.AND P3, PT, R22, RZ, PT ;  /* 0x000000ff1600720c */ /* 0x000fe20003f66270 */
[----:B------:R-:W-:Y:S01]  /*0a20*/  IMAD.MOV R14, RZ, RZ, -R2 ;  /* 0x000000ffff0e7224 */ /* 0x000fe200078e0a02 */
[----:B------:R-:W-:Y:S01]  /*0a30*/  LOP3.LUT R27, R12, 0xe, RZ, 0xfc, !PT ;  /* 0x0000000e0c1b7812 */ /* 0x000fe200078efcff */
[----:B------:R-:W-:Y:S01]  /*0a40*/  IMAD.HI.U32 R2, R9, R7, R8 ;  /* 0x0000000709027227 */ /* 0x000fe200078e0008 */
[----:B------:R-:W-:-:S02]  /*0a50*/  IABS R9, R12 ;  /* 0x0000000c00097213 */ /* 0x000fc40000000000 */
[C---:B------:R-:W-:Y:S01]  /*0a60*/  LOP3.LUT R7, R12.reuse, 0x2, RZ, 0xfc, !PT ;  /* 0x000000020c077812 */ /* 0x040fe200078efcff */
[----:B------:R-:W-:Y:S01]  /*0a70*/  IMAD.MOV R11, RZ, RZ, -R17 ;  /* 0x000000ffff0b7224 */ /* 0x000fe200078e0a11 */
[----:B------:R-:W-:Y:S01]  /*0a80*/  LOP3.LUT R28, R12, 0x10, RZ, 0xfc, !PT ;  /* 0x000000100c1c7812 */ /* 0x000fe200078efcff */
[----:B------:R-:W-:Y:S01]  /*0a90*/  IMAD R13, R0, R14, R13 ;  /* 0x0000000e000d7224 */ /* 0x000fe200078e020d */
[----:B------:R-:W-:Y:S01]  /*0aa0*/  ISETP.GE.AND P2, PT, R7, RZ, PT ;  /* 0x000000ff0700720c */ /* 0x000fe20003f46270 */
[----:B------:R-:W-:Y:S01]  /*0ab0*/  IMAD R11, R20, R11, R15 ;  /* 0x0000000b140b7224 */ /* 0x000fe200078e020f */
[----:B------:R-:W-:Y:S01]  /*0ac0*/  IABS R17, R7 ;  /* 0x0000000700117213 */ /* 0x000fe20000000000 */
[C---:B------:R-:W-:Y:S01]  /*0ad0*/  IMAD.HI.U32 R7, R3.reuse, R9, RZ ;  /* 0x0000000903077227 */ /* 0x040fe200078e00ff */
[----:B------:R-:W-:Y:S02]  /*0ae0*/  ISETP.GT.U32.AND P1, PT, R0, R13, PT ;  /* 0x0000000d0000720c */ /* 0x000fe40003f24070 */
[----:B------:R-:W-:Y:S01]  /*0af0*/  IADD3 R11, R18, R11, RZ ;  /* 0x0000000b120b7210 */ /* 0x000fe20007ffe0ff */
[----:B------:R-:W-:Y:S01]  /*0b00*/  IMAD.MOV R8, RZ, RZ, -R7 ;  /* 0x000000ffff087224 */ /* 0x000fe200078e0a07 */
[----:B------:R-:W-:Y:S01]  /*0b10*/  IABS R18, R22 ;  /* 0x0000001600127213 */ /* 0x000fe20000000000 */
[----:B------:R-:W-:Y:S01]  /*0b20*/  IMAD.HI.U32 R7, R3, R17, RZ ;  /* 0x0000001103077227 */ /* 0x000fe200078e00ff */
[----:B------:R-:W-:-:S02]  /*0b30*/  IABS R20, R24 ;  /* 0x0000001800147213 */ /* 0x000fc40000000000 */
[----:B------:R-:W-:Y:S01]  /*0b40*/  LOP3.LUT R29, R12, 0x12, RZ, 0xfc, !PT ;  /* 0x000000120c1d7812 */ /* 0x000fe200078efcff */
[----:B------:R-:W-:Y:S01]  /*0b50*/  IMAD R9, R0, R8, R9 ;  /* 0x0000000800097224 */ /* 0x000fe200078e0209 */
[----:B------:R-:W-:Y:S01]  /*0b60*/  LOP3.LUT R30, R12, 0x14, RZ, 0xfc, !PT ;  /* 0x000000140c1e7812 */ /* 0x000fe200078efcff */
[----:B------:R-:W-:Y:S01]  /*0b70*/  IMAD.MOV R14, RZ, RZ, -R7 ;  /* 0x000000ffff0e7224 */ /* 0x000fe200078e0a07 */
[----:B------:R-:W-:Y:S01]  /*0b80*/  IABS R25, R29 ;  /* 0x0000001d00197213 */ /* 0x000fe20000000000 */
[----:B------:R-:W-:Y:S01]  /*0b90*/  IMAD.HI.U32 R7, R3, R19, RZ ;  /* 0x0000001303077227 */ /* 0x000fe200078e00ff */
[C---:B------:R-:W-:Y:S02]  /*0ba0*/  ISETP.GT.U32.AND P0, PT, R0.reuse, R9, PT ;  /* 0x000000090000720c */ /* 0x040fe40003f04070 */
[----:B------:R-:W-:Y:S01]  /*0bb0*/  @!P1 IADD3 R13, R13, -R0, RZ ;  /* 0x800000000d0d9210 */ /* 0x000fe20007ffe0ff */
[----:B------:R-:W-:Y:S01]  /*0bc0*/  IMAD.MOV R7, RZ, RZ, -R7 ;  /* 0x000000ffff077224 */ /* 0x000fe200078e0a07 */
[----:B------:R-:W-:Y:S01]  /*0bd0*/  IABS R26, R30 ;  /* 0x0000001e001a7213 */ /* 0x000fe20000000000 */
[C---:B------:R-:W-:Y:S01]  /*0be0*/  IMAD R17, R0.reuse, R14, R17 ;  /* 0x0000000e00117224 */ /* 0x040fe200078e0211 */
[C---:B------:R-:W-:Y:S01]  /*0bf0*/  ISETP.GT.U32.AND P1, PT, R0.reuse, R13, PT ;  /* 0x0000000d0000720c */ /* 0x040fe20003f24070 */
[----:B------:R-:W-:Y:S01]  /*0c00*/  IMAD R19, R0, R7, R19 ;  /* 0x0000000700137224 */ /* 0x000fe200078e0213 */
[----:B------:R-:W-:Y:S01]  /*0c10*/  LOP3.LUT R14, R12, 0xa, RZ, 0xfc, !PT ;  /* 0x0000000a0c0e7812 */ /* 0x000fe200078efcff */
[----:B------:R-:W-:Y:S01]  /*0c20*/  IMAD.HI.U32 R8, R3, R18, RZ ;  /* 0x0000001203087227 */ /* 0x000fe200078e00ff */
[----:B------:R-:W-:-:S02]  /*0c30*/  ISETP.GT.U32.AND P5, PT, R0, R17, PT ;  /* 0x000000110000720c */ /* 0x000fc40003fa4070 */
[----:B------:R-:W-:Y:S01]  /*0c40*/  ISETP.GT.U32.AND P6, PT, R0, R19, PT ;  /* 0x000000130000720c */ /* 0x000fe20003fc4070 */
[----:B------:R-:W-:Y:S01]  /*0c50*/  IMAD.MOV R15, RZ, RZ, -R8 ;  /* 0x000000ffff0f7224 */ /* 0x000fe200078e0a08 */
[----:B------:R-:W-:Y:S01]  /*0c60*/  IABS R8, R14 ;  /* 0x0000000e00087213 */ /* 0x000fe20000000000 */
[----:B------:R-:W-:Y:S01]  /*0c70*/  @!P0 IMAD.IADD R9, R9, 0x1, -R0 ;  /* 0x0000000109098824 */ /* 0x000fe200078e0a00 */
[----:B------:R-:W-:Y:S01]  /*0c80*/  LOP3.LUT R32, R12, 0x16, RZ, 0xfc, !PT ;  /* 0x000000160c207812 */ /* 0x000fe200078efcff */
[----:B------:R-:W-:Y:S01]  /*0c90*/  IMAD R18, R0, R15, R18 ;  /* 0x0000000f00127224 */ /* 0x000fe200078e0212 */
[----:B------:R-:W-:Y:S01]  /*0ca0*/  LOP3.LUT R15, R12, 0xc, RZ, 0xfc, !PT ;  /* 0x0000000c0c0f7812 */ /* 0x000fe200078efcff */
[----:B------:R-:W-:Y:S01]  /*0cb0*/  IMAD.HI.U32 R7, R3, R20, RZ ;  /* 0x0000001403077227 */ /* 0x000fe200078e00ff */
[C---:B------:R-:W-:Y:S02]  /*0cc0*/  ISETP.GT.U32.AND P4, PT, R0.reuse, R9, PT ;  /* 0x000000090000720c */ /* 0x040fe40003f84070 */
[----:B------:R-:W-:Y:S01]  /*0cd0*/  @!P1 IADD3 R13, R13, -R0, RZ ;  /* 0x800000000d0d9210 */ /* 0x000fe20007ffe0ff */
[----:B------:R-:W-:Y:S01]  /*0ce0*/  IMAD.MOV R7, RZ, RZ, -R7 ;  /* 0x000000ffff077224 */ /* 0x000fe200078e0a07 */
[----:B------:R-:W-:Y:S01]  /*0cf0*/  ISETP.GE.AND P1, PT, R21, RZ, PT ;  /* 0x000000ff1500720c */ /* 0x000fe20003f26270 */
[----:B------:R-:W-:Y:S01]  /*0d00*/  @!P5 IMAD.IADD R17, R17, 0x1, -R0 ;  /* 0x000000011111d824 */ /* 0x000fe200078e0a00 */
[----:B------:R-:W-:Y:S01]  /*0d10*/  ISETP.GT.U32.AND P0, PT, R0, R18, PT ;  /* 0x000000120000720c */ /* 0x000fe20003f04070 */
[----:B------:R-:W-:Y:S01]  /*0d20*/  IMAD.MOV.U32 R21, RZ, RZ, R8 ;  /* 0x000000ffff157224 */ /* 0x000fe200078e0008 */
[----:B------:R-:W-:Y:S01]  /*0d30*/  ISETP.GE.AND P5, PT, R12, RZ, PT ;  /* 0x000000ff0c00720c */ /* 0x000fe20003fa6270 */
[----:B------:R-:W-:Y:S01]  /*0d40*/  IMAD R20, R0, R7, R20 ;  /* 0x0000000700147224 */ /* 0x000fe200078e0214 */
[----:B------:R-:W-:Y:S01]  /*0d50*/  @!P6 IADD3 R19, R19, -R0, RZ ;  /* 0x800000001313e210 */ /* 0x000fe20007ffe0ff */
[----:B------:R-:W-:Y:S01]  /*0d60*/  IMAD.HI.U32 R7, R3, R21, RZ ;  /* 0x0000001503077227 */ /* 0x000fe200078e00ff */
[----:B------:R-:W-:-:S02]  /*0d70*/  IABS R22, R15 ;  /* 0x0000000f00167213 */ /* 0x000fc40000000000 */
[----:B------:R-:W-:Y:S01]  /*0d80*/  ISETP.GT.U32.AND P6, PT, R0, R19, PT ;  /* 0x000000130000720c */ /* 0x000fe20003fc4070 */
[--C-:B------:R-:W-:Y:S01]  /*0d90*/  @!P4 IMAD.IADD R9, R9, 0x1, -R0.reuse ;  /* 0x000000010909c824 */ /* 0x100fe200078e0a00 */
[----:B------:R-:W-:Y:S01]  /*0da0*/  IADD3 R7, -R7, RZ, RZ ;  /* 0x000000ff07077210 */ /* 0x000fe20007ffe1ff */
[----:B------:R-:W-:Y:S01]  /*0db0*/  IMAD.MOV.U32 R8, RZ, RZ, R13 ;  /* 0x000000ffff087224 */ /* 0x000fe200078e000d */
[----:B------:R-:W-:Y:S01]  /*0dc0*/  LOP3.LUT R34, R12, 0x1e, RZ, 0xfc, !PT ;  /* 0x0000001e0c227812 */ /* 0x000fe200078efcff */
[----:B------:R-:W-:Y:S01]  /*0dd0*/  @!P0 IMAD.IADD R18, R18, 0x1, -R0 ;  /* 0x0000000112128824 */ /* 0x000fe200078e0a00 */
[C---:B------:R-:W-:Y:S01]  /*0de0*/  ISETP.GT.U32.AND P0, PT, R0.reuse, R17, PT ;  /* 0x000000110000720c */ /* 0x040fe20003f04070 */
[----:B------:R-:W-:Y:S01]  /*0df0*/  @!P5 IMAD.MOV R9, RZ, RZ, -R9 ;  /* 0x000000ffff09d224 */ /* 0x000fe200078e0a09 */
[C---:B------:R-:W-:Y:S01]  /*0e00*/  ISETP.GT.U32.AND P5, PT, R0.reuse, R20, PT ;  /* 0x000000140000720c */ /* 0x040fe20003fa4070 */
[C---:B------:R-:W-:Y:S01]  /*0e10*/  IMAD R21, R0.reuse, R7, R21 ;  /* 0x0000000700157224 */ /* 0x040fe200078e0215 */
[----:B------:R-:W-:Y:S01]  /*0e20*/  ISETP.GT.U32.AND P4, PT, R0, R18, PT ;  /* 0x000000120000720c */ /* 0x000fe20003f84070 */
[----:B------:R-:W-:Y:S01]  /*0e30*/  IMAD.HI.U32 R7, R3, R22, RZ ;  /* 0x0000001603077227 */ /* 0x000fe200078e00ff */
[----:B------:R-:W-:-:S02]  /*0e40*/  IABS R31, R34 ;  /* 0x00000022001f7213 */ /* 0x000fc40000000000 */
[----:B------:R-:W-:Y:S01]  /*0e50*/  @!P6 IADD3 R19, R19, -R0, RZ ;  /* 0x800000001313e210 */ /* 0x000fe20007ffe0ff */
[----:B------:R-:W-:Y:S01]  /*0e60*/  @!P1 IMAD.MOV R8, RZ, RZ, -R8 ;  /* 0x000000ffff089224 */ /* 0x000fe200078e0a08 */
[----:B------:R-:W-:Y:S01]  /*0e70*/  ISETP.GT.U32.AND P6, PT, R0, R21, PT ;  /* 0x000000150000720c */ /* 0x000fe20003fc4070 */
[----:B------:R-:W-:Y:S01]  /*0e80*/  IMAD.MOV R7, RZ, RZ, -R7 ;  /* 0x000000ffff077224 */ /* 0x000fe200078e0a07 */
[----:B------:R-:W-:Y:S01]  /*0e90*/  ISETP.GE.AND P1, PT, R23, RZ, PT ;  /* 0x000000ff1700720c */ /* 0x000fe20003f26270 */
[--C-:B------:R-:W-:Y:S01]  /*0ea0*/  @!P0 IMAD.IADD R17, R17, 0x1, -R0.reuse ;  /* 0x0000000111118824 */ /* 0x100fe200078e0a00 */
[----:B------:R-:W-:Y:S01]  /*0eb0*/  IABS R23, R27 ;  /* 0x0000001b00177213 */ /* 0x000fe20000000000 */
[----:B------:R-:W-:Y:S01]  /*0ec0*/  @!P5 IMAD.IADD R20, R20, 0x1, -R0 ;  /* 0x000000011414d824 */ /* 0x000fe200078e0a00 */
[----:B------:R-:W-:Y:S01]  /*0ed0*/  ISETP.GE.AND P0, PT, R24, RZ, PT ;  /* 0x000000ff1800720c */ /* 0x000fe20003f06270 */
[----:B------:R-:W-:Y:S01]  /*0ee0*/  @!P2 IMAD.MOV R17, RZ, RZ, -R17 ;  /* 0x000000ffff11a224 */ /* 0x000fe200078e0a11 */
[----:B------:R-:W-:Y:S01]  /*0ef0*/  IABS R24, R28 ;  /* 0x0000001c00187213 */ /* 0x000fe20000000000 */
[C---:B------:R-:W-:Y:S01]  /*0f00*/  IMAD R22, R0.reuse, R7, R22 ;  /* 0x0000000700167224 */ /* 0x040fe200078e0216 */
[----:B------:R-:W-:Y:S01]  /*0f10*/  ISETP.GT.U32.AND P2, PT, R0, R20, PT ;  /* 0x000000140000720c */ /* 0x000fe20003f44070 */
[----:B------:R-:W-:Y:S01]  /*0f20*/  IMAD.HI.U32 R7, R3, R23, RZ ;  /* 0x0000001703077227 */ /* 0x000fe200078e00ff */
[----:B------:R-:W-:-:S02]  /*0f30*/  ISETP.GE.AND P5, PT, R15, RZ, PT ;  /* 0x000000ff0f00720c */ /* 0x000fc40003fa6270 */
[----:B------:R-:W-:Y:S01]  /*0f40*/  @!P6 IADD3 R21, R21, -R0, RZ ;  /* 0x800000001515e210 */ /* 0x000fe20007ffe0ff */
[----:B------:R-:W-:Y:S01]  /*0f50*/  IMAD.MOV R7, RZ, RZ, -R7 ;  /* 0x000000ffff077224 */ /* 0x000fe200078e0a07 */
[----:B------:R-:W-:Y:S01]  /*0f60*/  LOP3.LUT R33, R12, 0x1c, RZ, 0xfc, !PT ;  /* 0x0000001c0c217812 */ /* 0x000fe200078efcff */
[C---:B------:R-:W-:Y:S01]  /*0f70*/  IMAD.HI.U32 R13, R3.reuse, R25, RZ ;  /* 0x00000019030d7227 */ /* 0x040fe200078e00ff */
[----:B------:R-:W-:Y:S02]  /*0f80*/  ISETP.GT.U32.AND P6, PT, R0, R21, PT ;  /* 0x000000150000720c */ /* 0x000fe40003fc4070 */
[----:B------:R-:W-:Y:S01]  /*0f90*/  LOP3.LUT R35, R12, 0x24, RZ, 0xfc, !PT ;  /* 0x000000240c237812 */ /* 0x000fe200078efcff */
[----:B------:R-:W-:Y:S01]  /*0fa0*/  IMAD R23, R0, R7, R23 ;  /* 0x0000000700177224 */ /* 0x000fe200078e0217 */
[----:B------:R-:W-:Y:S01]  /*0fb0*/  LOP3.LUT R43, R12, 0x2c, RZ, 0xfc, !PT ;  /* 0x0000002c0c2b7812 */ /* 0x000fe200078efcff */
[----:B------:R-:W-:Y:S01]  /*0fc0*/  @!P2 IMAD.IADD R20, R20, 0x1, -R0 ;  /* 0x000000011414a824 */ /* 0x000fe200078e0a00 */
[----:B------:R-:W-:Y:S01]  /*0fd0*/  ISETP.GT.U32.AND P2, PT, R0, R22, PT ;  /* 0x000000160000720c */ /* 0x000fe20003f44070 */
[----:B------:R-:W-:Y:S01]  /*0fe0*/  IMAD.HI.U32 R7, R3, R24, RZ ;  /* 0x0000001803077227 */ /* 0x000fe200078e00ff */
[----:B------:R-:W-:-:S02]  /*0ff0*/  IABS R38, R43 ;  /* 0x0000002b00267213 */ /* 0x000fc40000000000 */
[----:B------:R-:W-:Y:S01]  /*1000*/  LOP3.LUT R46, R12, 0x32, RZ, 0xfc, !PT ;  /* 0x000000320c2e7812 */ /* 0x000fe200078efcff */
[--C-:B------:R-:W-:Y:S01]  /*1010*/  @!P4 IMAD.IADD R18, R18, 0x1, -R0.reuse ;  /* 0x000000011212c824 */ /* 0x100fe200078e0a00 */
[----:B------:R-:W-:Y:S01]  /*1020*/  IADD3 R7, -R7, RZ, RZ ;  /* 0x000000ff07077210 */ /* 0x000fe20007ffe1ff */
[--C-:B------:R-:W-:Y:S01]  /*1030*/  @!P6 IMAD.IADD R21, R21, 0x1, -R0.reuse ;  /* 0x000000011515e824 */ /* 0x100fe200078e0a00 */
[----:B------:R-:W-:Y:S01]  /*1040*/  ISETP.GT.U32.AND P6, PT, R0, R23, PT ;  /* 0x000000170000720c */ /* 0x000fe20003fc4070 */
[----:B------:R-:W-:Y:S01]  /*1050*/  IMAD.MOV R13, RZ, RZ, -R13 ;  /* 0x000000ffff0d7224 */ /* 0x000fe200078e0a0d */
[----:B------:R-:W-:Y:S01]  /*1060*/  ISETP.GE.AND P4, PT, R14, RZ, PT ;  /* 0x000000ff0e00720c */ /* 0x000fe20003f86270 */
[----:B------:R-:W-:Y:S01]  /*1070*/  IMAD.HI.U32 R14, R3, R26, RZ ;  /* 0x0000001a030e7227 */ /* 0x000fe200078e00ff */
[----:B------:R-:W-:Y:S02]  /*1080*/  LOP3.LUT R47, R12, 0x34, RZ, 0xfc, !PT ;  /* 0x000000340c2f7812 */ /* 0x000fe400078efcff */
[----:B------:R-:W-:Y:S01]  /*1090*/  IABS R41, R46 ;  /* 0x0000002e00297213 */ /* 0x000fe20000000000 */
[----:B------:R-:W-:Y:S01]  /*10a0*/  @!P2 IMAD.IADD R22, R22, 0x1, -R0 ;  /* 0x000000011616a824 */ /* 0x000fe200078e0a00 */
[----:B------:R-:W-:Y:S01]  /*10b0*/  ISETP.GE.AND P2, PT, R27, RZ, PT ;  /* 0x000000ff1b00720c */ /* 0x000fe20003f46270 */
[----:B------:R-:W-:Y:S01]  /*10c0*/  IMAD R24, R0, R7, R24 ;  /* 0x0000000700187224 */ /* 0x000fe200078e0218 */
[----:B------:R-:W-:Y:S01]  /*10d0*/  IABS R27, R32 ;  /* 0x00000020001b7213 */ /* 0x000fe20000000000 */
[----:B------:R-:W-:Y:S01]  /*10e0*/  IMAD.MOV R15, RZ, RZ, -R14 ;  /* 0x000000ffff0f7224 */ /* 0x000fe200078e0a0e */
[----:B------:R-:W-:Y:S01]  /*10f0*/  LOP3.LUT R14, R12, 0x18, RZ, 0xfc, !PT ;  /* 0x000000180c0e7812 */ /* 0x000fe200078efcff */
[C---:B------:R-:W-:Y:S01]  /*1100*/  IMAD R25, R0.reuse, R13, R25 ;  /* 0x0000000d00197224 */ /* 0x040fe200078e0219 */
[----:B------:R-:W-:Y:S01]  /*1110*/  @!P6 IADD3 R23, R23, -R0, RZ ;  /* 0x800000001717e210 */ /* 0x000fe20007ffe0ff */
[----:B------:R-:W-:Y:S01]  /*1120*/  @!P1 IMAD.MOV R19, RZ, RZ, -R19 ;  /* 0x000000ffff139224 */ /* 0x000fe200078e0a13 */
[C---:B------:R-:W-:Y:S01]  /*1130*/  ISETP.GT.U32.AND P6, PT, R0.reuse, R22, PT ;  /* 0x000000160000720c */ /* 0x040fe20003fc4070 */
[C---:B------:R-:W-:Y:S01]  /*1140*/  IMAD R26, R0.reuse, R15, R26 ;  /* 0x0000000f001a7224 */ /* 0x040fe200078e021a */
[C---:B------:R-:W-:Y:S01]  /*1150*/  ISETP.GT.U32.AND P1, PT, R0.reuse, R24, PT ;  /* 0x000000180000720c */ /* 0x040fe20003f24070 */
[----:B------:R-:W-:Y:S01]  /*1160*/  @!P0 IMAD.MOV R20, RZ, RZ, -R20 ;  /* 0x000000ffff148224 */ /* 0x000fe200078e0a14 */
[----:B------:R-:W-:Y:S01]  /*1170*/  ISETP.GT.U32.AND P0, PT, R0, R25, PT ;  /* 0x000000190000720c */ /* 0x000fe20003f04070 */
[----:B------:R-:W-:Y:S01]  /*1180*/  IMAD.HI.U32 R7, R3, R27, RZ ;  /* 0x0000001b03077227 */ /* 0x000fe200078e00ff */
[----:B------:R-:W-:-:S02]  /*1190*/  @!P4 IADD3 R21, -R21, RZ, RZ ;  /* 0x000000ff1515c210 */ /* 0x000fc40007ffe1ff */
[----:B------:R-:W-:Y:S01]  /*11a0*/  ISETP.GE.AND P4, PT, R28, RZ, PT ;  /* 0x000000ff1c00720c */ /* 0x000fe20003f86270 */
[----:B------:R-:W-:Y:S01]  /*11b0*/  IMAD.MOV R7, RZ, RZ, -R7 ;  /* 0x000000ffff077224 */ /* 0x000fe200078e0a07 */
[----:B------:R-:W-:Y:S01]  /*11c0*/  IABS R28, R14 ;  /* 0x0000000e001c7213 */ /* 0x000fe20000000000 */
[----:B------:R-:W-:Y:S01]  /*11d0*/  @!P3 IMAD.MOV R18, RZ, RZ, -R18 ;  /* 0x000000ffff12b224 */ /* 0x000fe200078e0a12 */
[----:B------:R-:W-:Y:S01]  /*11e0*/  ISETP.GT.U32.AND P3, PT, R0, R23, PT ;  /* 0x000000170000720c */ /* 0x000fe20003f64070 */
[--C-:B------:R-:W-:Y:S01]  /*11f0*/  @!P6 IMAD.IADD R22, R22, 0x1, -R0.reuse ;  /* 0x000000011616e824 */ /* 0x100fe200078e0a00 */
[C---:B------:R-:W-:Y:S01]  /*1200*/  ISETP.GT.U32.AND P6, PT, R0.reuse, R26, PT ;  /* 0x0000001a0000720c */ /* 0x040fe20003fc4070 */
[----:B------:R-:W-:Y:S01]  /*1210*/  IMAD R27, R0, R7, R27 ;  /* 0x00000007001b7224 */ /* 0x000fe200078e021b */
[----:B------:R-:W-:Y:S01]  /*1220*/  @!P1 IADD3 R24, R24, -R0, RZ ;  /* 0x8000000018189210 */ /* 0x000fe20007ffe0ff */
[----:B------:R-:W-:Y:S01]  /*1230*/  @!P0 IMAD.IADD R25, R25, 0x1, -R0 ;  /* 0x0000000119198824 */ /* 0x000fe200078e0a00 */
[----:B------:R-:W-:Y:S01]  /*1240*/  LOP3.LUT R15, R12, 0x1a, RZ, 0xfc, !PT ;  /* 0x0000001a0c0f7812 */ /* 0x000fe200078efcff */
[----:B------:R-:W-:Y:S01]  /*1250*/  IMAD.HI.U32 R7, R3, R28, RZ ;  /* 0x0000001c03077227 */ /* 0x000fe200078e00ff */
[----:B------:R-:W-:-:S02]  /*1260*/  ISETP.GT.U32.AND P0, PT, R0, R24, PT ;  /* 0x000000180000720c */ /* 0x000fc40003f04070 */
[----:B------:R-:W-:Y:S01]  /*1270*/  ISETP.GE.AND P1, PT, R30, RZ, PT ;  /* 0x000000ff1e00720c */ /* 0x000fe20003f26270 */
[----:B------:R-:W-:Y:S01]  /*1280*/  @!P5 IMAD.MOV R22, RZ, RZ, -R22 ;  /* 0x000000ffff16d224 */ /* 0x000fe200078e0a16 */
[----:B------:R-:W-:Y:S01]  /*1290*/  IADD3 R7, -R7, RZ, RZ ;  /* 0x000000ff07077210 */ /* 0x000fe20007ffe1ff */
[--C-:B------:R-:W-:Y:S01]  /*12a0*/  @!P3 IMAD.IADD R23, R23, 0x1, -R0.reuse ;  /* 0x000000011717b824 */ /* 0x100fe200078e0a00 */
[----:B------:R-:W-:Y:S01]  /*12b0*/  ISETP.GE.AND P3, PT, R29, RZ, PT ;  /* 0x000000ff1d00720c */ /* 0x000fe20003f66270 */
[----:B------:R-:W-:Y:S01]  /*12c0*/  @!P6 IMAD.IADD R26, R26, 0x1, -R0 ;  /* 0x000000011a1ae824 */ /* 0x000fe200078e0a00 */
[C---:B------:R-:W-:Y:S01]  /*12d0*/  ISETP.GT.U32.AND P6, PT, R0.reuse, R25, PT ;  /* 0x000000190000720c */ /* 0x040fe20003fc4070 */
[C---:B------:R-:W-:Y:S01]  /*12e0*/  IMAD R28, R0.reuse, R7, R28 ;  /* 0x00000007001c7224 */ /* 0x040fe200078e021c */
[----:B------:R-:W-:Y:S02]  /*12f0*/  IABS R29, R15 ;  /* 0x0000000f001d7213 */ /* 0x000fe40000000000 */
[----:B------:R-:W-:Y:S01]  /*1300*/  ISETP.GT.U32.AND P5, PT, R0, R26, PT ;  /* 0x0000001a0000720c */ /* 0x000fe20003fa4070 */
[----:B------:R-:W-:Y:S01]  /*1310*/  @!P0 IMAD.IADD R24, R24, 0x1, -R0 ;  /* 0x0000000118188824 */ /* 0x000fe200078e0a00 */
[----:B------:R-:W-:Y:S01]  /*1320*/  ISETP.GT.U32.AND P0, PT, R0, R27, PT ;  /* 0x0000001b0000720c */ /* 0x000fe20003f04070 */
[----:B------:R-:W-:Y:S01]  /*1330*/  IMAD.HI.U32 R7, R3, R29, RZ ;  /* 0x0000001d03077227 */ /* 0x000fe200078e00ff */
[----:B------:R-:W-:-:S02]  /*1340*/  IABS R30, R33 ;  /* 0x00000021001e7213 */ /* 0x000fc40000000000 */
[----:B------:R-:W-:Y:S01]  /*1350*/  @!P2 IADD3 R23, -R23, RZ, RZ ;  /* 0x000000ff1717a210 */ /* 0x000fe20007ffe1ff */
[----:B------:R-:W-:Y:S01]  /*1360*/  @!P4 IMAD.MOV R24, RZ, RZ, -R24 ;  /* 0x000000ffff18c224 */ /* 0x000fe200078e0a18 */
[----:B------:R-:W-:Y:S01]  /*1370*/  IADD3 R13, -R7, RZ, RZ ;  /* 0x000000ff070d7210 */ /* 0x000fe20007ffe1ff */
[--C-:B------:R-:W-:Y:S01]  /*1380*/  @!P6 IMAD.IADD R25, R25, 0x1, -R0.reuse ;  /* 0x000000011919e824 */ /* 0x100fe200078e0a00 */
[----:B------:R-:W-:Y:S01]  /*1390*/  ISETP.GT.U32.AND P6, PT, R0, R28, PT ;  /* 0x0000001c0000720c */ /* 0x000fe20003fc4070 */
[----:B------:R-:W-:Y:S01]  /*13a0*/  IMAD.HI.U32 R7, R3, R30, RZ ;  /* 0x0000001e03077227 */ /* 0x000fe200078e00ff */
[----:B------:R-:W-:Y:S02]  /*13b0*/  IABS R42, R47 ;  /* 0x0000002f002a7213 */ /* 0x000fe40000000000 */
[----:B------:R-:W-:Y:S01]  /*13c0*/  LOP3.LUT R45, R12, 0x30, RZ, 0xfc, !PT ;  /* 0x000000300c2d7812 */ /* 0x000fe200078efcff */
[--C-:B------:R-:W-:Y:S01]  /*13d0*/  @!P0 IMAD.IADD R27, R27, 0x1, -R0.reuse ;  /* 0x000000011b1b8824 */ /* 0x100fe200078e0a00 */
[----:B------:R-:W-:Y:S01]  /*13e0*/  ISETP.GE.AND P0, PT, R14, RZ, PT ;  /* 0x000000ff0e00720c */ /* 0x000fe20003f06270 */
[----:B------:R-:W-:Y:S01]  /*13f0*/  IMAD R29, R0, R13, R29 ;  /* 0x0000000d001d7224 */ /* 0x000fe200078e021d */
[----:B------:R-:W-:Y:S01]  /*1400*/  LOP3.LUT R14, R12, 0x20, RZ, 0xfc, !PT ;  /* 0x000000200c0e7812 */ /* 0x000fe200078efcff */
[----:B------:R-:W-:Y:S01]  /*1410*/  @!P5 IMAD.IADD R26, R26, 0x1, -R0 ;  /* 0x000000011a1ad824 */ /* 0x000fe200078e0a00 */
[----:B------:R-:W-:Y:S01]  /*1420*/  ISETP.GE.AND P5, PT, R32, RZ, PT ;  /* 0x000000ff2000720c */ /* 0x000fe20003fa6270 */
[----:B------:R-:W-:Y:S01]  /*1430*/  IMAD.HI.U32 R13, R3, R31, RZ ;  /* 0x0000001f030d7227 */ /* 0x000fe200078e00ff */
[----:B------:R-:W-:-:S02]  /*1440*/  IABS R32, R14 ;  /* 0x0000000e00207213 */ /* 0x000fc40000000000 */
[----:B------:R-:W-:Y:S01]  /*1450*/  ISETP.GT.U32.AND P4, PT, R0, R29, PT ;  /* 0x0000001d0000720c */ /* 0x000fe20003f84070 */
[----:B------:R-:W-:Y:S01]  /*1460*/  @!P6 IMAD.IADD R28, R28, 0x1, -R0 ;  /* 0x000000011c1ce824 */ /* 0x000fe200078e0a00 */
[C---:B------:R-:W-:Y:S01]  /*1470*/  ISETP.GT.U32.AND P6, PT, R0.reuse, R27, PT ;  /* 0x0000001b0000720c */ /* 0x040fe20003fc4070 */
[----:B------:R-:W-:Y:S01]  /*1480*/  IMAD.MOV R7, RZ, RZ, -R7 ;  /* 0x000000ffff077224 */ /* 0x000fe200078e0a07 */
[----:B------:R-:W-:Y:S01]  /*1490*/  IADD3 R13, -R13, RZ, RZ ;  /* 0x000000ff0d0d7210 */ /* 0x000fe20007ffe1ff */
[----:B------:R-:W-:Y:S01]  /*14a0*/  @!P3 IMAD.MOV R25, RZ, RZ, -R25 ;  /* 0x000000ffff19b224 */ /* 0x000fe200078e0a19 */
[C---:B------:R-:W-:Y:S01]  /*14b0*/  ISETP.GT.U32.AND P2, PT, R0.reuse, R28, PT ;  /* 0x0000001c0000720c */ /* 0x040fe20003f44070 */
[C---:B------:R-:W-:Y:S01]  /*14c0*/  IMAD R30, R0.reuse, R7, R30 ;  /* 0x00000007001e7224 */ /* 0x040fe200078e021e */
[----:B------:R-:W-:Y:S01]  /*14d0*/  ISETP.GE.AND P3, PT, R15, RZ, PT ;  /* 0x000000ff0f00720c */ /* 0x000fe20003f66270 */
[----:B------:R-:W-:Y:S01]  /*14e0*/  IMAD R31, R0, R13, R31 ;  /* 0x0000000d001f7224 */ /* 0x000fe200078e021f */
[----:B------:R-:W-:Y:S01]  /*14f0*/  LOP3.LUT R15, R12, 0x22, RZ, 0xfc, !PT ;  /* 0x000000220c0f7812 */ /* 0x000fe200078efcff */
[----:B------:R-:W-:Y:S01]  /*1500*/  @!P1 IMAD.MOV R26, RZ, RZ, -R26 ;  /* 0x000000ffff1a9224 */ /* 0x000fe200078e0a1a */
[----:B------:R-:W-:Y:S01]  /*1510*/  ISETP.GE.AND P1, PT, R33, RZ, PT ;  /* 0x000000ff2100720c */ /* 0x000fe20003f26270 */
[----:B------:R-:W-:Y:S01]  /*1520*/  IMAD.HI.U32 R7, R3, R32, RZ ;  /* 0x0000002003077227 */ /* 0x000fe200078e00ff */
[----:B------:R-:W-:-:S02]  /*1530*/  IABS R33, R15 ;  /* 0x0000000f00217213 */ /* 0x000fc40000000000 */
[----:B------:R-:W-:Y:S01]  /*1540*/  IABS R40, R45 ;  /* 0x0000002d00287213 */ /* 0x000fe20000000000 */
[--C-:B------:R-:W-:Y:S01]  /*1550*/  @!P6 IMAD.IADD R27, R27, 0x1, -R0.reuse ;  /* 0x000000011b1be824 */ /* 0x100fe200078e0a00 */
[----:B------:R-:W-:Y:S01]  /*1560*/  ISETP.GE.AND P6, PT, R34, RZ, PT ;  /* 0x000000ff2200720c */ /* 0x000fe20003fc6270 */
[----:B------:R-:W-:Y:S01]  /*1570*/  @!P2 IMAD.IADD R28, R28, 0x1, -R0 ;  /* 0x000000011c1ca824 */ /* 0x000fe200078e0a00 */
[C---:B------:R-:W-:Y:S01]  /*1580*/  ISETP.GT.U32.AND P2, PT, R0.reuse, R30, PT ;  /* 0x0000001e0000720c */ /* 0x040fe20003f44070 */
[----:B------:R-:W-:Y:S01]  /*1590*/  IMAD.MOV R13, RZ, RZ, -R7 ;  /* 0x000000ffff0d7224 */ /* 0x000fe200078e0a07 */
[----:B------:R-:W-:Y:S01]  /*15a0*/  @!P5 IADD3 R27, -R27, RZ, RZ ;  /* 0x000000ff1b1bd210 */ /* 0x000fe20007ffe1ff */
[C---:B------:R-:W-:Y:S01]  /*15b0*/  IMAD.HI.U32 R7, R3.reuse, R33, RZ ;  /* 0x0000002103077227 */ /* 0x040fe200078e00ff */
[C---:B------:R-:W-:Y:S02]  /*15c0*/  ISETP.GT.U32.AND P5, PT, R0.reuse, R31, PT ;  /* 0x0000001f0000720c */ /* 0x040fe40003fa4070 */
[----:B------:R-:W-:Y:S01]  /*15d0*/  IABS R34, R35 ;  /* 0x0000002300227213 */ /* 0x000fe20000000000 */
[----:B------:R-:W-:Y:S01]  /*15e0*/  IMAD R32, R0, R13, R32 ;  /* 0x0000000d00207224 */ /* 0x000fe200078e0220 */
[C---:B------:R-:W-:Y:S01]  /*15f0*/  LOP3.LUT R48, R12.reuse, 0x3c, RZ, 0xfc, !PT ;  /* 0x0000003c0c307812 */ /* 0x040fe200078efcff */
[----:B------:R-:W-:Y:S01]  /*1600*/  IMAD.MOV R7, RZ, RZ, -R7 ;  /* 0x000000ffff077224 */ /* 0x000fe200078e0a07 */
[C---:B------:R-:W-:Y:S01]  /*1610*/  LOP3.LUT R53, R12.reuse, 0x46, RZ, 0xfc, !PT ;  /* 0x000000460c357812 */ /* 0x040fe200078efcff */
[----:B------:R-:W-:Y:S01]  /*1620*/  IMAD.HI.U32 R13, R3, R34, RZ ;  /* 0x00000022030d7227 */ /* 0x000fe200078e00ff */
[----:B------:R-:W-:-:S02]  /*1630*/  LOP3.LUT R57, R12, 0x50, RZ, 0xfc, !PT ;  /* 0x000000500c397812 */ /* 0x000fc400078efcff */
[----:B------:R-:W-:Y:S01]  /*1640*/  IABS R51, R53 ;  /* 0x0000003500337213 */ /* 0x000fe20000000000 */
[--C-:B------:R-:W-:Y:S01]  /*1650*/  @!P2 IMAD.IADD R30, R30, 0x1, -R0.reuse ;  /* 0x000000011e1ea824 */ /* 0x100fe200078e0a00 */
[----:B------:R-:W-:Y:S01]  /*1660*/  IABS R54, R57 ;  /* 0x0000003900367213 */ /* 0x000fe20000000000 */
[--C-:B------:R-:W-:Y:S01]  /*1670*/  @!P5 IMAD.IADD R31, R31, 0x1, -R0.reuse ;  /* 0x000000011f1fd824 */ /* 0x100fe200078e0a00 */
[----:B------:R-:W-:Y:S01]  /*1680*/  LOP3.LUT R59, R12, 0x54, RZ, 0xfc, !PT ;  /* 0x000000540c3b7812 */ /* 0x000fe200078efcff */
[----:B------:R-:W-:Y:S01]  /*1690*/  @!P4 IMAD.IADD R29, R29, 0x1, -R0 ;  /* 0x000000011d1dc824 */ /* 0x000fe200078e0a00 */
[C---:B------:R-:W-:Y:S01]  /*16a0*/  ISETP.GT.U32.AND P2, PT, R0.reuse, R30, PT ;  /* 0x0000001e0000720c */ /* 0x040fe20003f44070 */
[----:B------:R-:W-:Y:S01]  /*16b0*/  IMAD.MOV R13, RZ, RZ, -R13 ;  /* 0x000000ffff0d7224 */ /* 0x000fe200078e0a0d */
[C---:B------:R-:W-:Y:S01]  /*16c0*/  ISETP.GT.U32.AND P5, PT, R0.reuse, R31, PT ;  /* 0x0000001f0000720c */ /* 0x040fe20003fa4070 */
[C---:B------:R-:W-:Y:S01]  /*16d0*/  IMAD R33, R0.reuse, R7, R33 ;  /* 0x0000000700217224 */ /* 0x040fe200078e0221 */
[C---:B------:R-:W-:Y:S01]  /*16e0*/  ISETP.GT.U32.AND P4, PT, R0.reuse, R29, PT ;  /* 0x0000001d0000720c */ /* 0x040fe20003f84070 */
[----:B------:R-:W-:Y:S01]  /*16f0*/  IMAD R34, R0, R13, R34 ;  /* 0x0000000d00227224 */ /* 0x000fe200078e0222 */
[----:B------:R-:W-:Y:S01]  /*1700*/  LOP3.LUT R7, R12, 0x26, RZ, 0xfc, !PT ;  /* 0x000000260c077812 */ /* 0x000fe200078efcff */
[----:B------:R-:W-:Y:S01]  /*1710*/  @!P0 IMAD.MOV R28, RZ, RZ, -R28 ;  /* 0x000000ffff1c8224 */ /* 0x000fe200078e0a1c */
[----:B------:R-:W-:-:S02]  /*1720*/  ISETP.GE.AND P0, PT, R14, RZ, PT ;  /* 0x000000ff0e00720c */ /* 0x000fc40003f06270 */
[C---:B------:R-:W-:Y:S02]  /*1730*/  LOP3.LUT R14, R12.reuse, 0x28, RZ, 0xfc, !PT ;  /* 0x000000280c0e7812 */ /* 0x040fe400078efcff */
[----:B------:R-:W-:Y:S02]  /*1740*/  LOP3.LUT R58, R12, 0x52, RZ, 0xfc, !PT ;  /* 0x000000520c3a7812 */ /* 0x000fe400078efcff */
[----:B------:R-:W-:Y:S01]  /*1750*/  @!P2 IADD3 R30, R30, -R0, RZ ;  /* 0x800000001e1ea210 */ /* 0x000fe20007ffe0ff */
[----:B------:R-:W-:Y:S01]  /*1760*/  @!P5 IMAD.IADD R31, R31, 0x1, -R0 ;  /* 0x000000011f1fd824 */ /* 0x000fe200078e0a00 */
[C---:B------:R-:W-:Y:S02]  /*1770*/  ISETP.GT.U32.AND P5, PT, R0.reuse, R33, PT ;  /* 0x000000210000720c */ /* 0x040fe40003fa4070 */
[----:B------:R-:W-:Y:S01]  /*1780*/  ISETP.GE.AND P2, PT, R35, RZ, PT ;  /* 0x000000ff2300720c */ /* 0x000fe20003f46270 */
[----:B------:R-:W-:Y:S01]  /*1790*/  @!P6 IMAD.MOV R31, RZ, RZ, -R31 ;  /* 0x000000ffff1fe224 */ /* 0x000fe200078e0a1f */
[----:B------:R-:W-:Y:S01]  /*17a0*/  ISETP.GT.U32.AND P6, PT, R0, R34, PT ;  /* 0x000000220000720c */ /* 0x000fe20003fc4070 */
[----:B------:R-:W-:Y:S01]  /*17b0*/  @!P1 IMAD.MOV R30, RZ, RZ, -R30 ;  /* 0x000000ffff1e9224 */ /* 0x000fe200078e0a1e */
[----:B------:R-:W-:-:S02]  /*17c0*/  IABS R35, R7 ;  /* 0x0000000700237213 */ /* 0x000fc40000000000 */
[----:B------:R-:W-:Y:S02]  /*17d0*/  @!P4 IADD3 R29, R29, -R0, RZ ;  /* 0x800000001d1dc210 */ /* 0x000fe40007ffe0ff */
[----:B------:R-:W-:Y:S02]  /*17e0*/  ISETP.GE.AND P4, PT, R15, RZ, PT ;  /* 0x000000ff0f00720c */ /* 0x000fe40003f86270 */
[----:B------:R-:W-:Y:S01]  /*17f0*/  ISETP.GE.AND P1, PT, R7, RZ, PT ;  /* 0x000000ff0700720c */ /* 0x000fe20003f26270 */
[----:B------:R-:W-:Y:S01]  /*1800*/  IMAD.HI.U32 R7, R3, R35, RZ ;  /* 0x0000002303077227 */ /* 0x000fe200078e00ff */
[C---:B------:R-:W-:Y:S02]  /*1810*/  LOP3.LUT R15, R12.reuse, 0x2a, RZ, 0xfc, !PT ;  /* 0x0000002a0c0f7812 */ /* 0x040fe400078efcff */
[----:B------:R-:W-:Y:S01]  /*1820*/  IABS R36, R14 ;  /* 0x0000000e00247213 */ /* 0x000fe20000000000 */
[--C-:B------:R-:W-:Y:S01]  /*1830*/  @!P5 IMAD.IADD R33, R33, 0x1, -R0.reuse ;  /* 0x000000012121d824 */ /* 0x100fe200078e0a00 */
[----:B------:R-:W-:Y:S01]  /*1840*/  IABS R37, R15 ;  /* 0x0000000f00257213 */ /* 0x000fe20000000000 */
[----:B------:R-:W-:Y:S01]  /*1850*/  IMAD.MOV R7, RZ, RZ, -R7 ;  /* 0x000000ffff077224 */ /* 0x000fe200078e0a07 */
        /* <DEDUP_REMOVED lines=8> */
[----:B------:R-:W-:-:S02]  /*18e0*/  LOP3.LUT R65, R12, 0x58, RZ, 0xfc, !PT ;  /* 0x000000580c417812 */ /* 0x000fc400078efcff */
[----:B------:R-:W-:Y:S01]  /*18f0*/  LOP3.LUT R66, R12, 0x5a, RZ, 0xfc, !PT ;  /* 0x0000005a0c427812 */ /* 0x000fe200078efcff */
[----:B------:R-:W-:Y:S01]  /*1900*/  IMAD.HI.U32 R13, R3, R36, RZ ;  /* 0x00000024030d7227 */ /* 0x000fe200078e00ff */
[----:B------:R-:W-:Y:S02]  /*1910*/  IADD3 R7, -R7, RZ, RZ ;  /* 0x000000ff07077210 */ /* 0x000fe40007ffe1ff */
[----:B------:R-:W-:Y:S01]  /*1920*/  IABS R60, R66 ;  /* 0x00000042003c7213 */ /* 0x000fe20000000000 */
[----:B------:R-:W-:Y:S01]  /*1930*/  @!P5 IMAD.IADD R33, R33, 0x1, -R0 ;  /* 0x000000012121d824 */ /* 0x000fe200078e0a00 */
[C---:B------:R-:W-:Y:S01]  /*1940*/  ISETP.GT.U32.AND P5, PT, R0.reuse, R35, PT ;  /* 0x000000230000720c */ /* 0x040fe20003fa4070 */
[----:B------:R-:W-:Y:S01]  /*1950*/  IMAD R37, R0, R7, R37 ;  /* 0x0000000700257224 */ /* 0x000fe200078e0225 */
[-C--:B------:R-:W-:Y:S01]  /*1960*/  @!P3 IADD3 R32, R32, -R0.reuse, RZ ;  /* 0x800000002020b210 */ /* 0x080fe20007ffe0ff */
[----:B------:R-:W-:Y:S01]  /*1970*/  @!P4 IMAD.MOV R33, RZ, RZ, -R33 ;  /* 0x000000ffff21c224 */ /* 0x000fe200078e0a21 */
[----:B------:R-:W-:Y:S01]  /*1980*/  @!P6 IADD3 R34, R34, -R0, RZ ;  /* 0x800000002222e210 */ /* 0x000fe20007ffe0ff */
[----:B------:R-:W-:Y:S01]  /*1990*/  IMAD.MOV R13, RZ, RZ, -R13 ;  /* 0x000000ffff0d7224 */ /* 0x000fe200078e0a0d */
[----:B------:R-:W-:-:S02]  /*19a0*/  ISETP.GT.U32.AND P6, PT, R0, R37, PT ;  /* 0x000000250000720c */ /* 0x000fc40003fc4070 */
[C---:B------:R-:W-:Y:S01]  /*19b0*/  ISETP.GT.U32.AND P3, PT, R0.reuse, R32, PT ;  /* 0x000000200000720c */ /* 0x040fe20003f64070 */
[----:B------:R-:W-:Y:S01]  /*19c0*/  IMAD R36, R0, R13, R36 ;  /* 0x0000000d00247224 */ /* 0x000fe200078e0224 */
[----:B------:R-:W-:Y:S01]  /*19d0*/  ISETP.GE.AND P4, PT, R15, RZ, PT ;  /* 0x000000ff0f00720c */ /* 0x000fe20003f86270 */
[----:B------:R-:W-:Y:S01]  /*19e0*/  IMAD.HI.U32 R13, R3, R38, RZ ;  /* 0x00000026030d7227 */ /* 0x000fe200078e00ff */
[C---:B------:R-:W-:Y:S02]  /*19f0*/  LOP3.LUT R15, R12.reuse, 0x2e, RZ, 0xfc, !PT ;  /* 0x0000002e0c0f7812 */ /* 0x040fe400078efcff */
[----:B------:R-:W-:Y:S01]  /*1a00*/  LOP3.LUT R67, R12, 0x5c, RZ, 0xfc, !PT ;  /* 0x0000005c0c437812 */ /* 0x000fe200078efcff */
[--C-:B------:R-:W-:Y:S01]  /*1a10*/  @!P5 IMAD.IADD R35, R35, 0x1, -R0.reuse ;  /* 0x000000012323d824 */ /* 0x100fe200078e0a00 */
[----:B------:R-:W-:Y:S01]  /*1a20*/  IABS R39, R15 ;  /* 0x0000000f00277213 */ /* 0x000fe20000000000 */
[----:B------:R-:W-:Y:S01]  /*1a30*/  IMAD.MOV R13, RZ, RZ, -R13 ;  /* 0x000000ffff0d7224 */ /* 0x000fe200078e0a0d */
[----:B------:R-:W-:Y:S01]  /*1a40*/  IABS R62, R67 ;  /* 0x00000043003e7213 */ /* 0x000fe20000000000 */
[----:B------:R-:W-:Y:S01]  /*1a50*/  @!P6 IMAD.IADD R37, R37, 0x1, -R0 ;  /* 0x000000012525e824 */ /* 0x000fe200078e0a00 */
[----:B------:R-:W-:Y:S01]  /*1a60*/  ISETP.GT.U32.AND P5, PT, R0, R35, PT ;  /* 0x000000230000720c */ /* 0x000fe20003fa4070 */
[----:B------:R-:W-:Y:S01]  /*1a70*/  IMAD.HI.U32 R7, R3, R39, RZ ;  /* 0x0000002703077227 */ /* 0x000fe200078e00ff */
[----:B------:R-:W-:-:S02]  /*1a80*/  @!P3 IADD3 R32, R32, -R0, RZ ;  /* 0x800000002020b210 */ /* 0x000fc40007ffe0ff */
[C---:B------:R-:W-:Y:S01]  /*1a90*/  ISETP.GT.U32.AND P6, PT, R0.reuse, R37, PT ;  /* 0x000000250000720c */ /* 0x040fe20003fc4070 */
[----:B------:R-:W-:Y:S01]  /*1aa0*/  IMAD R38, R0, R13, R38 ;  /* 0x0000000d00267224 */ /* 0x000fe200078e0226 */
[----:B------:R-:W-:Y:S01]  /*1ab0*/  ISETP.GE.AND P3, PT, R14, RZ, PT ;  /* 0x000000ff0e00720c */ /* 0x000fe20003f66270 */
[----:B------:R-:W-:Y:S01]  /*1ac0*/  @!P0 IMAD.MOV R32, RZ, RZ, -R32 ;  /* 0x000000ffff208224 */ /* 0x000fe200078e0a20 */
[----:B------:R-:W-:Y:S01]  /*1ad0*/  ISETP.GT.U32.AND P0, PT, R0, R36, PT ;  /* 0x000000240000720c */ /* 0x000fe20003f04070 */
[----:B------:R-:W-:Y:S01]  /*1ae0*/  IMAD.MOV R13, RZ, RZ, -R7 ;  /* 0x000000ffff0d7224 */ /* 0x000fe200078e0a07 */
[C---:B------:R-:W-:Y:S01]  /*1af0*/  LOP3.LUT R68, R12.reuse, 0x5e, RZ, 0xfc, !PT ;  /* 0x0000005e0c447812 */ /* 0x040fe200078efcff */
[----:B------:R-:W-:Y:S01]  /*1b00*/  IMAD.HI.U32 R14, R3, R42, RZ ;  /* 0x0000002a030e7227 */ /* 0x000fe200078e00ff */
[----:B------:R-:W-:Y:S02]  /*1b10*/  LOP3.LUT R69, R12, 0x60, RZ, 0xfc, !PT ;  /* 0x000000600c457812 */ /* 0x000fe400078efcff */
[----:B------:R-:W-:Y:S01]  /*1b20*/  @!P5 IADD3 R35, R35, -R0, RZ ;  /* 0x800000002323d210 */ /* 0x000fe20007ffe0ff */
[C---:B------:R-:W-:Y:S01]  /*1b30*/  IMAD R39, R0.reuse, R13, R39 ;  /* 0x0000000d00277224 */ /* 0x040fe200078e0227 */
[----:B------:R-:W-:Y:S01]  /*1b40*/  ISETP.GT.U32.AND P5, PT, R0, R38, PT ;  /* 0x000000260000720c */ /* 0x000fe20003fa4070 */
[----:B------:R-:W-:Y:S01]  /*1b50*/  IMAD.HI.U32 R13, R3, R41, RZ ;  /* 0x00000029030d7227 */ /* 0x000fe200078e00ff */
[----:B------:R-:W-:-:S02]  /*1b60*/  @!P6 IADD3 R37, R37, -R0, RZ ;  /* 0x800000002525e210 */ /* 0x000fc40007ffe0ff */
[----:B------:R-:W-:Y:S01]  /*1b70*/  ISETP.GT.U32.AND P6, PT, R0, R39, PT ;  /* 0x000000270000720c */ /* 0x000fe20003fc4070 */
[--C-:B------:R-:W-:Y:S01]  /*1b80*/  @!P0 IMAD.IADD R36, R36, 0x1, -R0.reuse ;  /* 0x0000000124248824 */ /* 0x100fe200078e0a00 */
[----:B------:R-:W-:Y:S01]  /*1b90*/  @!P4 IADD3 R37, -R37, RZ, RZ ;  /* 0x000000ff2525c210 */ /* 0x000fe20007ffe1ff */
[----:B------:R-:W-:Y:S01]  /*1ba0*/  IMAD.MOV R13, RZ, RZ, -R13 ;  /* 0x000000ffff0d7224 */ /* 0x000fe200078e0a0d */
[----:B------:R-:W-:Y:S01]  /*1bb0*/  ISETP.GE.AND P4, PT, R45, RZ, PT ;  /* 0x000000ff2d00720c */ /* 0x000fe20003f86270 */
[----:B------:R-:W-:Y:S01]  /*1bc0*/  IMAD.HI.U32 R7, R3, R40, RZ ;  /* 0x0000002803077227 */ /* 0x000fe200078e00ff */
[----:B------:R-:W-:Y:S02]  /*1bd0*/  ISETP.GT.U32.AND P0, PT, R0, R36, PT ;  /* 0x000000240000720c */ /* 0x000fe40003f04070 */
[----:B------:R-:W-:Y:S01]  /*1be0*/  IABS R64, R69 ;  /* 0x0000004500407213 */ /* 0x000fe20000000000 */
[----:B------:R-:W-:Y:S01]  /*1bf0*/  @!P5 IMAD.IADD R38, R38, 0x1, -R0 ;  /* 0x000000012626d824 */ /* 0x000fe200078e0a00 */
[----:B------:R-:W-:Y:S01]  /*1c00*/  ISETP.GE.AND P5, PT, R15, RZ, PT ;  /* 0x000000ff0f00720c */ /* 0x000fe20003fa6270 */
[----:B------:R-:W-:Y:S01]  /*1c10*/  IMAD.MOV R15, RZ, RZ, -R14 ;  /* 0x000000ffff0f7224 */ /* 0x000fe200078e0a0e */
[----:B------:R-:W-:Y:S01]  /*1c20*/  LOP3.LUT R14, R12, 0x36, RZ, 0xfc, !PT ;  /* 0x000000360c0e7812 */ /* 0x000fe200078efcff */
[C---:B------:R-:W-:Y:S01]  /*1c30*/  IMAD R41, R0.reuse, R13, R41 ;  /* 0x0000000d00297224 */ /* 0x040fe200078e0229 */
[----:B------:R-:W-:Y:S01]  /*1c40*/  @!P6 IADD3 R39, R39, -R0, RZ ;  /* 0x800000002727e210 */ /* 0x000fe20007ffe0ff */
[C---:B------:R-:W-:Y:S01]  /*1c50*/  IMAD R42, R0.reuse, R15, R42 ;  /* 0x0000000f002a7224 */ /* 0x040fe200078e022a */
[----:B------:R-:W-:Y:S01]  /*1c60*/  ISETP.GT.U32.AND P6, PT, R0, R38, PT ;  /* 0x000000260000720c */ /* 0x000fe20003fc4070 */
[----:B------:R-:W-:Y:S01]  /*1c70*/  IMAD.MOV R7, RZ, RZ, -R7 ;  /* 0x000000ffff077224 */ /* 0x000fe200078e0a07 */
[----:B------:R-:W-:Y:S01]  /*1c80*/  LOP3.LUT R13, R12, 0x38, RZ, 0xfc, !PT ;  /* 0x000000380c0d7812 */ /* 0x000fe200078efcff */
[----:B------:R-:W-:Y:S01]  /*1c90*/  @!P0 IMAD.IADD R36, R36, 0x1, -R0 ;  /* 0x0000000124248824 */ /* 0x000fe200078e0a00 */
[----:B------:R-:W-:Y:S01]  /*1ca0*/  ISETP.GE.AND P0, PT, R43, RZ, PT ;  /* 0x000000ff2b00720c */ /* 0x000fe20003f06270 */
[C---:B------:R-:W-:Y:S01]  /*1cb0*/  IMAD R40, R0.reuse, R7, R40 ;  /* 0x0000000700287224 */ /* 0x040fe200078e0228 */
[----:B------:R-:W-:Y:S01]  /*1cc0*/  IABS R43, R14 ;  /* 0x0000000e002b7213 */ /* 0x000fe20000000000 */
[----:B------:R-:W-:Y:S01]  /*1cd0*/  @!P3 IMAD.MOV R36, RZ, RZ, -R36 ;  /* 0x000000ffff24b224 */ /* 0x000fe200078e0a24 */
[C---:B------:R-:W-:Y:S01]  /*1ce0*/  ISETP.GT.U32.AND P3, PT, R0.reuse, R41, PT ;  /* 0x000000290000720c */ /* 0x040fe20003f64070 */
[----:B------:R-:W-:Y:S01]  /*1cf0*/  @!P2 IMAD.MOV R34, RZ, RZ, -R34 ;  /* 0x000000ffff22a224 */ /* 0x000fe200078e0a22 */
[----:B------:R-:W-:Y:S01]  /*1d00*/  ISETP.GT.U32.AND P2, PT, R0, R39, PT ;  /* 0x000000270000720c */ /* 0x000fe20003f44070 */
[----:B------:R-:W-:Y:S01]  /*1d10*/  IMAD.HI.U32 R7, R3, R43, RZ ;  /* 0x0000002b03077227 */ /* 0x000fe200078e00ff */
[----:B------:R-:W-:-:S02]  /*1d20*/  IABS R44, R13 ;  /* 0x0000000d002c7213 */ /* 0x000fc40000000000 */
[----:B------:R-:W-:Y:S01]  /*1d30*/  LOP3.LUT R15, R12, 0x3a, RZ, 0xfc, !PT ;  /* 0x0000003a0c0f7812 */ /* 0x000fe200078efcff */
[--C-:B------:R-:W-:Y:S01]  /*1d40*/  @!P6 IMAD.IADD R38, R38, 0x1, -R0.reuse ;  /* 0x000000012626e824 */ /* 0x100fe200078e0a00 */
[C---:B------:R-:W-:Y:S01]  /*1d50*/  ISETP.GT.U32.AND P6, PT, R0.reuse, R42, PT ;  /* 0x0000002a0000720c */ /* 0x040fe20003fc4070 */
[----:B------:R-:W-:Y:S01]  /*1d60*/  IMAD.MOV R7, RZ, RZ, -R7 ;  /* 0x000000ffff077224 */ /* 0x000fe200078e0a07 */
[----:B------:R-:W-:Y:S01]  /*1d70*/  IABS R45, R15 ;  /* 0x0000000f002d7213 */ /* 0x000fe20000000000 */
[----:B------:R-:W-:Y:S01]  /*1d80*/  @!P1 IMAD.MOV R35, RZ, RZ, -R35 ;  /* 0x000000ffff239224 */ /* 0x000fe200078e0a23 */
[----:B------:R-:W-:Y:S01]  /*1d90*/  ISETP.GT.U32.AND P1, PT, R0, R40, PT ;  /* 0x000000280000720c */ /* 0x000fe20003f24070 */
[----:B------:R-:W-:Y:S01]  /*1da0*/  @!P3 IMAD.IADD R41, R41, 0x1, -R0 ;  /* 0x000000012929b824 */ /* 0x000fe200078e0a00 */
[----:B------:R-:W-:Y:S01]  /*1db0*/  @!P0 IADD3 R38, -R38, RZ, RZ ;  /* 0x000000ff26268210 */ /* 0x000fe20007ffe1ff */
[----:B------:R-:W-:Y:S01]  /*1dc0*/  IMAD R43, R0, R7, R43 ;  /* 0x00000007002b7224 */ /* 0x000fe200078e022b */
[C---:B------:R-:W-:Y:S01]  /*1dd0*/  LOP3.LUT R70, R12.reuse, 0x62, RZ, 0xfc, !PT ;  /* 0x000000620c467812 */ /* 0x040fe200078efcff */
[----:B------:R-:W-:Y:S01]  /*1de0*/  IMAD.HI.U32 R7, R3, R44, RZ ;  /* 0x0000002c03077227 */ /* 0x000fe200078e00ff */
[----:B------:R-:W-:-:S02]  /*1df0*/  LOP3.LUT R84, R12, 0x70, RZ, 0xfc, !PT ;  /* 0x000000700c547812 */ /* 0x000fc400078efcff */
[----:B------:R-:W-:Y:S01]  /*1e00*/  LOP3.LUT R86, R12, 0x72, RZ, 0xfc, !PT ;  /* 0x000000720c567812 */ /* 0x000fe200078efcff */
[--C-:B------:R-:W-:Y:S01]  /*1e10*/  @!P6 IMAD.IADD R42, R42, 0x1, -R0.reuse ;  /* 0x000000012a2ae824 */ /* 0x100fe200078e0a00 */
[----:B------:R-:W-:Y:S01]  /*1e20*/  ISETP.GT.U32.AND P6, PT, R0, R41, PT ;  /* 0x000000290000720c */ /* 0x000fe20003fc4070 */
[----:B------:R-:W-:Y:S01]  /*1e30*/  @!P2 IMAD.IADD R39, R39, 0x1, -R0 ;  /* 0x000000012727a824 */ /* 0x000fe200078e0a00 */
[----:B------:R-:W-:Y:S01]  /*1e40*/  ISETP.GE.AND P2, PT, R46, RZ, PT ;  /* 0x000000ff2e00720c */ /* 0x000fe20003f46270 */
[----:B------:R-:W-:Y:S01]  /*1e50*/  IMAD.MOV R7, RZ, RZ, -R7 ;  /* 0x000000ffff077224 */ /* 0x000fe200078e0a07 */
[C---:B------:R-:W-:Y:S01]  /*1e60*/  ISETP.GT.U32.AND P0, PT, R0.reuse, R42, PT ;  /* 0x0000002a0000720c */ /* 0x040fe20003f04070 */
[----:B------:R-:W-:Y:S01]  /*1e70*/  @!P5 IMAD.MOV R39, RZ, RZ, -R39 ;  /* 0x000000ffff27d224 */ /* 0x000fe200078e0a27 */
[C---:B------:R-:W-:Y:S01]  /*1e80*/  ISETP.GT.U32.AND P5, PT, R0.reuse, R43, PT ;  /* 0x0000002b0000720c */ /* 0x040fe20003fa4070 */
[----:B------:R-:W-:Y:S01]  /*1e90*/  IMAD R44, R0, R7, R44 ;  /* 0x00000007002c7224 */ /* 0x000fe200078e022c */
[----:B------:R-:W-:Y:S01]  /*1ea0*/  @!P1 IADD3 R40, R40, -R0, RZ ;  /* 0x8000000028289210 */ /* 0x000fe20007ffe0ff */
[----:B------:R-:W-:Y:S01]  /*1eb0*/  IMAD.HI.U32 R7, R3, R45, RZ ;  /* 0x0000002d03077227 */ /* 0x000fe200078e00ff */
[----:B------:R-:W-:-:S02]  /*1ec0*/  IABS R46, R48 ;  /* 0x00000030002e7213 */ /* 0x000fc40000000000 */
[C---:B------:R-:W-:Y:S01]  /*1ed0*/  ISETP.GT.U32.AND P3, PT, R0.reuse, R40, PT ;  /* 0x000000280000720c */ /* 0x040fe20003f64070 */
[--C-:B------:R-:W-:Y:S01]  /*1ee0*/  @!P6 IMAD.IADD R41, R41, 0x1, -R0.reuse ;  /* 0x000000012929e824 */ /* 0x100fe200078e0a00 */
[----:B------:R-:W-:Y:S02]  /*1ef0*/  ISETP.GT.U32.AND P6, PT, R0, R44, PT ;  /* 0x0000002c0000720c */ /* 0x000fe40003fc4070 */
[----:B------:R-:W-:Y:S01]  /*1f00*/  ISETP.GE.AND P1, PT, R47, RZ, PT ;  /* 0x000000ff2f00720c */ /* 0x000fe20003f26270 */
[----:B------:R-:W-:Y:S01]  /*1f10*/  @!P2 IMAD.MOV R41, RZ, RZ, -R41 ;  /* 0x000000ffff29a224 */ /* 0x000fe200078e0a29 */
[----:B------:R-:W-:Y:S01]  /*1f20*/  @!P0 IADD3 R42, R42, -R0, RZ ;  /* 0x800000002a2a8210 */ /* 0x000fe20007ffe0ff */
[----:B------:R-:W-:Y:S01]  /*1f30*/  @!P5 IMAD.IADD R43, R43, 0x1, -R0 ;  /* 0x000000012b2bd824 */ /* 0x000fe200078e0a00 */
[----:B------:R-:W-:Y:S01]  /*1f40*/  ISETP.GE.AND P0, PT, R13, RZ, PT ;  /* 0x000000ff0d00720c */ /* 0x000fe20003f06270 */
[----:B------:R-:W-:Y:S01]  /*1f50*/  IMAD.MOV R13, RZ, RZ, -R7 ;  /* 0x000000ffff0d7224 */ /* 0x000fe200078e0a07 */
[----:B------:R-:W-:Y:S01]  /*1f60*/  ISETP.GE.AND P5, PT, R15, RZ, PT ;  /* 0x000000ff0f00720c */ /* 0x000fe20003fa6270 */
[----:B------:R-:W-:Y:S01]  /*1f70*/  IMAD.HI.U32 R7, R3, R46, RZ ;  /* 0x0000002e03077227 */ /* 0x000fe200078e00ff */
[----:B------:R-:W-:-:S02]  /*1f80*/  LOP3.LUT R15, R12, 0x44, RZ, 0xfc, !PT ;  /* 0x000000440c0f7812 */ /* 0x000fc400078efcff */
[----:B------:R-:W-:Y:S01]  /*1f90*/  IABS R71, R84 ;  /* 0x0000005400477213 */ /* 0x000fe20000000000 */
[----:B------:R-:W-:Y:S01]  /*1fa0*/  @!P3 IMAD.IADD R40, R40, 0x1, -R0 ;  /* 0x000000012828b824 */ /* 0x000fe200078e0a00 */
[----:B------:R-:W-:Y:S01]  /*1fb0*/  @!P6 IADD3 R44, R44, -R0, RZ ;  /* 0x800000002c2ce210 */ /* 0x000fe20007ffe0ff */
[C---:B------:R-:W-:Y:S01]  /*1fc0*/  IMAD R45, R0.reuse, R13, R45 ;  /* 0x0000000d002d7224 */ /* 0x040fe200078e022d */
[----:B------:R-:W-:Y:S01]  /*1fd0*/  ISETP.GT.U32.AND P6, PT, R0, R43, PT ;  /* 0x0000002b0000720c */ /* 0x000fe20003fc4070 */
[----:B------:R-:W-:Y:S01]  /*1fe0*/  IMAD.MOV R7, RZ, RZ, -R7 ;  /* 0x000000ffff077224 */ /* 0x000fe200078e0a07 */
[----:B------:R-:W-:Y:S01]  /*1ff0*/  ISETP.GE.AND P3, PT, R14, RZ, PT ;  /* 0x000000ff0e00720c */ /* 0x000fe20003f66270 */
[----:B------:R-:W-:Y:S01]  /*2000*/  @!P4 IMAD.MOV R40, RZ, RZ, -R40 ;  /* 0x000000ffff28c224 */ /* 0x000fe200078e0a28 */
[----:B------:R-:W-:Y:S01]  /*2010*/  LOP3.LUT R14, R12, 0x3e, RZ, 0xfc, !PT ;  /* 0x0000003e0c0e7812 */ /* 0x000fe200078efcff */
[C---:B------:R-:W-:Y:S01]  /*2020*/  IMAD R46, R0.reuse, R7, R46 ;  /* 0x00000007002e7224 */ /* 0x040fe200078e022e */
[----:B------:R-:W-:Y:S01]  /*2030*/  ISETP.GT.U32.AND P2, PT, R0, R45, PT ;  /* 0x0000002d0000720c */ /* 0x000fe20003f44070 */
[----:B------:R-:W-:Y:S01]  /*2040*/  @!P1 IMAD.MOV R42, RZ, RZ, -R42 ;  /* 0x000000ffff2a9224 */ /* 0x000fe200078e0a2a */
[----:B------:R-:W-:-:S02]  /*2050*/  IABS R47, R14 ;  /* 0x0000000e002f7213 */ /* 0x000fc40000000000 */
[----:B------:R-:W-:Y:S02]  /*2060*/  ISETP.GT.U32.AND P4, PT, R0, R44, PT ;  /* 0x0000002c0000720c */ /* 0x000fe40003f84070 */
[----:B------:R-:W-:Y:S01]  /*2070*/  LOP3.LUT R13, R12, 0x40, RZ, 0xfc, !PT ;  /* 0x000000400c0d7812 */ /* 0x000fe200078efcff */
[--C-:B------:R-:W-:Y:S01]  /*2080*/  @!P6 IMAD.IADD R43, R43, 0x1, -R0.reuse ;  /* 0x000000012b2be824 */ /* 0x100fe200078e0a00 */
[----:B------:R-:W-:Y:S01]  /*2090*/  ISETP.GT.U32.AND P6, PT, R0, R46, PT ;  /* 0x0000002e0000720c */ /* 0x000fe20003fc4070 */
[----:B------:R-:W-:Y:S01]  /*20a0*/  IMAD.HI.U32 R7, R3, R47, RZ ;  /* 0x0000002f03077227 */ /* 0x000fe200078e00ff */
[----:B------:R-:W-:Y:S02]  /*20b0*/  ISETP.GE.AND P1, PT, R48, RZ, PT ;  /* 0x000000ff3000720c */ /* 0x000fe40003f26270 */
[----:B------:R-:W-:Y:S01]  /*20c0*/  IABS R48, R13 ;  /* 0x0000000d00307213 */ /* 0x000fe20000000000 */
[--C-:B------:R-:W-:Y:S01]  /*20d0*/  @!P2 IMAD.IADD R45, R45, 0x1, -R0.reuse ;  /* 0x000000012d2da824 */ /* 0x100fe200078e0a00 */
[----:B------:R-:W-:Y:S01]  /*20e0*/  IADD3 R7, -R7, RZ, RZ ;  /* 0x000000ff07077210 */ /* 0x000fe20007ffe1ff */
[----:B------:R-:W-:Y:S01]  /*20f0*/  @!P3 IMAD.MOV R43, RZ, RZ, -R43 ;  /* 0x000000ffff2bb224 */ /* 0x000fe200078e0a2b */
[----:B------:R-:W-:Y:S01]  /*2100*/  IABS R50, R15 ;  /* 0x0000000f00327213 */ /* 0x000fe20000000000 */
[----:B------:R-:W-:Y:S01]  /*2110*/  @!P4 IMAD.IADD R44, R44, 0x1, -R0 ;  /* 0x000000012c2cc824 */ /* 0x000fe200078e0a00 */
[----:B------:R-:W-:Y:S01]  /*2120*/  ISETP.GE.AND P4, PT, R14, RZ, PT ;  /* 0x000000ff0e00720c */ /* 0x000fe20003f86270 */
[----:B------:R-:W-:Y:S01]  /*2130*/  IMAD R47, R0, R7, R47 ;  /* 0x00000007002f7224 */ /* 0x000fe200078e022f */
[----:B------:R-:W-:Y:S01]  /*2140*/  LOP3.LUT R14, R12, 0x42, RZ, 0xfc, !PT ;  /* 0x000000420c0e7812 */ /* 0x000fe200078efcff */
[----:B------:R-:W-:Y:S01]  /*2150*/  IMAD.HI.U32 R7, R3, R48, RZ ;  /* 0x0000003003077227 */ /* 0x000fe200078e00ff */
[----:B------:R-:W-:-:S02]  /*2160*/  @!P6 IADD3 R46, R46, -R0, RZ ;  /* 0x800000002e2ee210 */ /* 0x000fc40007ffe0ff */
[C---:B------:R-:W-:Y:S01]  /*2170*/  ISETP.GT.U32.AND P6, PT, R0.reuse, R45, PT ;  /* 0x0000002d0000720c */ /* 0x040fe20003fc4070 */
[----:B------:R-:W-:Y:S01]  /*2180*/  IMAD.MOV R7, RZ, RZ, -R7 ;  /* 0x000000ffff077224 */ /* 0x000fe200078e0a07 */
[C---:B------:R-:W-:Y:S01]  /*2190*/  ISETP.GT.U32.AND P2, PT, R0.reuse, R47, PT ;  /* 0x0000002f0000720c */ /* 0x040fe20003f44070 */
[----:B------:R-:W-:Y:S01]  /*21a0*/  @!P0 IMAD.MOV R44, RZ, RZ, -R44 ;  /* 0x000000ffff2c8224 */ /* 0x000fe200078e0a2c */
[----:B------:R-:W-:Y:S01]  /*21b0*/  IABS R49, R14 ;  /* 0x0000000e00317213 */ /* 0x000fe20000000000 */
[C---:B------:R-:W-:Y:S01]  /*21c0*/  IMAD R48, R0.reuse, R7, R48 ;  /* 0x0000000700307224 */ /* 0x040fe200078e0230 */
[----:B------:R-:W-:Y:S02]  /*21d0*/  ISETP.GT.U32.AND P3, PT, R0, R46, PT ;  /* 0x0000002e0000720c */ /* 0x000fe40003f64070 */
[----:B------:R-:W-:Y:S01]  /*21e0*/  ISETP.GE.AND P0, PT, R13, RZ, PT ;  /* 0x000000ff0d00720c */ /* 0x000fe20003f06270 */
[----:B------:R-:W-:Y:S01]  /*21f0*/  IMAD.HI.U32 R7, R3, R49, RZ ;  /* 0x0000003103077227 */ /* 0x000fe200078e00ff */
[----:B------:R-:W-:-:S02]  /*2200*/  IABS R73, R86 ;  /* 0x0000005600497213 */ /* 0x000fc40000000000 */
[----:B------:R-:W-:Y:S01]  /*2210*/  LOP3.LUT R88, R12, 0x74, RZ, 0xfc, !PT ;  /* 0x000000740c587812 */ /* 0x000fe200078efcff */
[--C-:B------:R-:W-:Y:S01]  /*2220*/  @!P6 IMAD.IADD R45, R45, 0x1, -R0.reuse ;  /* 0x000000012d2de824 */ /* 0x100fe200078e0a00 */
[C---:B------:R-:W-:Y:S01]  /*2230*/  ISETP.GT.U32.AND P6, PT, R0.reuse, R48, PT ;  /* 0x000000300000720c */ /* 0x040fe20003fc4070 */
[----:B------:R-:W-:Y:S01]  /*2240*/  IMAD.MOV R13, RZ, RZ, -R7 ;  /* 0x000000ffff0d7224 */ /* 0x000fe200078e0a07 */
[----:B------:R-:W-:Y:S01]  /*2250*/  @!P2 IADD3 R47, R47, -R0, RZ ;  /* 0x800000002f2fa210 */ /* 0x000fe20007ffe0ff */
[----:B------:R-:W-:Y:S01]  /*2260*/  IMAD.HI.U32 R7, R3, R50, RZ ;  /* 0x0000003203077227 */ /* 0x000fe200078e00ff */
[----:B------:R-:W-:Y:S02]  /*2270*/  IABS R75, R88 ;  /* 0x00000058004b7213 */ /* 0x000fe40000000000 */
[----:B------:R-:W-:Y:S01]  /*2280*/  ISETP.GT.U32.AND P2, PT, R0, R47, PT ;  /* 0x0000002f0000720c */ /* 0x000fe20003f44070 */
[--C-:B------:R-:W-:Y:S01]  /*2290*/  @!P3 IMAD.IADD R46, R46, 0x1, -R0.reuse ;  /* 0x000000012e2eb824 */ /* 0x100fe200078e0a00 */
[----:B------:R-:W-:Y:S01]  /*22a0*/  IADD3 R7, -R7, RZ, RZ ;  /* 0x000000ff07077210 */ /* 0x000fe20007ffe1ff */
[----:B------:R-:W-:Y:S01]  /*22b0*/  IMAD R49, R0, R13, R49 ;  /* 0x0000000d00317224 */ /* 0x000fe200078e0231 */
[----:B------:R-:W-:Y:S01]  /*22c0*/  ISETP.GE.AND P3, PT, R14, RZ, PT ;  /* 0x000000ff0e00720c */ /* 0x000fe20003f66270 */
[----:B------:R-:W-:Y:S01]  /*22d0*/  @!P5 IMAD.MOV R45, RZ, RZ, -R45 ;  /* 0x000000ffff2dd224 */ /* 0x000fe200078e0a2d */
[----:B------:R-:W-:Y:S01]  /*22e0*/  @!P1 IADD3 R46, -R46, RZ, RZ ;  /* 0x000000ff2e2e9210 */ /* 0x000fe20007ffe1ff */
[----:B------:R-:W-:Y:S01]  /*22f0*/  @!P6 IMAD.IADD R48, R48, 0x1, -R0 ;  /* 0x000000013030e824 */ /* 0x000fe200078e0a00 */
[----:B------:R-:W-:Y:S01]  /*2300*/  LOP3.LUT R14, R12, 0x48, RZ, 0xfc, !PT ;  /* 0x000000480c0e7812 */ /* 0x000fe200078efcff */
[C---:B------:R-:W-:Y:S01]  /*2310*/  IMAD R50, R0.reuse, R7, R50 ;  /* 0x0000000700327224 */ /* 0x040fe200078e0232 */
[----:B------:R-:W-:Y:S01]  /*2320*/  ISETP.GE.AND P5, PT, R15, RZ, PT ;  /* 0x000000ff0f00720c */ /* 0x000fe20003fa6270 */
[----:B------:R-:W-:Y:S01]  /*2330*/  IMAD.HI.U32 R7, R3, R51, RZ ;  /* 0x0000003303077227 */ /* 0x000fe200078e00ff */
[----:B------:R-:W-:-:S02]  /*2340*/  ISETP.GT.U32.AND P6, PT, R0, R48, PT ;  /* 0x000000300000720c */ /* 0x000fc40003fc4070 */
[C---:B------:R-:W-:Y:S01]  /*2350*/  ISETP.GT.U32.AND P1, PT, R0.reuse, R50, PT ;  /* 0x000000320000720c */ /* 0x040fe20003f24070 */
[----:B------:R-:W-:Y:S01]  /*2360*/  @!P2 IMAD.IADD R47, R47, 0x1, -R0 ;  /* 0x000000012f2fa824 */ /* 0x000fe200078e0a00 */
[----:B------:R-:W-:Y:S01]  /*2370*/  ISETP.GT.U32.AND P2, PT, R0, R49, PT ;  /* 0x000000310000720c */ /* 0x000fe20003f44070 */
[----:B------:R-:W-:Y:S01]  /*2380*/  IMAD.MOV R13, RZ, RZ, -R7 ;  /* 0x000000ffff0d7224 */ /* 0x000fe200078e0a07 */
[----:B------:R-:W-:Y:S01]  /*2390*/  IABS R52, R14 ;  /* 0x0000000e00347213 */ /* 0x000fe20000000000 */
[----:B------:R-:W-:Y:S01]  /*23a0*/  @!P4 IMAD.MOV R47, RZ, RZ, -R47 ;  /* 0x000000ffff2fc224 */ /* 0x000fe200078e0a2f */
[----:B------:R-:W-:Y:S01]  /*23b0*/  LOP3.LUT R15, R12, 0x4e, RZ, 0xfc, !PT ;  /* 0x0000004e0c0f7812 */ /* 0x000fe200078efcff */
[----:B------:R-:W-:Y:S01]  /*23c0*/  IMAD R51, R0, R13, R51 ;  /* 0x0000000d00337224 */ /* 0x000fe200078e0233 */
[----:B------:R-:W-:Y:S01]  /*23d0*/  LOP3.LUT R13, R12, 0x4a, RZ, 0xfc, !PT ;  /* 0x0000004a0c0d7812 */ /* 0x000fe200078efcff */
[----:B------:R-:W-:Y:S01]  /*23e0*/  IMAD.HI.U32 R7, R3, R52, RZ ;  /* 0x0000003403077227 */ /* 0x000fe200078e00ff */
[----:B------:R-:W-:-:S02]  /*23f0*/  IABS R56, R15 ;  /* 0x0000000f00387213 */ /* 0x000fc40000000000 */
[----:B------:R-:W-:Y:S01]  /*2400*/  @!P6 IADD3 R48, R48, -R0, RZ ;  /* 0x800000003030e210 */ /* 0x000fe20007ffe0ff */
[--C-:B------:R-:W-:Y:S01]  /*2410*/  @!P1 IMAD.IADD R50, R50, 0x1, -R0.reuse ;  /* 0x0000000132329824 */ /* 0x100fe200078e0a00 */
[----:B------:R-:W-:Y:S01]  /*2420*/  ISETP.GE.AND P1, PT, R13, RZ, PT ;  /* 0x000000ff0d00720c */ /* 0x000fe20003f26270 */
[----:B------:R-:W-:Y:S01]  /*2430*/  @!P2 IMAD.IADD R49, R49, 0x1, -R0 ;  /* 0x000000013131a824 */ /* 0x000fe200078e0a00 */
[----:B------:R-:W-:Y:S01]  /*2440*/  ISETP.GE.AND P2, PT, R53, RZ, PT ;  /* 0x000000ff3500720c */ /* 0x000fe20003f46270 */
[----:B------:R-:W-:Y:S01]  /*2450*/  @!P0 IMAD.MOV R48, RZ, RZ, -R48 ;  /* 0x000000ffff308224 */ /* 0x000fe200078e0a30 */
[C---:B------:R-:W-:Y:S01]  /*2460*/  ISETP.GT.U32.AND P0, PT, R0.reuse, R50, PT ;  /* 0x000000320000720c */ /* 0x040fe20003f04070 */
[----:B------:R-:W-:Y:S01]  /*2470*/  IMAD.MOV R7, RZ, RZ, -R7 ;  /* 0x000000ffff077224 */ /* 0x000fe200078e0a07 */
[C---:B------:R-:W-:Y:S02]  /*2480*/  ISETP.GT.U32.AND P4, PT, R0.reuse, R49, PT ;  /* 0x000000310000720c */ /* 0x040fe40003f84070 */
[----:B------:R-:W-:Y:S01]  /*2490*/  IABS R53, R13 ;  /* 0x0000000d00357213 */ /* 0x000fe20000000000 */
[----:B------:R-:W-:Y:S01]  /*24a0*/  IMAD R52, R0, R7, R52 ;  /* 0x0000000700347224 */ /* 0x000fe200078e0234 */
[----:B------:R-:W-:-:S02]  /*24b0*/  LOP3.LUT R13, R12, 0x4c, RZ, 0xfc, !PT ;  /* 0x0000004c0c0d7812 */ /* 0x000fc400078efcff */
[----:B------:R-:W-:Y:S01]  /*24c0*/  ISETP.GE.AND P6, PT, R14, RZ, PT ;  /* 0x000000ff0e00720c */ /* 0x000fe20003fc6270 */
[----:B------:R-:W-:Y:S01]  /*24d0*/  IMAD.HI.U32 R7, R3, R53, RZ ;  /* 0x0000003503077227 */ /* 0x000fe200078e00ff */
[----:B------:R-:W-:Y:S02]  /*24e0*/  IABS R55, R13 ;  /* 0x0000000d00377213 */ /* 0x000fe40000000000 */
[----:B------:R-:W-:Y:S01]  /*24f0*/  LOP3.LUT R90, R12, 0x78, RZ, 0xfc, !PT ;  /* 0x000000780c5a7812 */ /* 0x000fe200078efcff */
[----:B------:R-:W-:Y:S01]  /*2500*/  @!P0 IMAD.IADD R50, R50, 0x1, -R0 ;  /* 0x0000000132328824 */ /* 0x000fe200078e0a00 */
[C---:B------:R-:W-:Y:S01]  /*2510*/  ISETP.GT.U32.AND P0, PT, R0.reuse, R52, PT ;  /* 0x000000340000720c */ /* 0x040fe20003f04070 */
[----:B------:R-:W-:Y:S01]  /*2520*/  IMAD.MOV R7, RZ, RZ, -R7 ;  /* 0x000000ffff077224 */ /* 0x000fe200078e0a07 */
[----:B------:R-:W-:Y:S01]  /*2530*/  @!P4 IADD3 R49, R49, -R0, RZ ;  /* 0x800000003131c210 */ /* 0x000fe20007ffe0ff */
[----:B------:R-:W-:Y:S01]  /*2540*/  @!P5 IMAD.MOV R50, RZ, RZ, -R50 ;  /* 0x000000ffff32d224 */ /* 0x000fe200078e0a32 */
[C---:B------:R-:W-:Y:S01]  /*2550*/  ISETP.GT.U32.AND P4, PT, R0.reuse, R51, PT ;  /* 0x000000330000720c */ /* 0x040fe20003f84070 */
[----:B------:R-:W-:Y:S01]  /*2560*/  IMAD R53, R0, R7, R53 ;  /* 0x0000000700357224 */ /* 0x000fe200078e0235 */
[----:B------:R-:W-:Y:S01]  /*2570*/  LOP3.LUT R89, R12, 0x76, RZ, 0xfc, !PT ;  /* 0x000000760c597812 */ /* 0x000fe200078efcff */
[----:B------:R-:W-:Y:S01]  /*2580*/  @!P3 IMAD.MOV R49, RZ, RZ, -R49 ;  /* 0x000000ffff31b224 */ /* 0x000fe200078e0a31 */
[----:B------:R-:W-:Y:S01]  /*2590*/  ISETP.GE.AND P3, PT, R13, RZ, PT ;  /* 0x000000ff0d00720c */ /* 0x000fe20003f66270 */
[----:B------:R-:W-:Y:S01]  /*25a0*/  IMAD.HI.U32 R7, R3, R55, RZ ;  /* 0x0000003703077227 */ /* 0x000fe200078e00ff */
[----:B------:R-:W-:-:S02]  /*25b0*/  ISETP.GT.U32.AND P5, PT, R0, R53, PT ;  /* 0x000000350000720c */ /* 0x000fc40003fa4070 */
[----:B------:R-:W-:Y:S01]  /*25c0*/  LOP3.LUT R91, R12, 0x7a, RZ, 0xfc, !PT ;  /* 0x0000007a0c5b7812 */ /* 0x000fe200078efcff */
[----:B------:R-:W-:Y:S01]  /*25d0*/  @!P0 IMAD.IADD R52, R52, 0x1, -R0 ;  /* 0x0000000134348824 */ /* 0x000fe200078e0a00 */
[----:B------:R-:W-:Y:S01]  /*25e0*/  LOP3.LUT R82, R12, 0x7c, RZ, 0xfc, !PT ;  /* 0x0000007c0c527812 */ /* 0x000fe200078efcff */
[----:B------:R-:W-:Y:S01]  /*25f0*/  IMAD.HI.U32 R13, R3, R56, RZ ;  /* 0x00000038030d7227 */ /* 0x000fe200078e00ff */
[----:B------:R-:W-:Y:S02]  /*2600*/  IABS R79, R90 ;  /* 0x0000005a004f7213 */ /* 0x000fe40000000000 */
[----:B------:R-:W-:Y:S01]  /*2610*/  @!P4 IADD3 R51, R51, -R0, RZ ;  /* 0x800000003333c210 */ /* 0x000fe20007ffe0ff */
[----:B------:R-:W-:Y:S01]  /*2620*/  IMAD.MOV R7, RZ, RZ, -R7 ;  /* 0x000000ffff077224 */ /* 0x000fe200078e0a07 */
[C---:B------:R-:W-:Y:S01]  /*2630*/  ISETP.GT.U32.AND P0, PT, R0.reuse, R52, PT ;  /* 0x000000340000720c */ /* 0x040fe20003f04070 */
[----:B------:R-:W-:Y:S01]  /*2640*/  IMAD.HI.U32 R14, R3, R54, RZ ;  /* 0x00000036030e7227 */ /* 0x000fe200078e00ff */
[----:B------:R-:W-:-:S02]  /*2650*/  ISETP.GT.U32.AND P4, PT, R0, R51, PT ;  /* 0x000000330000720c */ /* 0x000fc40003f84070 */
[----:B------:R-:W-:Y:S01]  /*2660*/  IADD3 R13, -R13, RZ, RZ ;  /* 0x000000ff0d0d7210 */ /* 0x000fe20007ffe1ff */
[C---:B------:R-:W-:Y:S01]  /*2670*/  IMAD R55, R0.reuse, R7, R55 ;  /* 0x0000000700377224 */ /* 0x040fe200078e0237 */
[----:B------:R-:W-:Y:S01]  /*2680*/  IABS R77, R89 ;  /* 0x00000059004d7213 */ /* 0x000fe20000000000 */
[----:B------:R-:W-:Y:S01]  /*2690*/  @!P5 IMAD.IADD R53, R53, 0x1, -R0 ;  /* 0x000000013535d824 */ /* 0x000fe200078e0a00 */
[----:B------:R-:W-:Y:S01]  /*26a0*/  IABS R81, R91 ;  /* 0x0000005b00517213 */ /* 0x000fe20000000000 */
[C---:B------:R-:W-:Y:S01]  /*26b0*/  IMAD R56, R0.reuse, R13, R56 ;  /* 0x0000000d00387224 */ /* 0x040fe200078e0238 */
[----:B------:R-:W-:Y:S01]  /*26c0*/  IABS R83, R82 ;  /* 0x0000005200537213 */ /* 0x000fe20000000000 */
[----:B------:R-:W-:Y:S01]  /*26d0*/  IMAD.MOV R7, RZ, RZ, -R14 ;  /* 0x000000ffff077224 */ /* 0x000fe200078e0a0e */
[----:B------:R-:W-:Y:S02]  /*26e0*/  ISETP.GT.U32.AND P5, PT, R0, R53, PT ;  /* 0x000000350000720c */ /* 0x000fe40003fa4070 */
[----:B------:R-:W-:Y:S01]  /*26f0*/  @!P0 IADD3 R52, R52, -R0, RZ ;  /* 0x8000000034348210 */ /* 0x000fe20007ffe0ff */
[----:B------:R-:W-:Y:S01]  /*2700*/  @!P4 IMAD.IADD R51, R51, 0x1, -R0 ;  /* 0x000000013333c824 */ /* 0x000fe200078e0a00 */
[C---:B------:R-:W-:Y:S01]  /*2710*/  ISETP.GT.U32.AND P0, PT, R0.reuse, R55, PT ;  /* 0x000000370000720c */ /* 0x040fe20003f04070 */
[C---:B------:R-:W-:Y:S01]  /*2720*/  IMAD R54, R0.reuse, R7, R54 ;  /* 0x0000000700367224 */ /* 0x040fe200078e0236 */
[----:B------:R-:W-:Y:S01]  /*2730*/  ISETP.GE.AND P4, PT, R15, RZ, PT ;  /* 0x000000ff0f00720c */ /* 0x000fe20003f86270 */
[----:B------:R-:W-:Y:S01]  /*2740*/  @!P2 IMAD.MOV R51, RZ, RZ, -R51 ;  /* 0x000000ffff33a224 */ /* 0x000fe200078e0a33 */
[----:B------:R-:W-:Y:S01]  /*2750*/  ISETP.GT.U32.AND P2, PT, R0, R56, PT ;  /* 0x000000380000720c */ /* 0x000fe20003f44070 */
[----:B------:R-:W-:Y:S01]  /*2760*/  @!P6 IMAD.MOV R52, RZ, RZ, -R52 ;  /* 0x000000ffff34e224 */ /* 0x000fe200078e0a34 */
[----:B------:R-:W-:-:S02]  /*2770*/  IABS R15, R59 ;  /* 0x0000003b000f7213 */ /* 0x000fc40000000000 */
[----:B------:R-:W-:Y:S02]  /*2780*/  IABS R14, R58 ;  /* 0x0000003a000e7213 */ /* 0x000fe40000000000 */
[----:B------:R-:W-:Y:S01]  /*2790*/  @!P5 IADD3 R53, R53, -R0, RZ ;  /* 0x800000003535d210 */ /* 0x000fe20007ffe0ff */
[----:B------:R-:W-:Y:S01]  /*27a0*/  IMAD.HI.U32 R13, R3, R15, RZ ;  /* 0x0000000f030d7227 */ /* 0x000fe200078e00ff */
[----:B------:R-:W-:Y:S02]  /*27b0*/  ISETP.GT.U32.AND P5, PT, R0, R54, PT ;  /* 0x000000360000720c */ /* 0x000fe40003fa4070 */
[----:B------:R-:W-:Y:S01]  /*27c0*/  @!P1 IADD3 R53, -R53, RZ, RZ ;  /* 0x000000ff35359210 */ /* 0x000fe20007ffe1ff */
[--C-:B------:R-:W-:Y:S01]  /*27d0*/  @!P0 IMAD.IADD R55, R55, 0x1, -R0.reuse ;  /* 0x0000000137378824 */ /* 0x100fe200078e0a00 */
[----:B------:R-:W-:Y:S01]  /*27e0*/  ISETP.GE.AND P6, PT, R57, RZ, PT ;  /* 0x000000ff3900720c */ /* 0x000fe20003fc6270 */
[----:B------:R-:W-:Y:S01]  /*27f0*/  @!P2 IMAD.IADD R56, R56, 0x1, -R0 ;  /* 0x000000013838a824 */ /* 0x000fe200078e0a00 */
[----:B------:R-:W-:Y:S01]  /*2800*/  ISETP.GE.AND P0, PT, R58, RZ, PT ;  /* 0x000000ff3a00720c */ /* 0x000fe20003f06270 */
[----:B------:R-:W-:Y:S01]  /*2810*/  IMAD.HI.U32 R7, R3, R14, RZ ;  /* 0x0000000e03077227 */ /* 0x000fe200078e00ff */
[----:B------:R-:W-:-:S02]  /*2820*/  ISETP.GT.U32.AND P2, PT, R0, R55, PT ;  /* 0x000000370000720c */ /* 0x000fc40003f44070 */
[C---:B------:R-:W-:Y:S01]  /*2830*/  ISETP.GT.U32.AND P1, PT, R0.reuse, R56, PT ;  /* 0x000000380000720c */ /* 0x040fe20003f24070 */
[----:B------:R-:W-:Y:S01]  /*2840*/  IMAD.MOV R13, RZ, RZ, -R13 ;  /* 0x000000ffff0d7224 */ /* 0x000fe200078e0a0d */
[----:B------:R-:W-:Y:S01]  /*2850*/  IABS R58, R65 ;  /* 0x00000041003a7213 */ /* 0x000fe20000000000 */
[----:B------:R-:W-:Y:S02]  /*2860*/  IMAD.MOV R7, RZ, RZ, -R7 ;  /* 0x000000ffff077224 */ /* 0x000fe400078e0a07 */
[C---:B------:R-:W-:Y:S01]  /*2870*/  IMAD R13, R0.reuse, R13, R15 ;  /* 0x0000000d000d7224 */ /* 0x040fe200078e020f */
[----:B------:R-:W-:Y:S01]  /*2880*/  IABS R15, R63 ;  /* 0x0000003f000f7213 */ /* 0x000fe20000000000 */
[----:B------:R-:W-:Y:S02]  /*2890*/  IMAD R7, R0, R7, R14 ;  /* 0x0000000700077224 */ /* 0x000fe400078e020e */
[----:B------:R-:W-:Y:S02]  /*28a0*/  @!P5 IMAD.IADD R54, R54, 0x1, -R0 ;  /* 0x000000013636d824 */ /* 0x000fe400078e0a00 */
[----:B------:R-:W-:-:S03]  /*28b0*/  IMAD.HI.U32 R14, R3, R15, RZ ;  /* 0x0000000f030e7227 */ /* 0x000fc600078e00ff */
[C---:B------:R-:W-:Y:S01]  /*28c0*/  ISETP.GT.U32.AND P5, PT, R0.reuse, R54, PT ;  /* 0x000000360000720c */ /* 0x040fe20003fa4070 */
[--C-:B------:R-:W-:Y:S01]  /*28d0*/  @!P2 IMAD.IADD R55, R55, 0x1, -R0.reuse ;  /* 0x000000013737a824 */ /* 0x100fe200078e0a00 */
[----:B------:R-:W-:Y:S01]  /*28e0*/  ISETP.GT.U32.AND P2, PT, R0, R7, PT ;  /* 0x000000070000720c */ /* 0x000fe20003f44070 */
[----:B------:R-:W-:Y:S01]  /*28f0*/  @!P1 IMAD.IADD R56, R56, 0x1, -R0 ;  /* 0x0000000138389824 */ /* 0x000fe200078e0a00 */
[----:B------:R-:W-:Y:S01]  /*2900*/  IADD3 R57, -R14, RZ, RZ ;  /* 0x000000ff0e397210 */ /* 0x000fe20007ffe1ff */
[----:B------:R-:W-:Y:S01]  /*2910*/  IMAD.HI.U32 R14, R3, R58, RZ ;  /* 0x0000003a030e7227 */ /* 0x000fe200078e00ff */
[C---:B------:R-:W-:Y:S02]  /*2920*/  ISETP.GT.U32.AND P1, PT, R0.reuse, R13, PT ;  /* 0x0000000d0000720c */ /* 0x040fe40003f24070 */
[----:B------:R-:W-:Y:S01]  /*2930*/  @!P3 IADD3 R55, -R55, RZ, RZ ;  /* 0x000000ff3737b210 */ /* 0x000fe20007ffe1ff */
[----:B------:R-:W-:Y:S02]  /*2940*/  IMAD R15, R0, R57, R15 ;  /* 0x00000039000f7224 */ /* 0x000fe400078e020f */
[----:B------:R-:W-:-:S04]  /*2950*/  IMAD.HI.U32 R57, R3, R60, RZ ;  /* 0x0000003c03397227 */ /* 0x000fc800078e00ff */
[--C-:B------:R-:W-:Y:S01]  /*2960*/  @!P2 IMAD.IADD R7, R7, 0x1, -R0.reuse ;  /* 0x000000010707a824 */ /* 0x100fe200078e0a00 */
[----:B------:R-:W-:Y:S01]  /*2970*/  ISETP.GT.U32.AND P2, PT, R0, R15, PT ;  /* 0x0000000f0000720c */ /* 0x000fe20003f44070 */
[----:B------:R-:W-:Y:S01]  /*2980*/  @!P5 IMAD.IADD R54, R54, 0x1, -R0 ;  /* 0x000000013636d824 */ /* 0x000fe200078e0a00 */
[----:B------:R-:W-:Y:S01]  /*2990*/  ISETP.GE.AND P5, PT, R59, RZ, PT ;  /* 0x000000ff3b00720c */ /* 0x000fe20003fa6270 */
[----:B------:R-:W-:Y:S01]  /*29a0*/  IMAD.MOV R59, RZ, RZ, -R14 ;  /* 0x000000ffff3b7224 */ /* 0x000fe200078e0a0e */
[----:B------:R-:W-:Y:S01]  /*29b0*/  IADD3 R61, -R57, RZ, RZ ;  /* 0x000000ff393d7210 */ /* 0x000fe20007ffe1ff */
[----:B------:R-:W-:Y:S01]  /*29c0*/  @!P1 IMAD.IADD R13, R13, 0x1, -R0 ;  /* 0x000000010d0d9824 */ /* 0x000fe200078e0a00 */
[----:B------:R-:W-:Y:S01]  /*29d0*/  ISETP.GE.AND P1, PT, R63, RZ, PT ;  /* 0x000000ff3f00720c */ /* 0x000fe20003f26270 */
[----:B------:R-:W-:Y:S01]  /*29e0*/  IMAD R57, R0, R59, R58 ;  /* 0x0000003b00397224 */ /* 0x000fe200078e023a */
[----:B------:R-:W-:Y:S01]  /*29f0*/  IABS R63, R68 ;  /* 0x00000044003f7213 */ /* 0x000fe20000000000 */
[----:B------:R-:W-:-:S02]  /*2a00*/  IMAD.MOV.U32 R58, RZ, RZ, R62 ;  /* 0x000000ffff3a7224 */ /* 0x000fc400078e003e */
[----:B------:R-:W-:Y:S01]  /*2a10*/  @!P4 IMAD.MOV R56, RZ, RZ, -R56 ;  /* 0x000000ffff38c224 */ /* 0x000fe200078e0a38 */
[C---:B------:R-:W-:Y:S01]  /*2a20*/  ISETP.GT.U32.AND P4, PT, R0.reuse, R13, PT ;  /* 0x0000000d0000720c */ /* 0x040fe20003f84070 */
[----:B------:R-:W-:Y:S01]  /*2a30*/  @!P2 IMAD.IADD R15, R15, 0x1, -R0 ;  /* 0x000000010f0fa824 */ /* 0x000fe200078e0a00 */
[----:B------:R-:W-:Y:S01]  /*2a40*/  ISETP.GT.U32.AND P2, PT, R0, R7, PT ;  /* 0x000000070000720c */ /* 0x000fe20003f44070 */
[----:B------:R-:W-:-:S03]  /*2a50*/  IMAD.HI.U32 R14, R3, R58, RZ ;  /* 0x0000003a030e7227 */ /* 0x000fc600078e00ff */
[C---:B------:R-:W-:Y:S01]  /*2a60*/  ISETP.GT.U32.AND P3, PT, R0.reuse, R15, PT ;  /* 0x0000000f0000720c */ /* 0x040fe20003f64070 */
[C---:B------:R-:W-:Y:S02]  /*2a70*/  IMAD R59, R0.reuse, R61, R60 ;  /* 0x0000003d003b7224 */ /* 0x040fe400078e023c */
[----:B------:R-:W-:Y:S02]  /*2a80*/  IMAD.MOV R61, RZ, RZ, -R14 ;  /* 0x000000ffff3d7224 */ /* 0x000fe400078e0a0e */
[----:B------:R-:W-:Y:S01]  /*2a90*/  @!P6 IMAD.MOV R54, RZ, RZ, -R54 ;  /* 0x000000ffff36e224 */ /* 0x000fe200078e0a36 */
[C---:B------:R-:W-:Y:S01]  /*2aa0*/  ISETP.GT.U32.AND P6, PT, R0.reuse, R57, PT ;  /* 0x000000390000720c */ /* 0x040fe20003fc4070 */
[C---:B------:R-:W-:Y:S02]  /*2ab0*/  IMAD R61, R0.reuse, R61, R58 ;  /* 0x0000003d003d7224 */ /* 0x040fe400078e023a */
[----:B------:R-:W-:Y:S01]  /*2ac0*/  @!P2 IADD3 R7, R7, -R0, RZ ;  /* 0x800000000707a210 */ /* 0x000fe20007ffe0ff */
[----:B------:R-:W-:Y:S01]  /*2ad0*/  @!P4 IMAD.IADD R13, R13, 0x1, -R0 ;  /* 0x000000010d0dc824 */ /* 0x000fe200078e0a00 */
[C---:B------:R-:W-:Y:S01]  /*2ae0*/  ISETP.GT.U32.AND P2, PT, R0.reuse, R59, PT ;  /* 0x0000003b0000720c */ /* 0x040fe20003f44070 */
[----:B------:R-:W-:Y:S01]  /*2af0*/  IMAD.HI.U32 R14, R3, R63, RZ ;  /* 0x0000003f030e7227 */ /* 0x000fe200078e00ff */
[----:B------:R-:W-:-:S03]  /*2b00*/  ISETP.GT.U32.AND P4, PT, R0, R61, PT ;  /* 0x0000003d0000720c */ /* 0x000fc60003f84070 */
[----:B------:R-:W-:Y:S02]  /*2b10*/  IMAD.MOV R58, RZ, RZ, -R14 ;  /* 0x000000ffff3a7224 */ /* 0x000fe400078e0a0e */
[--C-:B------:R-:W-:Y:S01]  /*2b20*/  @!P3 IMAD.IADD R15, R15, 0x1, -R0.reuse ;  /* 0x000000010f0fb824 */ /* 0x100fe200078e0a00 */
[----:B------:R-:W-:Y:S01]  /*2b30*/  ISETP.GE.AND P3, PT, R65, RZ, PT ;  /* 0x000000ff4100720c */ /* 0x000fe20003f66270 */
[----:B------:R-:W-:Y:S01]  /*2b40*/  IMAD.HI.U32 R14, R3, R64, RZ ;  /* 0x00000040030e7227 */ /* 0x000fe200078e00ff */
[----:B------:R-:W-:Y:S02]  /*2b50*/  @!P6 IADD3 R57, R57, -R0, RZ ;  /* 0x800000003939e210 */ /* 0x000fe40007ffe0ff */
[----:B------:R-:W-:Y:S01]  /*2b60*/  ISETP.GE.AND P6, PT, R66, RZ, PT ;  /* 0x000000ff4200720c */ /* 0x000fe20003fc6270 */
[----:B------:R-:W-:Y:S01]  /*2b70*/  @!P2 IMAD.IADD R59, R59, 0x1, -R0 ;  /* 0x000000013b3ba824 */ /* 0x000fe200078e0a00 */
[----:B------:R-:W-:Y:S01]  /*2b80*/  IABS R66, R70 ;  /* 0x0000004600427213 */ /* 0x000fe20000000000 */
[C---:B------:R-:W-:Y:S01]  /*2b90*/  IMAD R63, R0.reuse, R58, R63 ;  /* 0x0000003a003f7224 */ /* 0x040fe200078e023f */
[----:B------:R-:W-:Y:S01]  /*2ba0*/  @!P4 IADD3 R61, R61, -R0, RZ ;  /* 0x800000003d3dc210 */ /* 0x000fe20007ffe0ff */
[----:B------:R-:W-:Y:S01]  /*2bb0*/  IMAD.MOV R65, RZ, RZ, -R14 ;  /* 0x000000ffff417224 */ /* 0x000fe200078e0a0e */
[C---:B------:R-:W-:Y:S01]  /*2bc0*/  ISETP.GT.U32.AND P4, PT, R0.reuse, R59, PT ;  /* 0x0000003b0000720c */ /* 0x040fe20003f84070 */
[----:B------:R-:W-:Y:S01]  /*2bd0*/  IMAD.MOV.U32 R62, RZ, RZ, R15 ;  /* 0x000000ffff3e7224 */ /* 0x000fe200078e000f */
[----:B------:R-:W-:Y:S01]  /*2be0*/  ISETP.GT.U32.AND P2, PT, R0, R57, PT ;  /* 0x000000390000720c */ /* 0x000fe20003f44070 */
[----:B------:R-:W-:-:S02]  /*2bf0*/  IMAD.MOV.U32 R60, RZ, RZ, R13 ;  /* 0x000000ffff3c7224 */ /* 0x000fc400078e000d */
[----:B------:R-:W-:Y:S01]  /*2c00*/  @!P1 IMAD.MOV R62, RZ, RZ, -R62 ;  /* 0x000000ffff3e9224 */ /* 0x000fe200078e0a3e */
[C---:B------:R-:W-:Y:S01]  /*2c10*/  ISETP.GT.U32.AND P1, PT, R0.reuse, R63, PT ;  /* 0x0000003f0000720c */ /* 0x040fe20003f24070 */
[----:B------:R-:W-:Y:S01]  /*2c20*/  IMAD R13, R0, R65, R64 ;  /* 0x00000041000d7224 */ /* 0x000fe200078e0240 */
[----:B------:R-:W-:Y:S01]  /*2c30*/  LOP3.LUT R65, R12, 0x64, RZ, 0xfc, !PT ;  /* 0x000000640c417812 */ /* 0x000fe200078efcff */
[----:B------:R-:W-:Y:S01]  /*2c40*/  IMAD.MOV.U32 R15, RZ, RZ, R66 ;  /* 0x000000ffff0f7224 */ /* 0x000fe200078e0042 */
[----:B------:R-:W-:Y:S01]  /*2c50*/  @!P5 IADD3 R60, -R60, RZ, RZ ;  /* 0x000000ff3c3cd210 */ /* 0x000fe20007ffe1ff */
[----:B------:R-:W-:Y:S01]  /*2c60*/  IMAD.MOV.U32 R58, RZ, RZ, R7 ;  /* 0x000000ffff3a7224 */ /* 0x000fe200078e0007 */
[----:B------:R-:W-:Y:S01]  /*2c70*/  IABS R14, R65 ;  /* 0x00000041000e7213 */ /* 0x000fe20000000000 */
[----:B------:R-:W-:Y:S01]  /*2c80*/  IMAD.HI.U32 R7, R3, R15, RZ ;  /* 0x0000000f03077227 */ /* 0x000fe200078e00ff */
[----:B------:R-:W-:Y:S02]  /*2c90*/  @!P4 IADD3 R59, R59, -R0, RZ ;  /* 0x800000003b3bc210 */ /* 0x000fe40007ffe0ff */
[----:B------:R-:W-:Y:S01]  /*2ca0*/  ISETP.GT.U32.AND P4, PT, R0, R13, PT ;  /* 0x0000000d0000720c */ /* 0x000fe20003f84070 */
[----:B------:R-:W-:Y:S01]  /*2cb0*/  IMAD.MOV R7, RZ, RZ, -R7 ;  /* 0x000000ffff077224 */ /* 0x000fe200078e0a07 */
[----:B------:R-:W-:Y:S01]  /*2cc0*/  ISETP.GE.AND P5, PT, R67, RZ, PT ;  /* 0x000000ff4300720c */ /* 0x000fe20003fa6270 */
[--C-:B------:R-:W-:Y:S01]  /*2cd0*/  @!P1 IMAD.IADD R63, R63, 0x1, -R0.reuse ;  /* 0x000000013f3f9824 */ /* 0x100fe200078e0a00 */
[----:B------:R-:W-:Y:S01]  /*2ce0*/  LOP3.LUT R67, R12, 0x66, RZ, 0xfc, !PT ;  /* 0x000000660c437812 */ /* 0x000fe200078efcff */
[----:B------:R-:W-:Y:S01]  /*2cf0*/  @!P2 IMAD.IADD R57, R57, 0x1, -R0 ;  /* 0x000000013939a824 */ /* 0x000fe200078e0a00 */
[----:B------:R-:W-:Y:S01]  /*2d00*/  ISETP.GE.AND P2, PT, R68, RZ, PT ;  /* 0x000000ff4400720c */ /* 0x000fe20003f46270 */
[----:B------:R-:W-:Y:S01]  /*2d10*/  IMAD R15, R0, R7, R15 ;  /* 0x00000007000f7224 */ /* 0x000fe200078e020f */
[----:B------:R-:W-:Y:S01]  /*2d20*/  ISETP.GE.AND P1, PT, R70, RZ, PT ;  /* 0x000000ff4600720c */ /* 0x000fe20003f26270 */
[----:B------:R-:W-:Y:S01]  /*2d30*/  IMAD.HI.U32 R7, R3, R14, RZ ;  /* 0x0000000e03077227 */ /* 0x000fe200078e00ff */
[----:B------:R-:W-:-:S02]  /*2d40*/  MOV R64, R57 ;  /* 0x0000003900407202 */ /* 0x000fc40000000f00 */
[----:B------:R-:W-:Y:S01]  /*2d50*/  IABS R57, R67 ;  /* 0x0000004300397213 */ /* 0x000fe20000000000 */
[----:B------:R-:W-:Y:S01]  /*2d60*/  @!P4 IMAD.IADD R13, R13, 0x1, -R0 ;  /* 0x000000010d0dc824 */ /* 0x000fe200078e0a00 */
[C---:B------:R-:W-:Y:S01]  /*2d70*/  ISETP.GT.U32.AND P4, PT, R0.reuse, R63, PT ;  /* 0x0000003f0000720c */ /* 0x040fe20003f84070 */
[----:B------:R-:W-:Y:S01]  /*2d80*/  @!P0 IMAD.MOV R58, RZ, RZ, -R58 ;  /* 0x000000ffff3a8224 */ /* 0x000fe200078e0a3a */
[----:B------:R-:W-:Y:S01]  /*2d90*/  IADD3 R7, -R7, RZ, RZ ;  /* 0x000000ff07077210 */ /* 0x000fe20007ffe1ff */
[----:B------:R-:W-:Y:S01]  /*2da0*/  IMAD.MOV.U32 R66, RZ, RZ, R59 ;  /* 0x000000ffff427224 */ /* 0x000fe200078e003b */
[C---:B------:R-:W-:Y:S01]  /*2db0*/  ISETP.GT.U32.AND P0, PT, R0.reuse, R61, PT ;  /* 0x0000003d0000720c */ /* 0x040fe20003f04070 */
[----:B------:R-:W-:Y:S02]  /*2dc0*/  IMAD.MOV.U32 R59, RZ, RZ, R57 ;  /* 0x000000ffff3b7224 */ /* 0x000fe400078e0039 */
[C---:B------:R-:W-:Y:S02]  /*2dd0*/  IMAD R57, R0.reuse, R7, R14 ;  /* 0x0000000700397224 */ /* 0x040fe400078e020e */
[----:B------:R-:W-:Y:S01]  /*2de0*/  @!P6 IMAD.MOV R66, RZ, RZ, -R66 ;  /* 0x000000ffff42e224 */ /* 0x000fe200078e0a42 */
[C---:B------:R-:W-:Y:S01]  /*2df0*/  ISETP.GT.U32.AND P6, PT, R0.reuse, R15, PT ;  /* 0x0000000f0000720c */ /* 0x040fe20003fc4070 */
[----:B------:R-:W-:Y:S01]  /*2e00*/  @!P3 IMAD.MOV R64, RZ, RZ, -R64 ;  /* 0x000000ffff40b224 */ /* 0x000fe200078e0a40 */
[C---:B------:R-:W-:Y:S01]  /*2e10*/  ISETP.GT.U32.AND P3, PT, R0.reuse, R13, PT ;  /* 0x0000000d0000720c */ /* 0x040fe20003f64070 */
[----:B------:R-:W-:Y:S01]  /*2e20*/  @!P4 IMAD.IADD R63, R63, 0x1, -R0 ;  /* 0x000000013f3fc824 */ /* 0x000fe200078e0a00 */
[----:B------:R-:W-:Y:S01]  /*2e30*/  ISETP.GT.U32.AND P4, PT, R0, R57, PT ;  /* 0x000000390000720c */ /* 0x000fe20003f84070 */
[----:B------:R-:W-:-:S04]  /*2e40*/  IMAD.HI.U32 R7, R3, R59, RZ ;  /* 0x0000003b03077227 */ /* 0x000fc800078e00ff */
[--C-:B------:R-:W-:Y:S01]  /*2e50*/  @!P0 IMAD.IADD R61, R61, 0x1, -R0.reuse ;  /* 0x000000013d3d8824 */ /* 0x100fe200078e0a00 */
[----:B------:R-:W-:Y:S01]  /*2e60*/  ISETP.GE.AND P0, PT, R69, RZ, PT ;  /* 0x000000ff4500720c */ /* 0x000fe20003f06270 */
[----:B------:R-:W-:Y:S01]  /*2e70*/  IMAD.MOV R14, RZ, RZ, -R7 ;  /* 0x000000ffff0e7224 */ /* 0x000fe200078e0a07 */
[----:B------:R-:W-:Y:S01]  /*2e80*/  LOP3.LUT R69, R12, 0x68, RZ, 0xfc, !PT ;  /* 0x000000680c457812 */ /* 0x000fe200078efcff */
[----:B------:R-:W-:Y:S01]  /*2e90*/  IMAD.MOV.U32 R68, RZ, RZ, R61 ;  /* 0x000000ffff447224 */ /* 0x000fe200078e003d */
[----:B------:R-:W-:Y:S01]  /*2ea0*/  @!P6 IADD3 R15, R15, -R0, RZ ;  /* 0x800000000f0fe210 */ /* 0x000fe20007ffe0ff */
[----:B------:R-:W-:Y:S01]  /*2eb0*/  @!P3 IMAD.IADD R13, R13, 0x1, -R0 ;  /* 0x000000010d0db824 */ /* 0x000fe200078e0a00 */
[----:B------:R-:W-:Y:S01]  /*2ec0*/  ISETP.GE.AND P3, PT, R67, RZ, PT ;  /* 0x000000ff4300720c */ /* 0x000fe20003f66270 */
[C---:B------:R-:W-:Y:S01]  /*2ed0*/  IMAD R59, R0.reuse, R14, R59 ;  /* 0x0000000e003b7224 */ /* 0x040fe200078e023b */
[----:B------:R-:W-:Y:S01]  /*2ee0*/  @!P4 IADD3 R57, R57, -R0, RZ ;  /* 0x800000003939c210 */ /* 0x000fe20007ffe0ff */
[----:B------:R-:W-:Y:S01]  /*2ef0*/  IMAD.MOV.U32 R72, RZ, RZ, R13 ;  /* 0x000000ffff487224 */ /* 0x000fe200078e000d */
[----:B------:R-:W-:Y:S01]  /*2f00*/  ISETP.GT.U32.AND P4, PT, R0, R15, PT ;  /* 0x0000000f0000720c */ /* 0x000fe20003f84070 */
[----:B------:R-:W-:Y:S01]  /*2f10*/  IMAD.MOV.U32 R70, RZ, RZ, R63 ;  /* 0x000000ffff467224 */ /* 0x000fe200078e003f */
[----:B------:R-:W-:Y:S01]  /*2f20*/  @!P5 IADD3 R68, -R68, RZ, RZ ;  /* 0x000000ff4444d210 */ /* 0x000fe20007ffe1ff */
[----:B------:R-:W-:Y:S01]  /*2f30*/  @!P0 IMAD.MOV R72, RZ, RZ, -R72 ;  /* 0x000000ffff488224 */ /* 0x000fe200078e0a48 */
[----:B------:R-:W-:Y:S01]  /*2f40*/  ISETP.GE.AND P5, PT, R65, RZ, PT ;  /* 0x000000ff4100720c */ /* 0x000fe20003fa6270 */
[----:B------:R-:W-:Y:S01]  /*2f50*/  IMAD.SHL.U32 R61, R92, 0x10, RZ ;  /* 0x000000105c3d7824 */ /* 0x000fe200078e00ff */
[----:B------:R-:W-:Y:S01]  /*2f60*/  IABS R65, R69 ;  /* 0x0000004500417213 */ /* 0x000fe20000000000 */
[----:B------:R-:W-:Y:S01]  /*2f70*/  @!P2 IMAD.MOV R70, RZ, RZ, -R70 ;  /* 0x000000ffff46a224 */ /* 0x000fe200078e0a46 */
[----:B------:R-:W-:-:S02]  /*2f80*/  ISETP.GT.U32.AND P0, PT, R0, R59, PT ;  /* 0x0000003b0000720c */ /* 0x000fc40003f04070 */
[----:B------:R-:W-:Y:S01]  /*2f90*/  ISETP.GT.U32.AND P2, PT, R0, R57, PT ;  /* 0x000000390000720c */ /* 0x000fe20003f44070 */
[----:B------:R-:W-:Y:S01]  /*2fa0*/  IMAD.HI.U32 R7, R3, R65, RZ ;  /* 0x0000004103077227 */ /* 0x000fe200078e00ff */
[----:B------:R-:W-:Y:S02]  /*2fb0*/  LOP3.LUT R14, R92, 0x7f, RZ, 0xc0, !PT ;  /* 0x0000007f5c0e7812 */ /* 0x000fe400078ec0ff */
[----:B------:R-:W-:Y:S01]  /*2fc0*/  LOP3.LUT R61, R61, 0x70, RZ, 0xc0, !PT ;  /* 0x000000703d3d7812 */ /* 0x000fe200078ec0ff */
[----:B------:R-:W-:Y:S01]  /*2fd0*/  IMAD.MOV R63, RZ, RZ, -R7 ;  /* 0x000000ffff3f7224 */ /* 0x000fe200078e0a07 */
[----:B------:R-:W-:Y:S01]  /*2fe0*/  LOP3.LUT R13, R12, 0x6a, RZ, 0xfc, !PT ;  /* 0x0000006a0c0d7812 */ /* 0x000fe200078efcff */
[--C-:B------:R-:W-:Y:S01]  /*2ff0*/  @!P4 IMAD.IADD R15, R15, 0x1, -R0.reuse ;  /* 0x000000010f0fc824 */ /* 0x100fe200078e0a00 */
[----:B------:R-:W-:Y:S01]  /*3000*/  LEA R11, R11, R14, 0x9 ;  /* 0x0000000e0b0b7211 */ /* 0x000fe200078e48ff */
[----:B------:R-:W-:Y:S01]  /*3010*/  IMAD R7, R14, 0x80, R61 ;  /* 0x000000800e077824 */ /* 0x000fe200078e023d */
[----:B------:R-:W-:Y:S01]  /*3020*/  ISETP.GE.AND P4, PT, R13, RZ, PT ;  /* 0x000000ff0d00720c */ /* 0x000fe20003f86270 */
[----:B------:R-:W-:Y:S01]  /*3030*/  IMAD R61, R0, R63, R65 ;  /* 0x0000003f003d7224 */ /* 0x000fe200078e0241 */
[----:B------:R-:W-:Y:S01]  /*3040*/  IABS R65, R13 ;  /* 0x0000000d00417213 */ /* 0x000fe20000000000 */
[--C-:B------:R-:W-:Y:S01]  /*3050*/  @!P0 IMAD.IADD R59, R59, 0x1, -R0.reuse ;  /* 0x000000013b3b8824 */ /* 0x100fe200078e0a00 */
[----:B------:R-:W-:Y:S01]  /*3060*/  MOV R74, R15 ;  /* 0x0000000f004a7202 */ /* 0x000fe20000000f00 */
[----:B------:R-:W-:Y:S01]  /*3070*/  @!P2 IMAD.IADD R57, R57, 0x1, -R0 ;  /* 0x000000013939a824 */ /* 0x000fe200078e0a00 */
[C---:B------:R-:W-:Y:S01]  /*3080*/  LOP3.LUT R14, R12.reuse, 0x6c, RZ, 0xfc, !PT ;  /* 0x0000006c0c0e7812 */ /* 0x040fe200078efcff */
[----:B------:R-:W-:Y:S01]  /*3090*/  IMAD.HI.U32 R13, R3, R65, RZ ;  /* 0x00000041030d7227 */ /* 0x000fe200078e00ff */
[----:B------:R-:W-:Y:S01]  /*30a0*/  LOP3.LUT R63, R12, 0x6e, RZ, 0xfc, !PT ;  /* 0x0000006e0c3f7812 */ /* 0x000fe200078efcff */
[----:B------:R2:W-:Y:S01]  /*30b0*/  STL.64 [R1+0xfb8], R10 ;  /* 0x000fb80a01007387 */ /* 0x0005e20000100a00 */
[----:B------:R-:W-:Y:S01]  /*30c0*/  IABS R67, R14 ;  /* 0x0000000e00437213 */ /* 0x000fe20000000000 */
[----:B------:R-:W-:Y:S01]  /*30d0*/  @!P1 IMAD.MOV R74, RZ, RZ, -R74 ;  /* 0x000000ffff4a9224 */ /* 0x000fe200078e0a4a */
[----:B------:R-:W-:Y:S01]  /*30e0*/  ISETP.GT.U32.AND P1, PT, R0, R59, PT ;  /* 0x0000003b0000720c */ /* 0x000fe20003f24070 */
[----:B------:R-:W-:Y:S01]  /*30f0*/  IMAD.MOV.U32 R76, RZ, RZ, R57 ;  /* 0x000000ffff4c7224 */ /* 0x000fe200078e0039 */
[----:B------:R-:W-:Y:S01]  /*3100*/  IADD3 R13, -R13, RZ, RZ ;  /* 0x000000ff0d0d7210 */ /* 0x000fe20007ffe1ff */
[----:B------:R-:W-:Y:S01]  /*3110*/  IMAD.HI.U32 R15, R3, R71, RZ ;  /* 0x00000047030f7227 */ /* 0x000fe200078e00ff */
[----:B------:R-:W-:-:S02]  /*3120*/  ISETP.GE.AND P6, PT, R69, RZ, PT ;  /* 0x000000ff4500720c */ /* 0x000fc40003fc6270 */
[----:B------:R-:W-:Y:S01]  /*3130*/  IABS R69, R63 ;  /* 0x0000003f00457213 */ /* 0x000fe20000000000 */
[----:B------:R-:W-:Y:S01]  /*3140*/  @!P5 IMAD.MOV R76, RZ, RZ, -R76 ;  /* 0x000000ffff4cd224 */ /* 0x000fe200078e0a4c */
[C---:B------:R-:W-:Y:S01]  /*3150*/  ISETP.GT.U32.AND P5, PT, R0.reuse, R61, PT ;  /* 0x0000003d0000720c */ /* 0x040fe20003fa4070 */
[----:B------:R-:W-:Y:S01]  /*3160*/  IMAD R65, R0, R13, R65 ;  /* 0x0000000d00417224 */ /* 0x000fe200078e0241 */
[----:B------:R-:W-:Y:S01]  /*3170*/  ISETP.GE.AND P2, PT, R14, RZ, PT ;  /* 0x000000ff0e00720c */ /* 0x000fe20003f46270 */
[----:B------:R-:W-:Y:S01]  /*3180*/  IMAD.HI.U32 R13, R3, R67, RZ ;  /* 0x00000043030d7227 */ /* 0x000fe200078e00ff */
[----:B------:R-:W-:Y:S02]  /*3190*/  ISETP.GE.AND P0, PT, R63, RZ, PT ;  /* 0x000000ff3f00720c */ /* 0x000fe40003f06270 */
[----:B------:R-:W-:Y:S01]  /*31a0*/  LOP3.LUT R249, R7, 0x10, RZ, 0x3c, !PT ;  /* 0x0000001007f97812 */ /* 0x000fe200078e3cff */
[----:B------:R-:W-:Y:S01]  /*31b0*/  @!P1 IMAD.IADD R59, R59, 0x1, -R0 ;  /* 0x000000013b3b9824 */ /* 0x000fe200078e0a00 */
[----:B------:R-:W-:Y:S01]  /*31c0*/  ISETP.GT.U32.AND P1, PT, R0, R65, PT ;  /* 0x000000410000720c */ /* 0x000fe20003f24070 */
[----:B------:R-:W-:Y:S01]  /*31d0*/  IMAD.HI.U32 R14, R3, R69, RZ ;  /* 0x00000045030e7227 */ /* 0x000fe200078e00ff */
[----:B------:R-:W-:-:S02]  /*31e0*/  IADD3 R13, -R13, RZ, RZ ;  /* 0x000000ff0d0d7210 */ /* 0x000fc40007ffe1ff */
[----:B------:R-:W-:Y:S01]  /*31f0*/  LOP3.LUT R248, R7, 0x20, RZ, 0x3c, !PT ;  /* 0x0000002007f87812 */ /* 0x000fe200078e3cff */
[----:B------:R-:W-:Y:S01]  /*3200*/  @!P5 IMAD.IADD R61, R61, 0x1, -R0 ;  /* 0x000000013d3dd824 */ /* 0x000fe200078e0a00 */
[C---:B------:R-:W-:Y:S01]  /*3210*/  LOP3.LUT R251, R7.reuse, 0x30, RZ, 0x3c, !PT ;  /* 0x0000003007fb7812 */ /* 0x040fe200078e3cff */
[C---:B------:R-:W-:Y:S01]  /*3220*/  IMAD R67, R0.reuse, R13, R67 ;  /* 0x0000000d00437224 */ /* 0x040fe200078e0243 */
[C---:B------:R-:W-:Y:S01]  /*3230*/  LOP3.LUT R245, R7.reuse, 0x40, RZ, 0x3c, !PT ;  /* 0x0000004007f57812 */ /* 0x040fe200078e3cff */
[----:B------:R-:W-:Y:S01]  /*3240*/  IMAD.MOV R14, RZ, RZ, -R14 ;  /* 0x000000ffff0e7224 */ /* 0x000fe200078e0a0e */
[C---:B------:R-:W-:Y:S01]  /*3250*/  ISETP.GT.U32.AND P5, PT, R0.reuse, R61, PT ;  /* 0x0000003d0000720c */ /* 0x040fe20003fa4070 */
[----:B------:R-:W-:Y:S01]  /*3260*/  IMAD.MOV R15, RZ, RZ, -R15 ;  /* 0x000000ffff0f7224 */ /* 0x000fe200078e0a0f */
[----:B------:R-:W-:Y:S01]  /*3270*/  LOP3.LUT R246, R7, 0x50, RZ, 0x3c, !PT ;  /* 0x0000005007f67812 */ /* 0x000fe200078e3cff */
[C---:B------:R-:W-:Y:S01]  /*3280*/  IMAD R69, R0.reuse, R14, R69 ;  /* 0x0000000e00457224 */ /* 0x040fe200078e0245 */
[----:B------:R-:W-:Y:S01]  /*3290*/  @!P1 IADD3 R65, R65, -R0, RZ ;  /* 0x8000000041419210 */ /* 0x000fe20007ffe0ff */
[C---:B------:R-:W-:Y:S01]  /*32a0*/  IMAD R71, R0.reuse, R15, R71 ;  /* 0x0000000f00477224 */ /* 0x040fe200078e0247 */
[----:B------:R-:W-:Y:S01]  /*32b0*/  LOP3.LUT R247, R7, 0x60, RZ, 0x3c, !PT ;  /* 0x0000006007f77812 */ /* 0x000fe200078e3cff */
[----:B------:R-:W-:Y:S01]  /*32c0*/  IMAD.HI.U32 R57, R3, R73, RZ ;  /* 0x0000004903397227 */ /* 0x000fe200078e00ff */
[----:B------:R-:W-:-:S02]  /*32d0*/  ISETP.GT.U32.AND P1, PT, R0, R65, PT ;  /* 0x000000410000720c */ /* 0x000fc40003f24070 */
[----:B------:R-:W-:Y:S01]  /*32e0*/  LOP3.LUT R244, R7, 0x70, RZ, 0x3c, !PT ;  /* 0x0000007007f47812 */ /* 0x000fe200078e3cff */
[----:B------:R-:W-:Y:S02]  /*32f0*/  IMAD.MOV R57, RZ, RZ, -R57 ;  /* 0x000000ffff397224 */ /* 0x000fe400078e0a39 */
[----:B------:R-:W-:Y:S01]  /*3300*/  @!P5 IMAD.IADD R61, R61, 0x1, -R0 ;  /* 0x000000013d3dd824 */ /* 0x000fe200078e0a00 */
[----:B------:R-:W-:Y:S01]  /*3310*/  ISETP.GT.U32.AND P5, PT, R0, R67, PT ;  /* 0x000000430000720c */ /* 0x000fe20003fa4070 */
[----:B------:R-:W-:-:S04]  /*3320*/  IMAD.HI.U32 R12, R3, R75, RZ ;  /* 0x0000004b030c7227 */ /* 0x000fc800078e00ff */
[C---:B------:R-:W-:Y:S01]  /*3330*/  IMAD R73, R0.reuse, R57, R73 ;  /* 0x0000003900497224 */ /* 0x040fe200078e0249 */
[----:B------:R-:W-:Y:S01]  /*3340*/  IABS R57, R11 ;  /* 0x0000000b00397213 */ /* 0x000fe20000000000 */
[----:B------:R-:W-:Y:S01]  /*3350*/  @!P1 IMAD.IADD R65, R65, 0x1, -R0 ;  /* 0x0000000141419824 */ /* 0x000fe200078e0a00 */
[C---:B------:R-:W-:Y:S01]  /*3360*/  ISETP.GT.U32.AND P1, PT, R0.reuse, R69, PT ;  /* 0x000000450000720c */ /* 0x040fe20003f24070 */
[----:B------:R-:W-:Y:S02]  /*3370*/  IMAD.MOV.U32 R78, RZ, RZ, R59 ;  /* 0x000000ffff4e7224 */ /* 0x000fe400078e003b */
[----:B------:R-:W-:Y:S02]  /*3380*/  IMAD.MOV R12, RZ, RZ, -R12 ;  /* 0x000000ffff0c7224 */ /* 0x000fe400078e0a0c */
[----:B------:R-:W-:Y:S01]  /*3390*/  @!P5 IADD3 R67, R67, -R0, RZ ;  /* 0x800000004343d210 */ /* 0x000fe20007ffe0ff */
[----:B------:R-:W-:Y:S01]  /*33a0*/  IMAD.HI.U32 R13, R3, R79, RZ ;  /* 0x0000004f030d7227 */ /* 0x000fe200078e00ff */
[----:B------:R-:W-:-:S03]  /*33b0*/  ISETP.GT.U32.AND P5, PT, R0, R71, PT ;  /* 0x000000470000720c */ /* 0x000fc60003fa4070 */
[----:B------:R-:W-:Y:S01]  /*33c0*/  @!P3 IMAD.MOV R78, RZ, RZ, -R78 ;  /* 0x000000ffff4eb224 */ /* 0x000fe200078e0a4e */
[----:B------:R-:W-:Y:S01]  /*33d0*/  IADD3 R13, -R13, RZ, RZ ;  /* 0x000000ff0d0d7210 */ /* 0x000fe20007ffe1ff */
[C---:B------:R-:W-:Y:S02]  /*33e0*/  IMAD R75, R0.reuse, R12, R75 ;  /* 0x0000000c004b7224 */ /* 0x040fe400078e024b */
[----:B------:R-:W-:Y:S01]  /*33f0*/  @!P1 IMAD.IADD R69, R69, 0x1, -R0 ;  /* 0x0000000145459824 */ /* 0x000fe200078e0a00 */
[----:B------:R-:W-:Y:S01]  /*3400*/  ISETP.GT.U32.AND P1, PT, R0, R67, PT ;  /* 0x000000430000720c */ /* 0x000fe20003f24070 */
[----:B------:R-:W-:-:S04]  /*3410*/  IMAD.HI.U32 R12, R3, R77, RZ ;  /* 0x0000004d030c7227 */ /* 0x000fc800078e00ff */
[----:B------:R-:W-:Y:S01]  /*3420*/  @!P5 IMAD.IADD R71, R71, 0x1, -R0 ;  /* 0x000000014747d824 */ /* 0x000fe200078e0a00 */
[C---:B------:R-:W-:Y:S01]  /*3430*/  ISETP.GT.U32.AND P5, PT, R0.reuse, R69, PT ;  /* 0x000000450000720c */ /* 0x040fe20003fa4070 */
[----:B------:R-:W-:Y:S02]  /*3440*/  IMAD.MOV R12, RZ, RZ, -R12 ;  /* 0x000000ffff0c7224 */ /* 0x000fe400078e0a0c */
[C---:B------:R-:W-:Y:S01]  /*3450*/  IMAD R79, R0.reuse, R13, R79 ;  /* 0x0000000d004f7224 */ /* 0x040fe200078e024f */
[C---:B------:R-:W-:Y:S01]  /*3460*/  ISETP.GT.U32.AND P3, PT, R0.reuse, R71, PT ;  /* 0x000000470000720c */ /* 0x040fe20003f64070 */
[C---:B------:R-:W-:Y:S02]  /*3470*/  IMAD R77, R0.reuse, R12, R77 ;  /* 0x0000000c004d7224 */ /* 0x040fe400078e024d */
[----:B------:R-:W-:Y:S01]  /*3480*/  @!P1 IMAD.IADD R67, R67, 0x1, -R0 ;  /* 0x0000000143439824 */ /* 0x000fe200078e0a00 */
[----:B------:R-:W-:Y:S01]  /*3490*/  ISETP.GT.U32.AND P1, PT, R0, R73, PT ;  /* 0x000000490000720c */ /* 0x000fe20003f24070 */
[----:B------:R-:W-:-:S04]  /*34a0*/  IMAD.HI.U32 R14, R3, R81, RZ ;  /* 0x00000051030e7227 */ /* 0x000fc800078e00ff */
[----:B------:R-:W-:Y:S01]  /*34b0*/  @!P5 IADD3 R69, R69, -R0, RZ ;  /* 0x800000004545d210 */ /* 0x000fe20007ffe0ff */
[----:B------:R-:W-:Y:S01]  /*34c0*/  IMAD.HI.U32 R3, R3, R83, RZ ;  /* 0x0000005303037227 */ /* 0x000fe200078e00ff */
[----:B------:R-:W-:-:S03]  /*34d0*/  ISETP.GT.U32.AND P5, PT, R0, R75, PT ;  /* 0x0000004b0000720c */ /* 0x000fc60003fa4070 */
[----:B------:R-:W-:Y:S01]  /*34e0*/  @!P3 IMAD.IADD R71, R71, 0x1, -R0 ;  /* 0x000000014747b824 */ /* 0x000fe200078e0a00 */
[C---:B------:R-:W-:Y:S01]  /*34f0*/  ISETP.GT.U32.AND P3, PT, R0.reuse, R77, PT ;  /* 0x0000004d0000720c */ /* 0x040fe20003f64070 */
[----:B------:R-:W-:Y:S01]  /*3500*/  IMAD.MOV R14, RZ, RZ, -R14 ;  /* 0x000000ffff0e7224 */ /* 0x000fe200078e0a0e */
[----:B------:R-:W-:Y:S01]  /*3510*/  IADD3 R3, -R3, RZ, RZ ;  /* 0x000000ff03037210 */ /* 0x000fe20007ffe1ff */
[----:B------:R-:W-:Y:S01]  /*3520*/  @!P1 IMAD.IADD R73, R73, 0x1, -R0 ;  /* 0x0000000149499824 */ /* 0x000fe200078e0a00 */
[C---:B------:R-:W-:Y:S01]  /*3530*/  ISETP.GT.U32.AND P1, PT, R0.reuse, R79, PT ;  /* 0x0000004f0000720c */ /* 0x040fe20003f24070 */
[C---:B------:R-:W-:Y:S02]  /*3540*/  IMAD R81, R0.reuse, R14, R81 ;  /* 0x0000000e00517224 */ /* 0x040fe400078e0251 */
[----:B------:R-:W-:Y:S02]  /*3550*/  VIADD R14, R11, 0x80 ;  /* 0x000000800b0e7836 */ /* 0x000fe40000000000 */
[----:B------:R-:W-:Y:S01]  /*3560*/  @!P5 IADD3 R75, R75, -R0, RZ ;  /* 0x800000004b4bd210 */ /* 0x000fe20007ffe0ff */
[----:B------:R-:W-:Y:S01]  /*3570*/  VIADD R13, R11, 0x100 ;  /* 0x000001000b0d7836 */ /* 0x000fe20000000000 */
[C---:B------:R-:W-:Y:S01]  /*3580*/  ISETP.GT.U32.AND P5, PT, R0.reuse, R73, PT ;  /* 0x000000490000720c */ /* 0x040fe20003fa4070 */
[----:B------:R-:W-:Y:S01]  /*3590*/  IMAD R83, R0, R3, R83 ;  /* 0x0000000300537224 */ /* 0x000fe200078e0253 */
[----:B------:R-:W-:Y:S01]  /*35a0*/  IABS R63, R14 ;  /* 0x0000000e003f7213 */ /* 0x000fe20000000000 */
[----:B------:R-:W-:Y:S01]  /*35b0*/  IMAD.MOV.U32 R80, RZ, RZ, R61 ;  /* 0x000000ffff507224 */ /* 0x000fe200078e003d */
[----:B------:R-:W-:Y:S01]  /*35c0*/  IABS R85, R13 ;  /* 0x0000000d00557213 */ /* 0x000fe20000000000 */
[----:B------:R-:W-:Y:S01]  /*35d0*/  IMAD.HI.U32 R3, R2, R57, RZ ;  /* 0x0000003902037227 */ /* 0x000fe200078e00ff */
[----:B------:R-:W-:-:S03]  /*35e0*/  @!P1 IADD3 R79, R79, -R0, RZ ;  /* 0x800000004f4f9210 */ /* 0x000fc60007ffe0ff */
[----:B------:R-:W-:Y:S01]  /*35f0*/  @!P3 IMAD.IADD R77, R77, 0x1, -R0 ;  /* 0x000000014d4db824 */ /* 0x000fe200078e0a00 */
[C---:B------:R-:W-:Y:S01]  /*3600*/  ISETP.GT.U32.AND P3, PT, R0.reuse, R75, PT ;  /* 0x0000004b0000720c */ /* 0x040fe20003f64070 */
[----:B------:R-:W-:Y:S01]  /*3610*/  @!P6 IMAD.MOV R80, RZ, RZ, -R80 ;  /* 0x000000ffff50e224 */ /* 0x000fe200078e0a50 */
[C---:B------:R-:W-:Y:S01]  /*3620*/  ISETP.GT.U32.AND P6, PT, R0.reuse, R79, PT ;  /* 0x0000004f0000720c */ /* 0x040fe20003fc4070 */
[----:B------:R-:W-:Y:S01]  /*3630*/  IMAD.MOV R59, RZ, RZ, -R3 ;  /* 0x000000ffff3b7224 */ /* 0x000fe200078e0a03 */
[----:B------:R-:W-:Y:S01]  /*3640*/  ISETP.GT.U32.AND P1, PT, R0, R77, PT ;  /* 0x0000004d0000720c */ /* 0x000fe20003f24070 */
[----:B------:R-:W-:-:S04]  /*3650*/  IMAD.HI.U32 R3, R2, R63, RZ ;  /* 0x0000003f02037227 */ /* 0x000fc800078e00ff */
[----:B------:R-:W-:-:S04]  /*3660*/  IMAD.HI.U32 R15, R2, R85, RZ ;  /* 0x00000055020f7227 */ /* 0x000fc800078e00ff */
[--C-:B------:R-:W-:Y:S01]  /*3670*/  @!P5 IMAD.IADD R73, R73, 0x1, -R0.reuse ;  /* 0x000000014949d824 */ /* 0x100fe200078e0a00 */
[----:B------:R-:W-:Y:S01]  /*3680*/  ISETP.GT.U32.AND P5, PT, R0, R81, PT ;  /* 0x000000510000720c */ /* 0x000fe20003fa4070 */
[----:B------:R-:W-:Y:S01]  /*3690*/  IMAD.MOV R3, RZ, RZ, -R3 ;  /* 0x000000ffff037224 */ /* 0x000fe200078e0a03 */
[----:B------:R-:W-:Y:S01]  /*36a0*/  IADD3 R15, -R15, RZ, RZ ;  /* 0x000000ff0f0f7210 */ /* 0x000fe20007ffe1ff */
[C---:B------:R-:W-:Y:S01]  /*36b0*/  IMAD R57, R6.reuse, R59, R57 ;  /* 0x0000003b06397224 */ /* 0x040fe200078e0239 */
[----:B------:R-:W-:Y:S01]  /*36c0*/  @!P6 IADD3 R79, R79, -R0, RZ ;  /* 0x800000004f4fe210 */ /* 0x000fe20007ffe0ff */
[----:B------:R-:W-:Y:S02]  /*36d0*/  IMAD R59, R6, R3, R63 ;  /* 0x00000003063b7224 */ /* 0x000fe400078e023f */
[----:B------:R-:W-:Y:S02]  /*36e0*/  VIADD R12, R11, 0x180 ;  /* 0x000001800b0c7836 */ /* 0x000fe40000000000 */
[--C-:B------:R-:W-:Y:S01]  /*36f0*/  @!P3 IMAD.IADD R75, R75, 0x1, -R0.reuse ;  /* 0x000000014b4bb824 */ /* 0x100fe200078e0a00 */
[----:B------:R-:W-:Y:S01]  /*3700*/  ISETP.GT.U32.AND P3, PT, R0, R83, PT ;  /* 0x000000530000720c */ /* 0x000fe20003f64070 */
[C---:B------:R-:W-:Y:S01]  /*3710*/  IMAD R61, R6.reuse, R15, R85 ;  /* 0x0000000f063d7224 */ /* 0x040fe200078e0255 */
[C---:B------:R-:W-:Y:S01]  /*3720*/  ISETP.GT.U32.AND P6, PT, R6.reuse, R59, PT ;  /* 0x0000003b0600720c */ /* 0x040fe20003fc4070 */
[--C-:B------:R-:W-:Y:S01]  /*3730*/  @!P1 IMAD.IADD R77, R77, 0x1, -R0.reuse ;  /* 0x000000014d4d9824 */ /* 0x100fe200078e0a00 */
[----:B------:R-:W-:Y:S01]  /*3740*/  IABS R87, R12 ;  /* 0x0000000c00577213 */ /* 0x000fe20000000000 */
[----:B------:R-:W-:Y:S01]  /*3750*/  @!P5 IMAD.IADD R81, R81, 0x1, -R0 ;  /* 0x000000015151d824 */ /* 0x000fe200078e0a00 */
[C---:B------:R-:W-:Y:S01]  /*3760*/  ISETP.GT.U32.AND P1, PT, R6.reuse, R57, PT ;  /* 0x000000390600720c */ /* 0x040fe20003f24070 */
[----:B------:R-:W-:Y:S01]  /*3770*/  @!P4 IMAD.MOV R65, RZ, RZ, -R65 ;  /* 0x000000ffff41c224 */ /* 0x000fe200078e0a41 */
[----:B------:R-:W-:Y:S01]  /*3780*/  ISETP.GT.U32.AND P5, PT, R6, R61, PT ;  /* 0x0000003d0600720c */ /* 0x000fe20003fa4070 */
[----:B------:R-:W-:Y:S01]  /*3790*/  IMAD.HI.U32 R2, R2, R87, RZ ;  /* 0x0000005702027227 */ /* 0x000fe200078e00ff */
[----:B------:R-:W-:Y:S01]  /*37a0*/  ISETP.GE.AND P4, PT, R84, RZ, PT ;  /* 0x000000ff5400720c */ /* 0x000fe20003f86270 */
[----:B------:R3:W-:Y:S01]  /*37b0*/  STL.64 [R1+0xfc0], R12 ;  /* 0x000fc00c01007387 */ /* 0x0007e20000100a00 */
[----:B------:R-:W-:Y:S01]  /*37c0*/  LOP3.LUT R15, R92, 0x3f, RZ, 0xc0, !PT ;  /* 0x0000003f5c0f7812 */ /* 0x000fe200078ec0ff */
[----:B------:R-:W-:-:S02]  /*37d0*/  IMAD.MOV R2, RZ, RZ, -R2 ;  /* 0x000000ffff027224 */ /* 0x000fc400078e0a02 */
[----:B------:R-:W-:Y:S02]  /*37e0*/  @!P3 IMAD.IADD R83, R83, 0x1, -R0 ;  /* 0x000000015353b824 */ /* 0x000fe400078e0a00 */
[--C-:B------:R-:W-:Y:S02]  /*37f0*/  @!P6 IMAD.IADD R59, R59, 0x1, -R6.reuse ;  /* 0x000000013b3be824 */ /* 0x100fe400078e0a06 */
[----:B------:R-:W-:Y:S01]  /*3800*/  IMAD R63, R6, R2, R87 ;  /* 0x00000002063f7224 */ /* 0x000fe200078e0257 */
[----:B------:R-:W-:Y:S01]  /*3810*/  @!P1 IADD3 R57, R57, -R6, RZ ;  /* 0x8000000639399210 */ /* 0x000fe20007ffe0ff */
[----:B------:R-:W-:Y:S01]  /*3820*/  @!P2 IMAD.MOV R67, RZ, RZ, -R67 ;  /* 0x000000ffff43a224 */ /* 0x000fe200078e0a43 */
[C---:B------:R-:W-:Y:S01]  /*3830*/  ISETP.GT.U32.AND P1, PT, R0.reuse, R81, PT ;  /* 0x000000510000720c */ /* 0x040fe20003f24070 */
[----:B------:R-:W-:Y:S01]  /*3840*/  @!P5 IMAD.IADD R61, R61, 0x1, -R6 ;  /* 0x000000013d3dd824 */ /* 0x000fe200078e0a06 */
[----:B------:R-:W-:Y:S01]  /*3850*/  ISETP.GT.U32.AND P2, PT, R0, R83, PT ;  /* 0x000000530000720c */ /* 0x000fe20003f44070 */
[----:B------:R-:W-:Y:S01]  /*3860*/  @!P0 IMAD.MOV R69, RZ, RZ, -R69 ;  /* 0x000000ffff458224 */ /* 0x000fe200078e0a45 */
[C---:B------:R-:W-:Y:S01]  /*3870*/  ISETP.GT.U32.AND P5, PT, R6.reuse, R59, PT ;  /* 0x0000003b0600720c */ /* 0x040fe20003fa4070 */
[----:B------:R-:W4:Y:S01]  /*3880*/  LDC.64 R2, c[0x0][0x238] ;  /* 0x00008e00ff027b82 */ /* 0x000f220000000a00 */
[C---:B------:R-:W-:Y:S01]  /*3890*/  ISETP.GT.U32.AND P3, PT, R6.reuse, R63, PT ;  /* 0x0000003f0600720c */ /* 0x040fe20003f64070 */
[----:B------:R-:W-:Y:S01]  /*38a0*/  @!P4 IMAD.MOV R71, RZ, RZ, -R71 ;  /* 0x000000ffff47c224 */ /* 0x000fe200078e0a47 */
[----:B------:R-:W-:-:S02]  /*38b0*/  ISETP.GT.U32.AND P0, PT, R6, R61, PT ;  /* 0x0000003d0600720c */ /* 0x000fc40003f04070 */
[----:B------:R-:W-:Y:S02]  /*38c0*/  ISETP.GT.U32.AND P6, PT, R6, R57, PT ;  /* 0x000000390600720c */ /* 0x000fe40003fc4070 */
[----:B------:R-:W-:Y:S01]  /*38d0*/  ISETP.GE.AND P4, PT, R86, RZ, PT ;  /* 0x000000ff5600720c */ /* 0x000fe20003f86270 */
[----:B------:R-:W-:Y:S01]  /*38e0*/  @!P1 IMAD.IADD R81, R81, 0x1, -R0 ;  /* 0x0000000151519824 */ /* 0x000fe200078e0a00 */
[----:B------:R-:W-:Y:S02]  /*38f0*/  ISETP.GE.AND P1, PT, R88, RZ, PT ;  /* 0x000000ff5800720c */ /* 0x000fe40003f26270 */
[----:B------:R-:W-:Y:S01]  /*3900*/  @!P2 IADD3 R83, R83, -R0, RZ ;  /* 0x800000005353a210 */ /* 0x000fe20007ffe0ff */
[--C-:B------:R-:W-:Y:S01]  /*3910*/  @!P5 IMAD.IADD R59, R59, 0x1, -R6.reuse ;  /* 0x000000013b3bd824 */ /* 0x100fe200078e0a06 */
[----:B------:R-:W-:Y:S02]  /*3920*/  ISETP.GE.AND P2, PT, R89, RZ, PT ;  /* 0x000000ff5900720c */ /* 0x000fe40003f46270 */
[-C--:B------:R-:W-:Y:S01]  /*3930*/  @!P3 IADD3 R63, R63, -R6.reuse, RZ ;  /* 0x800000063f3fb210 */ /* 0x080fe20007ffe0ff */
[--C-:B------:R-:W-:Y:S01]  /*3940*/  @!P0 IMAD.IADD R61, R61, 0x1, -R6.reuse ;  /* 0x000000013d3d8824 */ /* 0x100fe200078e0a06 */
[----:B------:R-:W-:Y:S01]  /*3950*/  ISETP.GE.AND P5, PT, R91, RZ, PT ;  /* 0x000000ff5b00720c */ /* 0x000fe20003fa6270 */
[----:B------:R-:W-:Y:S01]  /*3960*/  @!P6 IMAD.IADD R57, R57, 0x1, -R6 ;  /* 0x000000013939e824 */ /* 0x000fe200078e0a06 */
[----:B------:R-:W-:Y:S01]  /*3970*/  ISETP.GT.U32.AND P3, PT, R6, R63, PT ;  /* 0x0000003f0600720c */ /* 0x000fe20003f64070 */
[----:B------:R-:W-:Y:S01]  /*3980*/  @!P4 IMAD.MOV R73, RZ, RZ, -R73 ;  /* 0x000000ffff49c224 */ /* 0x000fe200078e0a49 */
[----:B------:R-:W-:Y:S01]  /*3990*/  ISETP.GE.AND P0, PT, R82, RZ, PT ;  /* 0x000000ff5200720c */ /* 0x000fe20003f06270 */
[----:B------:R-:W-:Y:S01]  /*39a0*/  @!P1 IMAD.MOV R75, RZ, RZ, -R75 ;  /* 0x000000ffff4b9224 */ /* 0x000fe200078e0a4b */
[----:B------:R-:W-:Y:S01]  /*39b0*/  ISETP.GE.AND P6, PT, R90, RZ, PT ;  /* 0x000000ff5a00720c */ /* 0x000fe20003fc6270 */
[----:B----4-:R-:W-:Y:S01]  /*39c0*/  IMAD R141, R15, R3, RZ ;  /* 0x000000030f8d7224 */ /* 0x010fe200078e02ff */
[----:B------:R-:W-:Y:S01]  /*39d0*/  ISETP.GE.AND P1, PT, R11, RZ, PT ;  /* 0x000000ff0b00720c */ /* 0x000fe20003f26270 */
[----:B------:R-:W-:Y:S01]  /*39e0*/  @!P2 IMAD.MOV R77, RZ, RZ, -R77 ;  /* 0x000000ffff4da224 */ /* 0x000fe200078e0a4d */
[----:B------:R-:W-:Y:S01]  /*39f0*/  ISETP.GE.AND P4, PT, R13, RZ, PT ;  /* 0x000000ff0d00720c */ /* 0x000fe20003f86270 */
[----:B------:R-:W-:Y:S01]  /*3a00*/  IMAD R174, R2, 0x33, RZ ;  /* 0x0000003302ae7824 */ /* 0x000fe200078e02ff */
[----:B------:R-:W-:Y:S01]  /*3a10*/  ISETP.GE.AND P2, PT, R14, RZ, PT ;  /* 0x000000ff0e00720c */ /* 0x000fe20003f46270 */
[----:B------:R-:W-:Y:S01]  /*3a20*/  @!P5 IMAD.MOV R81, RZ, RZ, -R81 ;  /* 0x000000ffff51d224 */ /* 0x000fe200078e0a51 */
[----:B------:R-:W-:Y:S01]  /*3a30*/  ISETP.GE.AND P5, PT, R12, RZ, PT ;  /* 0x000000ff0c00720c */ /* 0x000fe20003fa6270 */
[C---:B------:R-:W-:Y:S01]  /*3a40*/  IMAD R190, R2.reuse, 0x35, RZ ;  /* 0x0000003502be7824 */ /* 0x040fe200078e02ff */
[----:B------:R-:W-:Y:S01]  /*3a50*/  @!P3 IADD3 R63, R63, -R6, RZ ;  /* 0x800000063f3fb210 */ /* 0x000fe20007ffe0ff */
[----:B------:R-:W-:Y:S01]  /*3a60*/  @!P0 IMAD.MOV R83, RZ, RZ, -R83 ;  /* 0x000000ffff538224 */ /* 0x000fe200078e0a53 */
[----:B------:R-:W-:Y:S01]  /*3a70*/  ISETP.NE.AND P3, PT, R5, RZ, PT ;  /* 0x000000ff0500720c */ /* 0x000fe20003f65270 */
[----:B------:R-:W4:Y:S01]  /*3a80*/  LDC R6, c[0x0][0x230] ;  /* 0x00008c00ff067b82 */ /* 0x000f220000000800 */
[----:B------:R-:W-:Y:S01]  /*3a90*/  LOP3.LUT R5, RZ, R5, RZ, 0x33, !PT ;  /* 0x00000005ff057212 */ /* 0x000fe200078e33ff */
[----:B------:R-:W-:Y:S01]  /*3aa0*/  @!P1 IMAD.MOV R57, RZ, RZ, -R57 ;  /* 0x000000ffff399224 */ /* 0x000fe200078e0a39 */
[----:B------:R-:W-:Y:S01]  /*3ab0*/  @!P6 IADD3 R79, -R79, RZ, RZ ;  /* 0x000000ff4f4fe210 */ /* 0x000fe20007ffe1ff */
[----:B------:R-:W-:Y:S01]  /*3ac0*/  @!P4 IMAD.MOV R61, RZ, RZ, -R61 ;  /* 0x000000ffff3dc224 */ /* 0x000fe200078e0a3d */
[C---:B------:R-:W-:Y:S01]  /*3ad0*/  SEL R9, R5.reuse, R9, !P3 ;  /* 0x0000000905097207 */ /* 0x040fe20005800000 */
[C---:B------:R-:W-:Y:S01]  /*3ae0*/  IMAD R198, R2.reuse, 0x36, RZ ;  /* 0x0000003602c67824 */ /* 0x040fe200078e02ff */
[C---:B------:R-:W-:Y:S01]  /*3af0*/  SEL R82, R5.reuse, R17, !P3 ;  /* 0x0000001105527207 */ /* 0x040fe20005800000 */
[----:B------:R-:W-:Y:S01]  /*3b00*/  @!P5 IMAD.MOV R63, RZ, RZ, -R63 ;  /* 0x000000ffff3fd224 */ /* 0x000fe200078e0a3f */
[C---:B------:R-:W-:Y:S01]  /*3b10*/  SEL R18, R5.reuse, R18, !P3 ;  /* 0x0000001205127207 */ /* 0x040fe20005800000 */
[----:B------:R-:W1:Y:S01]  /*3b20*/  LDC R17, c[0x0][0x230] ;  /* 0x00008c00ff117b82 */ /* 0x000e620000000800 */
[C---:B------:R-:W-:Y:S01]  /*3b30*/  SEL R84, R5.reuse, R19, !P3 ;  /* 0x0000001305547207 */ /* 0x040fe20005800000 */
[C---:B------:R-:W-:Y:S01]  /*3b40*/  IMAD R204, R2.reuse, 0x37, RZ ;  /* 0x0000003702cc7824 */ /* 0x040fe200078e02ff */
[C---:B------:R-:W-:Y:S01]  /*3b50*/  SEL R20, R5.reuse, R20, !P3 ;  /* 0x0000001405147207 */ /* 0x040fe20005800000 */
[C---:B------:R-:W-:Y:S01]  /*3b60*/  IMAD R222, R2.reuse, 0x38, RZ ;  /* 0x0000003802de7824 */ /* 0x040fe200078e02ff */
[C---:B------:R-:W-:Y:S01]  /*3b70*/  SEL R21, R5.reuse, R21, !P3 ;  /* 0x0000001505157207 */ /* 0x040fe20005800000 */
[C---:B------:R-:W-:Y:S01]  /*3b80*/  IMAD R228, R2.reuse, 0x39, RZ ;  /* 0x0000003902e47824 */ /* 0x040fe200078e02ff */
[C---:B------:R-:W-:Y:S01]  /*3b90*/  SEL R22, R5.reuse, R22, !P3 ;  /* 0x0000001605167207 */ /* 0x040fe20005800000 */
[C---:B------:R-:W-:Y:S01]  /*3ba0*/  IMAD R234, R2.reuse, 0x3a, RZ ;  /* 0x0000003a02ea7824 */ /* 0x040fe200078e02ff */
[C---:B------:R-:W-:Y:S01]  /*3bb0*/  SEL R85, R5.reuse, R23, !P3 ;  /* 0x0000001705557207 */ /* 0x040fe20005800000 */
[----:B------:R-:W-:Y:S01]  /*3bc0*/  IMAD R240, R2, 0x3b, RZ ;  /* 0x0000003b02f07824 */ /* 0x000fe200078e02ff */
[----:B------:R-:W-:-:S02]  /*3bd0*/  SEL R24, R5, R24, !P3 ;  /* 0x0000001805187207 */ /* 0x000fc40005800000 */
[C---:B------:R-:W-:Y:S01]  /*3be0*/  SEL R86, R5.reuse, R25, !P3 ;  /* 0x0000001905567207 */ /* 0x040fe20005800000 */
[----:B----4-:R-:W-:Y:S01]  /*3bf0*/  VIADD R6, R6, 0xffffffdf ;  /* 0xffffffdf06067836 */ /* 0x010fe20000000000 */
[C---:B------:R-:W-:Y:S02]  /*3c00*/  SEL R87, R5.reuse, R26, !P3 ;  /* 0x0000001a05577207 */ /* 0x040fe40005800000 */
[C---:B------:R-:W-:Y:S02]  /*3c10*/  SEL R88, R5.reuse, R27, !P3 ;  /* 0x0000001b05587207 */ /* 0x040fe40005800000 */
[C---:B------:R-:W-:Y:S02]  /*3c20*/  SEL R89, R5.reuse, R28, !P3 ;  /* 0x0000001c05597207 */ /* 0x040fe40005800000 */
[C---:B------:R-:W-:Y:S02]  /*3c30*/  SEL R90, R5.reuse, R29, !P3 ;  /* 0x0000001d055a7207 */ /* 0x040fe40005800000 */
[----:B------:R-:W-:Y:S01]  /*3c40*/  SEL R91, R5, R30, !P3 ;  /* 0x0000001e055b7207 */ /* 0x000fe20005800000 */
[----:B-1----:R-:W-:Y:S01]  /*3c50*/  VIADD R17, R17, 0xfffffffc ;  /* 0xfffffffc11117836 */ /* 0x002fe20000000000 */
[----:B------:R-:W-:-:S02]  /*3c60*/  SEL R92, R5, R31, !P3 ;  /* 0x0000001f055c7207 */ /* 0x000fc40005800000 */
[C---:B------:R-:W-:Y:S02]  /*3c70*/  SEL R93, R5.reuse, R32, !P3 ;  /* 0x00000020055d7207 */ /* 0x040fe40005800000 */
[C---:B------:R-:W-:Y:S02]  /*3c80*/  SEL R94, R5.reuse, R33, !P3 ;  /* 0x00000021055e7207 */ /* 0x040fe40005800000 */
[C---:B------:R-:W-:Y:S02]  /*3c90*/  SEL R95, R5.reuse, R34, !P3 ;  /* 0x00000022055f7207 */ /* 0x040fe40005800000 */
[C---:B------:R-:W-:Y:S02]  /*3ca0*/  SEL R96, R5.reuse, R35, !P3 ;  /* 0x0000002305607207 */ /* 0x040fe40005800000 */
[----:B------:R-:W-:Y:S01]  /*3cb0*/  SEL R97, R5, R36, !P3 ;  /* 0x0000002405617207 */ /* 0x000fe20005800000 */
[----:B------:R-:W-:Y:S01]  /*3cc0*/  IMAD R36, R91, UR6, RZ ;  /* 0x000000065b247c24 */ /* 0x000fe2000f8e02ff */
[C---:B------:R-:W-:Y:S01]  /*3cd0*/  SEL R98, R5.reuse, R37, !P3 ;  /* 0x0000002505627207 */ /* 0x040fe20005800000 */
[----:B------:R-:W-:Y:S01]  /*3ce0*/  IMAD R37, R92, UR7, RZ ;  /* 0x000000075c257c24 */ /* 0x000fe2000f8e02ff */
        /* <DEDUP_REMOVED lines=28> */
[C---:B------:R-:W-:Y:S01]  /*3eb0*/  SEL R52, R5.reuse, R52, !P3 ;  /* 0x0000003405347207 */ /* 0x040fe20005800000 */
[----:B------:R-:W-:Y:S01]  /*3ec0*/  ULDC.64 UR6, c[0x0][0x210] ;  /* 0x0000840000067ab9 */ /* 0x000fe20000000a00 */
[C---:B------:R-:W-:Y:S01]  /*3ed0*/  SEL R53, R5.reuse, R53, !P3 ;  /* 0x0000003505357207 */ /* 0x040fe20005800000 */
[----:B------:R-:W-:Y:S01]  /*3ee0*/  UMOV UR12, 0x400 ;  /* 0x00000400000c7882 */ /* 0x000fe20000000000 */
[C---:B------:R-:W-:Y:S01]  /*3ef0*/  SEL R55, R5.reuse, R55, !P3 ;  /* 0x0000003705377207 */ /* 0x040fe20005800000 */
[----:B------:R-:W-:Y:S01]  /*3f00*/  ULDC.64 UR16, c[0x0][0x208] ;  /* 0x0000820000107ab9 */ /* 0x000fe20000000a00 */
[----:B------:R-:W-:-:S02]  /*3f10*/  SEL R56, R5, R56, !P3 ;  /* 0x0000003805387207 */ /* 0x000fc40005800000 */
[C---:B------:R-:W-:Y:S02]  /*3f20*/  SEL R54, R5.reuse, R54, !P3 ;  /* 0x0000003605367207 */ /* 0x040fe40005800000 */
[C---:B------:R-:W-:Y:S02]  /*3f30*/  SEL R58, R5.reuse, R58, !P3 ;  /* 0x0000003a053a7207 */ /* 0x040fe40005800000 */
[C---:B------:R-:W-:Y:S02]  /*3f40*/  SEL R60, R5.reuse, R60, !P3 ;  /* 0x0000003c053c7207 */ /* 0x040fe40005800000 */
[C---:B------:R-:W-:Y:S02]  /*3f50*/  SEL R62, R5.reuse, R62, !P3 ;  /* 0x0000003e053e7207 */ /* 0x040fe40005800000 */
[C---:B------:R-:W-:Y:S02]  /*3f60*/  SEL R64, R5.reuse, R64, !P3 ;  /* 0x0000004005407207 */ /* 0x040fe40005800000 */
[----:B------:R-:W-:-:S02]  /*3f70*/  SEL R66, R5, R66, !P3 ;  /* 0x0000004205427207 */ /* 0x000fc40005800000 */
[C---:B------:R-:W-:Y:S01]  /*3f80*/  SEL R68, R5.reuse, R68, !P3 ;  /* 0x0000004405447207 */ /* 0x040fe20005800000 */
[----:B------:R-:W-:Y:S01]  /*3f90*/  IMAD R103, R64, UR36, RZ ;  /* 0x0000002440677c24 */ /* 0x000fe2000f8e02ff */
[----:B------:R-:W-:Y:S01]  /*3fa0*/  SEL R113, R5, R70, !P3 ;  /* 0x0000004605717207 */ /* 0x000fe20005800000 */
        /* <DEDUP_REMOVED lines=11> */
[----:B------:R-:W-:Y:S01]  /*4060*/  SEL R139, R5, R65, !P3 ;  /* 0x00000041058b7207 */ /* 0x000fe20005800000 */
[----:B------:R-:W-:Y:S01]  /*4070*/  IMAD R111, R117, UR43, RZ ;  /* 0x0000002b756f7c24 */ /* 0x000fe2000f8e02ff */
[----:B------:R-:W-:Y:S01]  /*4080*/  SEL R147, R5, R67, !P3 ;  /* 0x0000004305937207 */ /* 0x000fe20005800000 */
[----:B------:R-:W-:Y:S01]  /*4090*/  IMAD R67, R107, UR22, RZ ;  /* 0x000000166b437c24 */ /* 0x000fe2000f8e02ff */
[C---:B------:R-:W-:Y:S01]  /*40a0*/  SEL R148, R5.reuse, R69, !P3 ;  /* 0x0000004505947207 */ /* 0x040fe20005800000 */
[----:B------:R-:W-:Y:S01]  /*40b0*/  IMAD R69, R108, UR23, RZ ;  /* 0x000000176c457c24 */ /* 0x000fe2000f8e02ff */
[C---:B------:R-:W-:Y:S01]  /*40c0*/  SEL R149, R5.reuse, R71, !P3 ;  /* 0x0000004705957207 */ /* 0x040fe20005800000 */
        /* <DEDUP_REMOVED lines=15> */
[----:B------:R-:W-:Y:S01]  /*41c0*/  LEA R140, P3, R141, UR4, 0x2 ;  /* 0x000000048d8c7c11 */ /* 0x000fe2000f8610ff */
[----:B------:R-:W-:Y:S01]  /*41d0*/  ULDC UR4, c[0x0][0x240] ;  /* 0x0000900000047ab9 */ /* 0x000fe20000000800 */
[----:B------:R-:W-:Y:S01]  /*41e0*/  ISETP.NE.AND P0, PT, R4, RZ, PT ;  /* 0x000000ff0400720c */ /* 0x000fe20003f05270 */
[----:B------:R-:W-:Y:S01]  /*41f0*/  IMAD R9, R9, UR4, RZ ;  /* 0x0000000409097c24 */ /* 0x000fe2000f8e02ff */
[----:B------:R-:W-:Y:S01]  /*4200*/  LOP3.LUT R0, RZ, R4, RZ, 0x33, !PT ;  /* 0x00000004ff007212 */ /* 0x000fe200078e33ff */
[----:B------:R-:W-:Y:S01]  /*4210*/  IMAD R23, R18, UR4, RZ ;  /* 0x0000000412177c24 */ /* 0x000fe2000f8e02ff */
[----:B------:R-:W-:Y:S01]  /*4220*/  @!P2 IADD3 R59, -R59, RZ, RZ ;  /* 0x000000ff3b3ba210 */ /* 0x000fe20007ffe1ff */
[----:B------:R-:W-:Y:S01]  /*4230*/  IMAD R25, R84, UR4, RZ ;  /* 0x0000000454197c24 */ /* 0x000fe2000f8e02ff */
[----:B------:R-:W-:Y:S01]  /*4240*/  SEL R3, R0, R57, !P0 ;  /* 0x0000003900037207 */ /* 0x000fe20004000000 */
[----:B------:R-:W-:Y:S01]  /*4250*/  IMAD R26, R20, UR4, RZ ;  /* 0x00000004141a7c24 */ /* 0x000fe2000f8e02ff */
[----:B------:R-:W-:Y:S01]  /*4260*/  SEL R4, R0, R59, !P0 ;  /* 0x0000003b00047207 */ /* 0x000fe20004000000 */
[----:B------:R-:W-:Y:S01]  /*4270*/  IMAD R19, R82, UR4, RZ ;  /* 0x0000000452137c24 */ /* 0x000fe2000f8e02ff */
[----:B------:R-:W-:Y:S01]  /*4280*/  SEL R5, R0, R61, !P0 ;  /* 0x0000003d00057207 */ /* 0x000fe20004000000 */
[----:B------:R-:W-:Y:S01]  /*4290*/  IMAD R28, R22, UR4, RZ ;  /* 0x00000004161c7c24 */ /* 0x000fe2000f8e02ff */
[----:B------:R-:W-:Y:S01]  /*42a0*/  SEL R0, R0, R63, !P0 ;  /* 0x0000003f00007207 */ /* 0x000fe20004000000 */
[----:B------:R-:W-:Y:S01]  /*42b0*/  IMAD R27, R21, UR4, RZ ;  /* 0x00000004151b7c24 */ /* 0x000fe2000f8e02ff */
[----:B------:R-:W-:Y:S01]  /*42c0*/  LEA.HI.X.SX32 R141, R141, UR5, 0x2, P3 ;  /* 0x000000058d8d7c11 */ /* 0x000fe200098f16ff */
[----:B------:R-:W-:Y:S01]  /*42d0*/  ULDC UR5, c[0x0][0x240] ;  /* 0x0000900000057ab9 */ /* 0x000fe20000000800 */
[-C--:B------:R-:W-:Y:S01]  /*42e0*/  LEA R20, P0, R9, R140.reuse, 0x2 ;  /* 0x0000008c09147211 */ /* 0x080fe200078010ff */
[----:B------:R-:W-:Y:S01]  /*42f0*/  IMAD R156, R8, UR55, RZ ;  /* 0x00000037089c7c24 */ /* 0x000fe2000f8e02ff */
[-C--:B------:R-:W-:Y:S01]  /*4300*/  LEA R8, P1, R23, R140.reuse, 0x2 ;  /* 0x0000008c17087211 */ /* 0x080fe200078210ff */
[----:B------:R-:W-:Y:S01]  /*4310*/  IMAD R32, R87, UR4, RZ ;  /* 0x0000000457207c24 */ /* 0x000fe2000f8e02ff */
[-C--:B------:R-:W-:Y:S01]  /*4320*/  LEA.HI.X.SX32 R21, R9, R141.reuse, 0x2, P0 ;  /* 0x0000008d09157211 */ /* 0x080fe200000f16ff */
[----:B------:R-:W-:Y:S01]  /*4330*/  IMAD R30, R24, UR4, RZ ;  /* 0x00000004181e7c24 */ /* 0x000fe2000f8e02ff */
[-C--:B------:R-:W-:Y:S01]  /*4340*/  LEA R142, P2, R25, R140.reuse, 0x2 ;  /* 0x0000008c198e7211 */ /* 0x080fe200078410ff */
[----:B------:R-:W-:Y:S01]  /*4350*/  IMAD R33, R88, UR4, RZ ;  /* 0x0000000458217c24 */ /* 0x000fe2000f8e02ff */
[-C--:B------:R-:W-:Y:S01]  /*4360*/  LEA R18, P0, R19, R140.reuse, 0x2 ;  /* 0x0000008c13127211 */ /* 0x080fe200078010ff */
[----:B------:R-:W-:Y:S01]  /*4370*/  IMAD R35, R90, UR5, RZ ;  /* 0x000000055a237c24 */ /* 0x000fe2000f8e02ff */
[-C--:B------:R-:W-:Y:S01]  /*4380*/  LEA R22, P3, R26, R140.reuse, 0x2 ;  /* 0x0000008c1a167211 */ /* 0x080fe200078610ff */
[----:B------:R-:W-:Y:S01]  /*4390*/  IMAD R29, R85, UR4, RZ ;  /* 0x00000004551d7c24 */ /* 0x000fe2000f8e02ff */
[-C--:B------:R-:W-:Y:S01]  /*43a0*/  LEA R82, P5, R28, R140.reuse, 0x2 ;  /* 0x0000008c1c527211 */ /* 0x080fe200078a10ff */
[----:B------:R-:W-:Y:S01]  /*43b0*/  IMAD R31, R86, UR4, RZ ;  /* 0x00000004561f7c24 */ /* 0x000fe2000f8e02ff */
[-C--:B------:R-:W-:Y:S01]  /*43c0*/  LEA.HI.X.SX32 R9, R23, R141.reuse, 0x2, P1 ;  /* 0x0000008d17097211 */ /* 0x080fe200008f16ff */
[----:B------:R-:W-:Y:S01]  /*43d0*/  IMAD R34, R89, UR4, RZ ;  /* 0x0000000459227c24 */ /* 0x000fe2000f8e02ff */
[-C--:B------:R-:W-:Y:S01]  /*43e0*/  LEA.HI.X.SX32 R143, R25, R141.reuse, 0x2, P2 ;  /* 0x0000008d198f7211 */ /* 0x080fe200010f16ff */
[----:B------:R-:W-:Y:S01]  /*43f0*/  IMAD R81, R62, UR35, RZ ;  /* 0x000000233e517c24 */ /* 0x000fe2000f8e02ff */
[-C--:B------:R-:W-:Y:S01]  /*4400*/  LEA R52, P4, R27, R140.reuse, 0x2 ;  /* 0x0000008c1b347211 */ /* 0x080fe200078810ff */
[----:B------:R-:W-:Y:S01]  /*4410*/  IMAD R80, R60, UR34, RZ ;  /* 0x000000223c507c24 */ /* 0x000fe2000f8e02ff */
[-C--:B------:R-:W-:Y:S01]  /*4420*/  LEA.HI.X.SX32 R19, R19, R141.reuse, 0x2, P0 ;  /* 0x0000008d13137211 */ /* 0x080fe200000f16ff */
        /* <DEDUP_REMOVED lines=26> */
[----:B------:R-:W1:Y:S01]  /*45d0*/  S2UR UR4, SR_CgaCtaId ;  /* 0x00000000000479c3 */ /* 0x000e620000008800 */
[-C--:B------:R-:W-:Y:S01]  /*45e0*/  LEA.HI.X.SX32 R115, R33, R141.reuse, 0x2, P3 ;  /* 0x0000008d21737211 */ /* 0x080fe200018f16ff */
[----:B------:R-:W-:Y:S01]  /*45f0*/  ULDC UR5, c[0x0][0x234] ;  /* 0x00008d0000057ab9 */ /* 0x000fe20000000800 */
[----:B------:R-:W-:Y:S01]  /*4600*/  LEA.HI.X.SX32 R57, R35, R141, 0x2, P5 ;  /* 0x0000008d23397211 */ /* 0x000fe200028f16ff */
[----:B------:R-:W-:Y:S01]  /*4610*/  IMAD R3, R3, UR5, RZ ;  /* 0x0000000503037c24 */ /* 0x000fe2000f8e02ff */
[-C--:B------:R-:W-:Y:S01]  /*4620*/  LEA R116, P0, R37, R140.reuse, 0x2 ;  /* 0x0000008c25747211 */ /* 0x080fe200078010ff */
[----:B------:R-:W-:Y:S01]  /*4630*/  IMAD R0, R0, UR5, RZ ;  /* 0x0000000500007c24 */ /* 0x000fe2000f8e02ff */
[----:B------:R-:W-:-:S02]  /*4640*/  LEA R88, P3, R40, R140, 0x2 ;  /* 0x0000008c28587211 */ /* 0x000fc400078610ff */
[-C--:B------:R-:W-:Y:S02]  /*4650*/  LEA R30, P5, R42, R140.reuse, 0x2 ;  /* 0x0000008c2a1e7211 */ /* 0x080fe400078a10ff */
[-C--:B------:R-:W-:Y:S02]  /*4660*/  LEA.HI.X.SX32 R113, R29, R141.reuse, 0x2, P6 ;  /* 0x0000008d1d717211 */ /* 0x080fe400030f16ff */
[-C--:B------:R-:W-:Y:S02]  /*4670*/  LEA.HI.X.SX32 R55, R31, R141.reuse, 0x2, P1 ;  /* 0x0000008d1f377211 */ /* 0x080fe400008f16ff */
[-C--:B------:R-:W-:Y:S02]  /*4680*/  LEA R86, P6, R36, R140.reuse, 0x2 ;  /* 0x0000008c24567211 */ /* 0x080fe400078c10ff */
[----:B------:R-:W-:Y:S02]  /*4690*/  LEA R28, P1, R38, R140, 0x2 ;  /* 0x0000008c261c7211 */ /* 0x000fe400078210ff */
[----:B------:R-:W-:-:S02]  /*46a0*/  LEA.HI.X.SX32 R27, R34, R141, 0x2, P4 ;  /* 0x0000008d221b7211 */ /* 0x000fc400020f16ff */
[-C--:B------:R-:W-:Y:S02]  /*46b0*/  LEA.HI.X.SX32 R59, R39, R141.reuse, 0x2, P2 ;  /* 0x0000008d273b7211 */ /* 0x080fe400010f16ff */
[-C--:B------:R-:W-:Y:S01]  /*46c0*/  LEA R118, P4, R41, R140.reuse, 0x2 ;  /* 0x0000008c29767211 */ /* 0x080fe200078810ff */
[----:B-1----:R-:W-:Y:S01]  /*46d0*/  ULEA UR12, UR4, UR12, 0x18 ;  /* 0x0000000c040c7291 */ /* 0x002fe2000f8ec03f */
[-C--:B------:R-:W-:Y:S02]  /*46e0*/  LEA.HI.X.SX32 R117, R37, R141.reuse, 0x2, P0 ;  /* 0x0000008d25757211 */ /* 0x080fe400000f16ff */
[-C--:B------:R-:W-:Y:S01]  /*46f0*/  LEA R32, P2, R46, R140.reuse, 0x2 ;  /* 0x0000008c2e207211 */ /* 0x080fe200078410ff */
[----:B------:R-:W-:Y:S01]  /*4700*/  ULDC UR4, c[0x0][0x230] ;  /* 0x00008c0000047ab9 */ /* 0x000fe20000000800 */
[-C--:B------:R-:W-:Y:S01]  /*4710*/  LEA.HI.X.SX32 R89, R40, R141.reuse, 0x2, P3 ;  /* 0x0000008d28597211 */ /* 0x080fe200018f16ff */
[----:B------:R-:W-:Y:S01]  /*4720*/  VIADD R250, R7, UR12 ;  /* 0x0000000c07fa7c36 */ /* 0x000fe20008000000 */
[-C--:B------:R-:W-:Y:S01]  /*4730*/  LEA.HI.X.SX32 R31, R42, R141.reuse, 0x2, P5 ;  /* 0x0000008d2a1f7211 */ /* 0x080fe200028f16ff */
[----:B------:R-:W-:Y:S01]  /*4740*/  VIADD R249, R249, UR12 ;  /* 0x0000000cf9f97c36 */ /* 0x000fe20008000000 */
[-C--:B------:R-:W-:Y:S01]  /*4750*/  LEA R90, P0, R44, R140.reuse, 0x2 ;  /* 0x0000008c2c5a7211 */ /* 0x080fe200078010ff */
[----:B------:R-:W-:Y:S01]  /*4760*/  VIADD R251, R251, UR12 ;  /* 0x0000000cfbfb7c36 */ /* 0x000fe20008000000 */
[-C--:B------:R-:W-:Y:S01]  /*4770*/  LEA R62, P3, R47, R140.reuse, 0x2 ;  /* 0x0000008c2f3e7211 */ /* 0x080fe200078610ff */
[----:B------:R-:W-:Y:S01]  /*4780*/  VIADD R245, R245, UR12 ;  /* 0x0000000cf5f57c36 */ /* 0x000fe20008000000 */
[----:B------:R-:W-:Y:S01]  /*4790*/  LEA R122, P5, R49, R140, 0x2 ;  /* 0x0000008c317a7211 */ /* 0x000fe200078a10ff */
[----:B------:R-:W-:Y:S01]  /*47a0*/  VIADD R247, R247, UR12 ;  /* 0x0000000cf7f77c36 */ /* 0x000fe20008000000 */
[----:B------:R-:W-:-:S02]  /*47b0*/  LEA.HI.X.SX32 R87, R36, R141, 0x2, P6 ;  /* 0x0000008d24577211 */ /* 0x000fc400030f16ff */
[-C--:B------:R-:W-:Y:S02]  /*47c0*/  LEA.HI.X.SX32 R29, R38, R141.reuse, 0x2, P1 ;  /* 0x0000008d261d7211 */ /* 0x080fe400008f16ff */
[-C--:B------:R-:W-:Y:S02]  /*47d0*/  LEA R60, P6, R43, R140.reuse, 0x2 ;  /* 0x0000008c2b3c7211 */ /* 0x080fe400078c10ff */
[-C--:B------:R-:W-:Y:S02]  /*47e0*/  LEA R120, P1, R45, R140.reuse, 0x2 ;  /* 0x0000008c2d787211 */ /* 0x080fe400078210ff */
[-C--:B------:R-:W-:Y:S02]  /*47f0*/  LEA.HI.X.SX32 R119, R41, R141.reuse, 0x2, P4 ;  /* 0x0000008d29777211 */ /* 0x080fe400020f16ff */
[----:B------:R-:W-:Y:S02]  /*4800*/  LEA.HI.X.SX32 R33, R46, R141, 0x2, P2 ;  /* 0x0000008d2e217211 */ /* 0x000fe400010f16ff */
[----:B------:R-:W-:-:S02]  /*4810*/  LEA R92, P4, R48, R140, 0x2 ;  /* 0x0000008c305c7211 */ /* 0x000fc400078810ff */
[-C--:B------:R-:W-:Y:S02]  /*4820*/  LEA.HI.X.SX32 R91, R44, R141.reuse, 0x2, P0 ;  /* 0x0000008d2c5b7211 */ /* 0x080fe400000f16ff */
[-C--:B------:R-:W-:Y:S02]  /*4830*/  LEA R124, P2, R69, R140.reuse, 0x2 ;  /* 0x0000008c457c7211 */ /* 0x080fe400078410ff */
[-C--:B------:R-:W-:Y:S02]  /*4840*/  LEA.HI.X.SX32 R63, R47, R141.reuse, 0x2, P3 ;  /* 0x0000008d2f3f7211 */ /* 0x080fe400018f16ff */
[----:B------:R-:W-:Y:S02]  /*4850*/  LEA.HI.X.SX32 R123, R49, R141, 0x2, P5 ;  /* 0x0000008d317b7211 */ /* 0x000fe400028f16ff */
[-C--:B------:R-:W-:Y:S02]  /*4860*/  LEA R64, P0, R51, R140.reuse, 0x2 ;  /* 0x0000008c33407211 */ /* 0x080fe400078010ff */
        /* <DEDUP_REMOVED lines=8> */
[-C--:B------:R-:W-:Y:S02]  /*48f0*/  LEA R66, P4, R71, R140.reuse, 0x2 ;  /* 0x0000008c47427211 */ /* 0x080fe400078810ff */
[-C--:B------:R-:W-:Y:S02]  /*4900*/  LEA.HI.X.SX32 R65, R51, R141.reuse, 0x2, P0 ;  /* 0x0000008d33417211 */ /* 0x080fe400000f16ff */
[----:B------:R-:W-:Y:S02]  /*4910*/  LEA R98, P2, R76, R140, 0x2 ;  /* 0x0000008c4c627211 */ /* 0x000fe400078410ff */
[-C--:B------:R-:W-:Y:S02]  /*4920*/  LEA.HI.X.SX32 R37, R70, R141.reuse, 0x2, P3 ;  /* 0x0000008d46257211 */ /* 0x080fe400018f16ff */
[----:B------:R-:W-:-:S02]  /*4930*/  LEA.HI.X.SX32 R97, R72, R141, 0x2, P5 ;  /* 0x0000008d48617211 */ /* 0x000fc400028f16ff */
[-C--:B------:R-:W-:Y:S02]  /*4940*/  LEA R38, P0, R74, R140.reuse, 0x2 ;  /* 0x0000008c4a267211 */ /* 0x080fe400078010ff */
[-C--:B------:R-:W-:Y:S02]  /*4950*/  LEA R70, P5, R79, R140.reuse, 0x2 ;  /* 0x0000008c4f467211 */ /* 0x080fe400078a10ff */
[-C--:B------:R-:W-:Y:S02]  /*4960*/  LEA.HI.X.SX32 R35, R50, R141.reuse, 0x2, P6 ;  /* 0x0000008d32237211 */ /* 0x080fe400030f16ff */
[-C--:B------:R-:W-:Y:S02]  /*4970*/  LEA.HI.X.SX32 R95, R67, R141.reuse, 0x2, P1 ;  /* 0x0000008d435f7211 */ /* 0x080fe400008f16ff */
[----:B------:R-:W-:Y:S02]  /*4980*/  LEA R126, P6, R73, R140, 0x2 ;  /* 0x0000008c497e7211 */ /* 0x000fe400078c10ff */
[----:B------:R-:W-:-:S02]  /*4990*/  LEA.HI.X.SX32 R67, R71, R141, 0x2, P4 ;  /* 0x0000008d47437211 */ /* 0x000fc400020f16ff */
[-C--:B------:R-:W-:Y:S02]  /*49a0*/  LEA.HI.X.SX32 R99, R76, R141.reuse, 0x2, P2 ;  /* 0x0000008d4c637211 */ /* 0x080fe400010f16ff */
[-C--:B------:R-:W-:Y:S02]  /*49b0*/  LEA R68, P1, R75, R140.reuse, 0x2 ;  /* 0x0000008c4b447211 */ /* 0x080fe400078210ff */
[-C--:B------:R-:W-:Y:S02]  /*49c0*/  LEA.HI.X.SX32 R39, R74, R141.reuse, 0x2, P0 ;  /* 0x0000008d4a277211 */ /* 0x080fe400000f16ff */
[-C--:B------:R-:W-:Y:S02]  /*49d0*/  LEA R72, P2, R105, R140.reuse, 0x2 ;  /* 0x0000008c69487211 */ /* 0x080fe400078410ff */
[----:B------:R-:W-:Y:S02]  /*49e0*/  LEA.HI.X.SX32 R71, R79, R141, 0x2, P5 ;  /* 0x0000008d4f477211 */ /* 0x000fe400028f16ff */
[----:B------:R-:W-:-:S02]  /*49f0*/  LEA R130, P0, R81, R140, 0x2 ;  /* 0x0000008c51827211 */ /* 0x000fc400078010ff */
[-C--:B------:R-:W-:Y:S02]  /*4a00*/  LEA R44, P5, R108, R140.reuse, 0x2 ;  /* 0x0000008c6c2c7211 */ /* 0x080fe400078a10ff */
[-C--:B------:R-:W-:Y:S02]  /*4a10*/  LEA.HI.X.SX32 R127, R73, R141.reuse, 0x2, P6 ;  /* 0x0000008d497f7211 */ /* 0x080fe400030f16ff */
[-C--:B------:R-:W-:Y:S02]  /*4a20*/  LEA.HI.X.SX32 R69, R75, R141.reuse, 0x2, P1 ;  /* 0x0000008d4b457211 */ /* 0x080fe400008f16ff */
[-C--:B------:R-:W-:Y:S02]  /*4a30*/  LEA.HI.X.SX32 R73, R105, R141.reuse, 0x2, P2 ;  /* 0x0000008d69497211 */ /* 0x080fe400010f16ff */
[----:B------:R-:W-:Y:S02]  /*4a40*/  LEA R42, P1, R103, R140, 0x2 ;  /* 0x0000008c672a7211 */ /* 0x000fe400078210ff */
[----:B------:R-:W-:-:S02]  /*4a50*/  LEA.HI.X.SX32 R131, R81, R141, 0x2, P0 ;  /* 0x0000008d51837211 */ /* 0x000fc400000f16ff */
[-C--:B------:R-:W-:Y:S02]  /*4a60*/  LEA R46, P2, R137, R140.reuse, 0x2 ;  /* 0x0000008c892e7211 */ /* 0x080fe400078410ff */
[-C--:B------:R-:W-:Y:S02]  /*4a70*/  LEA.HI.X.SX32 R45, R108, R141.reuse, 0x2, P5 ;  /* 0x0000008d6c2d7211 */ /* 0x080fe400028f16ff */
[-C--:B------:R-:W-:Y:S02]  /*4a80*/  LEA R104, P0, R110, R140.reuse, 0x2 ;  /* 0x0000008c6e687211 */ /* 0x080fe400078010ff */
[----:B------:R-:W-:Y:S02]  /*4a90*/  LEA R136, P5, R148, R140, 0x2 ;  /* 0x0000008c94887211 */ /* 0x000fe400078a10ff */
[-C--:B------:R-:W-:Y:S02]  /*4aa0*/  LEA.HI.X.SX32 R43, R103, R141.reuse, 0x2, P1 ;  /* 0x0000008d672b7211 */ /* 0x080fe400008f16ff */
[----:B------:R-:W-:-:S02]  /*4ab0*/  LEA.HI.X.SX32 R47, R137, R141, 0x2, P2 ;  /* 0x0000008d892f7211 */ /* 0x000fc400010f16ff */
[-C--:B------:R-:W-:Y:S02]  /*4ac0*/  LEA R128, P3, R77, R140.reuse, 0x2 ;  /* 0x0000008c4d807211 */ /* 0x080fe400078610ff */
[-C--:B------:R-:W-:Y:S02]  /*4ad0*/  LEA R40, P4, R78, R140.reuse, 0x2 ;  /* 0x0000008c4e287211 */ /* 0x080fe400078810ff */
[-C--:B------:R-:W-:Y:S02]  /*4ae0*/  LEA R134, P1, R111, R140.reuse, 0x2 ;  /* 0x0000008c6f867211 */ /* 0x080fe400078210ff */
[-C--:B------:R-:W-:Y:S02]  /*4af0*/  LEA.HI.X.SX32 R105, R110, R141.reuse, 0x2, P0 ;  /* 0x0000008d6e697211 */ /* 0x080fe400000f16ff */
[----:B------:R-:W-:Y:S02]  /*4b00*/  LEA.HI.X.SX32 R137, R148, R141, 0x2, P5 ;  /* 0x0000008d94897211 */ /* 0x000fe400028f16ff */
[----:B------:R-:W-:-:S02]  /*4b10*/  LEA R100, P6, R80, R140, 0x2 ;  /* 0x0000008c50647211 */ /* 0x000fc400078c10ff */
[-C--:B------:R-:W-:Y:S02]  /*4b20*/  LEA R110, P5, R155, R140.reuse, 0x2 ;  /* 0x0000008c9b6e7211 */ /* 0x080fe400078a10ff */
[-C--:B------:R-:W-:Y:S02]  /*4b30*/  LEA.HI.X.SX32 R129, R77, R141.reuse, 0x2, P3 ;  /* 0x0000008d4d817211 */ /* 0x080fe400018f16ff */
[-C--:B------:R-:W-:Y:S02]  /*4b40*/  LEA.HI.X.SX32 R41, R78, R141.reuse, 0x2, P4 ;  /* 0x0000008d4e297211 */ /* 0x080fe400020f16ff */
[----:B------:R-:W-:Y:S02]  /*4b50*/  LEA.HI.X.SX32 R135, R111, R141, 0x2, P1 ;  /* 0x0000008d6f877211 */ /* 0x000fe400008f16ff */
[-C--:B------:R-:W-:Y:S02]  /*4b60*/  LEA R102, P3, R106, R140.reuse, 0x2 ;  /* 0x0000008c6a667211 */ /* 0x080fe400078610ff */
[----:B------:R-:W-:-:S02]  /*4b70*/  LEA R132, P4, R107, R140, 0x2 ;  /* 0x0000008c6b847211 */ /* 0x000fc400078810ff */
[-C--:B------:R-:W-:Y:S02]  /*4b80*/  LEA.HI.X.SX32 R101, R80, R141.reuse, 0x2, P6 ;  /* 0x0000008d50657211 */ /* 0x080fe400030f16ff */
[-C--:B------:R-:W-:Y:S02]  /*4b90*/  LEA.HI.X.SX32 R111, R155, R141.reuse, 0x2, P5 ;  /* 0x0000008d9b6f7211 */ /* 0x080fe400028f16ff */
[----:B------:R-:W-:Y:S02]  /*4ba0*/  LEA R74, P6, R109, R140, 0x2 ;  /* 0x0000008c6d4a7211 */ /* 0x000fe400078c10ff */
[----:B------:R-:W-:Y:S02]  /*4bb0*/  ISETP.GE.U32.AND P5, PT, R146, 0x7fffffbf, PT ;  /* 0x7fffffbf9200780c */ /* 0x000fe40003fa6070 */
[----:B------:R-:W1:Y:S01]  /*4bc0*/  LDC R146, c[0x0][0x230] ;  /* 0x00008c00ff927b82 */ /* 0x000e620000000800 */
[-C--:B------:R-:W-:Y:S02]  /*4bd0*/  LEA.HI.X.SX32 R103, R106, R141.reuse, 0x2, P3 ;  /* 0x0000008d6a677211 */ /* 0x080fe400018f16ff */
[----:B------:R-:W-:-:S02]  /*4be0*/  LEA.HI.X.SX32 R133, R107, R141, 0x2, P4 ;  /* 0x0000008d6b857211 */ /* 0x000fc400020f16ff */
[-C--:B------:R-:W-:Y:S02]  /*4bf0*/  LEA R76, P3, R139, R140.reuse, 0x2 ;  /* 0x0000008c8b4c7211 */ /* 0x080fe400078610ff */
[-C--:B------:R-:W-:Y:S02]  /*4c00*/  LEA R106, P4, R147, R140.reuse, 0x2 ;  /* 0x0000008c936a7211 */ /* 0x080fe400078810ff */
[-C--:B------:R-:W-:Y:S02]  /*4c10*/  LEA.HI.X.SX32 R75, R109, R141.reuse, 0x2, P6 ;  /* 0x0000008d6d4b7211 */ /* 0x080fe400030f16ff */
[-C--:B------:R-:W-:Y:S02]  /*4c20*/  LEA R48, P6, R149, R140.reuse, 0x2 ;  /* 0x0000008c95307211 */ /* 0x080fe400078c10ff */
[----:B------:R-:W-:Y:S02]  /*4c30*/  LEA R78, P0, R150, R140, 0x2 ;  /* 0x0000008c964e7211 */ /* 0x000fe400078010ff */
[----:B------:R-:W-:-:S02]  /*4c40*/  LEA.HI.X.SX32 R77, R139, R141, 0x2, P3 ;  /* 0x0000008d8b4d7211 */ /* 0x000fc400018f16ff */
[-C--:B------:R-:W-:Y:S02]  /*4c50*/  LEA.HI.X.SX32 R107, R147, R141.reuse, 0x2, P4 ;  /* 0x0000008d936b7211 */ /* 0x080fe400020f16ff */
[-C--:B------:R-:W-:Y:S01]  /*4c60*/  LEA R108, P1, R151, R140.reuse, 0x2 ;  /* 0x0000008c976c7211 */ /* 0x080fe200078210ff */
[----:B------:R-:W4:Y:S01]  /*4c70*/  LDC R147, c[0x0][0x230] ;  /* 0x00008c00ff937b82 */ /* 0x000f220000000800 */
[-C--:B------:R-:W-:Y:S02]  /*4c80*/  LEA R138, P2, R152, R140.reuse, 0x2 ;  /* 0x0000008c988a7211 */ /* 0x080fe400078410ff */
[-C--:B------:R-:W-:Y:S02]  /*4c90*/  LEA R50, P3, R153, R140.reuse, 0x2 ;  /* 0x0000008c99327211 */ /* 0x080fe400078610ff */
[----:B------:R-:W-:Y:S02]  /*4ca0*/  LEA R80, P4, R154, R140, 0x2 ;  /* 0x0000008c9a507211 */ /* 0x000fe400078810ff */
[----:B------:R-:W-:-:S02]  /*4cb0*/  LEA.HI.X.SX32 R49, R149, R141, 0x2, P6 ;  /* 0x0000008d95317211 */ /* 0x000fc400030f16ff */
[----:B------:R-:W-:Y:S02]  /*4cc0*/  LEA R140, P6, R156, R140, 0x2 ;  /* 0x0000008c9c8c7211 */ /* 0x000fe400078c10ff */
[-C--:B------:R-:W-:Y:S02]  /*4cd0*/  LEA.HI.X.SX32 R79, R150, R141.reuse, 0x2, P0 ;  /* 0x0000008d964f7211 */ /* 0x080fe400000f16ff */
[-C--:B------:R-:W-:Y:S02]  /*4ce0*/  LEA.HI.X.SX32 R109, R151, R141.reuse, 0x2, P1 ;  /* 0x0000008d976d7211 */ /* 0x080fe400008f16ff */
[-C--:B------:R-:W-:Y:S02]  /*4cf0*/  LEA.HI.X.SX32 R139, R152, R141.reuse, 0x2, P2 ;  /* 0x0000008d988b7211 */ /* 0x080fe400010f16ff */
[-C--:B------:R-:W-:Y:S02]  /*4d00*/  LEA.HI.X.SX32 R51, R153, R141.reuse, 0x2, P3 ;  /* 0x0000008d99337211 */ /* 0x080fe400018f16ff */
[----:B------:R-:W-:-:S02]  /*4d10*/  LEA.HI.X.SX32 R81, R154, R141, 0x2, P4 ;  /* 0x0000008d9a517211 */ /* 0x000fc400020f16ff */
[----:B------:R-:W-:Y:S01]  /*4d20*/  ISETP.GE.U32.AND P0, PT, R17, 0x7fffffbd, PT ;  /* 0x7fffffbd1100780c */ /* 0x000fe20003f06070 */
[----:B------:R-:W-:Y:S01]  /*4d30*/  IMAD R17, R4, UR5, RZ ;  /* 0x0000000504117c24 */ /* 0x000fe2000f8e02ff */
[----:B------:R-:W-:Y:S02]  /*4d40*/  LEA.HI.X.SX32 R141, R156, R141, 0x2, P6 ;  /* 0x0000008d9c8d7211 */ /* 0x000fe400030f16ff */
[----:B------:R-:W-:Y:S02]  /*4d50*/  ISETP.GE.U32.AND P6, PT, R145, 0x7fffffc0, PT ;  /* 0x7fffffc09100780c */ /* 0x000fe40003fc6070 */
[----:B------:R-:W2:Y:S01]  /*4d60*/  LDC R145, c[0x0][0x230] ;  /* 0x00008c00ff917b82 */ /* 0x000ea20000000800 */
[----:B------:R-:W-:Y:S02]  /*4d70*/  LEA R4, P2, R17, UR6, 0x2 ;  /* 0x0000000611047c11 */ /* 0x000fe4000f8410ff */
[----:B------:R-:W-:Y:S01]  /*4d80*/  ISETP.GE.U32.AND P4, PT, R144, 0x7fffffbe, PT ;  /* 0x7fffffbe9000780c */ /* 0x000fe20003f86070 */
[----:B------:R-:W-:Y:S01]  /*4d90*/  IMAD R144, R5, UR5, RZ ;  /* 0x0000000505907c24 */ /* 0x000fe2000f8e02ff */
[----:B------:R-:W-:-:S02]  /*4da0*/  LEA.HI.X.SX32 R5, R17, UR7, 0x2, P2 ;  /* 0x0000000711057c11 */ /* 0x000fc400090f16ff */
[----:B------:R-:W-:Y:S01]  /*4db0*/  ISETP.GE.U32.AND P2, PT, R6, 0x7fffffa0, PT ;  /* 0x7fffffa00600780c */ /* 0x000fe20003f46070 */
[----:B------:R-:W3:Y:S01]  /*4dc0*/  LDC R17, c[0x0][0x230] ;  /* 0x00008c00ff117b82 */ /* 0x000ee20000000800 */
[----:B-1----:R-:W-:Y:S01]  /*4dd0*/  VIADD R6, R146, 0xffffffdd ;  /* 0xffffffdd92067836 */ /* 0x002fe20000000000 */
[C---:B------:R-:W-:Y:S01]  /*4de0*/  LEA R160, P1, R3.reuse, UR6, 0x2 ;  /* 0x0000000603a07c11 */ /* 0x040fe2000f8210ff */
[--C-:B------:R-:W-:Y:S01]  /*4df0*/  IMAD.WIDE R166, R2, 0x4, R4.reuse ;  /* 0x0000000402a67825 */ /* 0x100fe200078e0204 */
[----:B------:R-:W-:Y:S02]  /*4e00*/  IADD3 R248, R248, UR12, RZ ;  /* 0x0000000cf8f87c10 */ /* 0x000fe4000fffe0ff */
[----:B------:R-:W-:Y:S01]  /*4e10*/  ISETP.GE.U32.AND P3, PT, R6, 0x7fffff9e, PT ;  /* 0x7fffff9e0600780c */ /* 0x000fe20003f66070 */
[--C-:B------:R-:W-:Y:S01]  /*4e20*/  IMAD.WIDE R170, R174, 0x4, R4.reuse ;  /* 0x00000004aeaa7825 */ /* 0x100fe200078e0204 */
[----:B------:R-:W1:Y:S01]  /*4e30*/  LDC R6, c[0x0][0x230] ;  /* 0x00008c00ff067b82 */ /* 0x000e620000000800 */
[----:B------:R-:W-:Y:S01]  /*4e40*/  LEA.HI.X.SX32 R161, R3, UR7, 0x2, P1 ;  /* 0x0000000703a17c11 */ /* 0x000fe200088f16ff */
[----:B------:R-:W-:Y:S01]  /*4e50*/  STL.64 [R1+0x5b8], R166 ;  /* 0x0005b8a601007387 */ /* 0x000fe20000100a00 */
[----:B------:R-:W-:Y:S01]  /*4e60*/  LEA R156, P1, R144, UR6, 0x2 ;  /* 0x00000006909c7c11 */ /* 0x000fe2000f8210ff */
[----:B------:R-:W-:Y:S01]  /*4e70*/  IMAD.WIDE R186, R190, 0x4, R4 ;  /* 0x00000004beba7825 */ /* 0x000fe200078e0204 */
[----:B------:R-:W-:Y:S01]  /*4e80*/  IADD3 R246, R246, UR12, RZ ;  /* 0x0000000cf6f67c10 */ /* 0x000fe2000fffe0ff */
[----:B------:R-:W-:Y:S01]  /*4e90*/  @!PT LDS RZ, [RZ] ;  /* 0x00000000fffff984 */ /* 0x000fe20000000800 */
[----:B------:R-:W-:Y:S01]  /*4ea0*/  @!PT LDS RZ, [RZ] ;  /* 0x00000000fffff984 */ /* 0x000fe20000000800 */
[----:B------:R-:W-:Y:S01]  /*4eb0*/  @!PT LDS RZ, [RZ] ;  /* 0x00000000fffff984 */ /* 0x000fe20000000800 */
[----:B------:R-:W-:Y:S01]  /*4ec0*/  LDGSTS.E [R250], desc[UR16][R160.64], !P6 ;  /* 0x00000000a0fa7fae */ /* 0x000fe2000f121850 */
[----:B------:R-:W-:Y:S01]  /*4ed0*/  LEA.HI.X.SX32 R157, R144, UR7, 0x2, P1 ;  /* 0x00000007909d7c11 */ /* 0x000fe200088f16ff */
[----:B------:R-:W-:Y:S01]  /*4ee0*/  IMAD.WIDE R154, R2, 0x4, R160 ;  /* 0x00000004029a7825 */ /* 0x000fe200078e02a0 */
[C---:B------:R-:W-:Y:S01]  /*4ef0*/  LEA R158, P1, R0.reuse, UR6, 0x2 ;  /* 0x00000006009e7c11 */ /* 0x040fe2000f8210ff */
[----:B------:R-:W1:Y:S01]  /*4f00*/  LDC R144, c[0x0][0x230] ;  /* 0x00008c00ff907b82 */ /* 0x000e620000000800 */
[----:B--2---:R-:W-:Y:S01]  /*4f10*/  IADD3 R3, R145, -0x22, RZ ;  /* 0xffffffde91037810 */ /* 0x004fe20007ffe0ff */
[----:B------:R-:W-:Y:S01]  /*4f20*/  LDGSTS.E [R250+0x4000], desc[UR16][R4.64], !P6 ;  /* 0x0400000004fa7fae */ /* 0x000fe2000f121850 */
[----:B------:R-:W-:Y:S01]  /*4f30*/  LEA.HI.X.SX32 R159, R0, UR7, 0x2, P1 ;  /* 0x00000007009f7c11 */ /* 0x000fe200088f16ff */
[----:B----4-:R-:W-:Y:S01]  /*4f40*/  VIADD R0, R147, 0xffffffdc ;  /* 0xffffffdc93007836 */ /* 0x010fe20000000000 */
[----:B------:R-:W-:Y:S01]  /*4f50*/  ISETP.GE.U32.AND P1, PT, R3, 0x7fffff9f, PT ;  /* 0x7fffff9f0300780c */ /* 0x000fe20003f26070 */
[----:B------:R-:W-:Y:S01]  /*4f60*/  LDGSTS.E [R250+0x8000], desc[UR16][R156.64], !P6 ;  /* 0x080000009cfa7fae */ /* 0x000fe2000f121850 */
[C---:B------:R-:W-:Y:S01]  /*4f70*/  SHF.L.U32 R3, R2.reuse, 0x1, RZ ;  /* 0x0000000102037819 */ /* 0x040fe200000006ff */
[----:B------:R-:W2:Y:S01]  /*4f80*/  LDC R145, c[0x0][0x230] ;  /* 0x00008c00ff917b82 */ /* 0x000ea20000000800 */
[----:B------:R-:W-:Y:S01]  /*4f90*/  IMAD.WIDE R164, R2, 0x4, R156 ;  /* 0x0000000402a47825 */ /* 0x000fe200078e029c */
[----:B------:R-:W-:Y:S01]  /*4fa0*/  LDGSTS.E [R250+0xc000], desc[UR16][R158.64], !P6 ;  /* 0x0c0000009efa7fae */ /* 0x000fe2000f121850 */
[----:B------:R-:W-:-:S02]  /*4fb0*/  ISETP.GE.U32.AND P6, PT, R0, 0x7fffff9d, PT ;  /* 0x7fffff9d0000780c */ /* 0x000fc40003fc6070 */
[----:B------:R-:W-:Y:S01]  /*4fc0*/  IMAD.WIDE R162, R2, 0x4, R158 ;  /* 0x0000000402a27825 */ /* 0x000fe200078e029e */
[----:B------:R-:W-:Y:S01]  /*4fd0*/  LDGSTS.E [R250+0x4], desc[UR16][R154.64], !P5 ;  /* 0x000040009afa7fae */ /* 0x000fe2000e921850 */
[----:B------:R-:W-:Y:S02]  /*4fe0*/  IADD3 R244, R244, UR12, RZ ;  /* 0x0000000cf4f47c10 */ /* 0x000fe4000fffe0ff */
[----:B---3--:R-:W-:Y:S01]  /*4ff0*/  VIADD R0, R17, 0xfffffffb ;  /* 0xfffffffb11007836 */ /* 0x008fe20000000000 */
[----:B------:R-:W-:Y:S01]  /*5000*/  LDGSTS.E [R250+0x4004], desc[UR16][R166.64], !P5 ;  /* 0x04004000a6fa7fae */ /* 0x000fe2000e921850 */
[----:B------:R-:W-:Y:S02]  /*5010*/  IMAD R17, R2, 0x3, RZ ;  /* 0x0000000302117824 */ /* 0x000fe400078e02ff */
[C---:B------:R-:W-:Y:S01]  /*5020*/  IMAD.WIDE R150, R3.reuse, 0x4, R160 ;  /* 0x0000000403967825 */ /* 0x040fe200078e02a0 */
[----:B------:R-:W-:Y:S03]  /*5030*/  LDGSTS.E [R250+0x8004], desc[UR16][R164.64], !P5 ;  /* 0x08004000a4fa7fae */ /* 0x000fe6000e921850 */
[----:B------:R-:W-:Y:S01]  /*5040*/  IMAD.WIDE R152, R3, 0x4, R4 ;  /* 0x0000000403987825 */ /* 0x000fe200078e0204 */
[----:B------:R3:W-:Y:S01]  /*5050*/  LDGSTS.E [R250+0xc004], desc[UR16][R162.64], !P5 ;  /* 0x0c004000a2fa7fae */ /* 0x0007e2000e921850 */
[----:B------:R-:W-:-:S02]  /*5060*/  ISETP.GE.U32.AND P5, PT, R0, 0x7fffffbc, PT ;  /* 0x7fffffbc0000780c */ /* 0x000fc40003fa6070 */
[C---:B------:R-:W-:Y:S01]  /*5070*/  IMAD.WIDE R148, R3.reuse, 0x4, R156 ;  /* 0x0000000403947825 */ /* 0x040fe200078e029c */
[----:B------:R-:W-:Y:S03]  /*5080*/  STL.64 [R1+0x5b0], R164 ;  /* 0x0005b0a401007387 */ /* 0x000fe60000100a00 */
[----:B------:R-:W-:Y:S01]  /*5090*/  IMAD.WIDE R10, R3, 0x4, R158 ;  /* 0x00000004030a7825 */ /* 0x000fe200078e029e */
[----:B------:R3:W-:Y:S03]  /*50a0*/  STL.64 [R1+0x5a8], R162 ;  /* 0x0005a8a201007387 */ /* 0x0007e60000100a00 */
[C---:B------:R-:W-:Y:S01]  /*50b0*/  IMAD.WIDE R210, R17.reuse, 0x4, R160 ;  /* 0x0000000411d27825 */ /* 0x040fe200078e02a0 */
[----:B------:R-:W-:Y:S03]  /*50c0*/  LDGSTS.E [R250+0x8], desc[UR16][R150.64], !P4 ;  /* 0x0000800096fa7fae */ /* 0x000fe6000e121850 */
[----:B-1----:R-:W-:Y:S01]  /*50d0*/  VIADD R0, R6, 0xfffffffa ;  /* 0xfffffffa06007836 */ /* 0x002fe20000000000 */
[----:B------:R-:W-:Y:S01]  /*50e0*/  LDGSTS.E [R250+0x4008], desc[UR16][R152.64], !P4 ;  /* 0x0400800098fa7fae */ /* 0x000fe2000e121850 */
[----:B------:R-:W-:Y:S01]  /*50f0*/  IMAD.WIDE R12, R17, 0x4, R4 ;  /* 0x00000004110c7825 */ /* 0x000fe200078e0204 */
[----:B------:R-:W1:Y:S02]  /*5100*/  LDC R6, c[0x0][0x230] ;  /* 0x00008c00ff067b82 */ /* 0x000e640000000800 */
[----:B------:R-:W-:Y:S01]  /*5110*/  LDGSTS.E [R250+0x8008], desc[UR16][R148.64], !P4 ;  /* 0x0800800094fa7fae */ /* 0x000fe2000e121850 */
[----:B------:R-:W-:-:S02]  /*5120*/  IMAD.SHL.U32 R3, R2, 0x20, RZ ;  /* 0x0000002002037824 */ /* 0x000fc400078e00ff */
[C---:B---3--:R-:W-:Y:S01]  /*5130*/  IMAD.WIDE R162, R17.reuse, 0x4, R156 ;  /* 0x0000000411a27825 */ /* 0x048fe200078e029c */
[----:B------:R-:W-:Y:S01]  /*5140*/  LDGSTS.E [R250+0xc008], desc[UR16][R10.64], !P4 ;  /* 0x0c0080000afa7fae */ /* 0x000fe2000e121850 */
[----:B------:R-:W-:Y:S02]  /*5150*/  ISETP.GE.U32.AND P4, PT, R0, 0x7fffffbb, PT ;  /* 0x7fffffbb0000780c */ /* 0x000fe40003f86070 */
[----:B------:R-:W-:Y:S01]  /*5160*/  IMAD.WIDE R146, R17, 0x4, R158 ;  /* 0x0000000411927825 */ /* 0x000fe200078e029e */
[----:B------:R-:W-:Y:S01]  /*5170*/  LDGSTS.E [R250+0xc], desc[UR16][R210.64], !P0 ;  /* 0x0000c000d2fa7fae */ /* 0x000fe2000c121850 */
[----:B------:R-:W-:Y:S02]  /*5180*/  IADD3 R0, R144, -0x7, RZ ;  /* 0xfffffff990007810 */ /* 0x000fe40007ffe0ff */
[C---:B------:R-:W-:Y:S01]  /*5190*/  IMAD.WIDE R166, R3.reuse, 0x4, R160 ;  /* 0x0000000403a67825 */ /* 0x040fe200078e02a0 */
[----:B------:R-:W-:Y:S01]  /*51a0*/  LDGSTS.E [R250+0x400c], desc[UR16][R12.64], !P0 ;  /* 0x0400c0000cfa7fae */ /* 0x000fe2000c121850 */
[----:B------:R-:W3:Y:S02]  /*51b0*/  LDC R144, c[0x0][0x230] ;  /* 0x00008c00ff907b82 */ /* 0x000ee40000000800 */
[----:B------:R-:W-:Y:S01]  /*51c0*/  IMAD.WIDE R164, R3, 0x4, R4 ;  /* 0x0000000403a47825 */ /* 0x000fe200078e0204 */
[----:B------:R4:W-:Y:S03]  /*51d0*/  STL.64 [R1+0x570], R162 ;  /* 0x000570a201007387 */ /* 0x0009e60000100a00 */
[----:B------:R-:W-:Y:S01]  /*51e0*/  IMAD R17, R2, 0x21, RZ ;  /* 0x0000002102117824 */ /* 0x000fe200078e02ff */
[----:B------:R4:W-:Y:S01]  /*51f0*/  LDGSTS.E [R250+0x800c], desc[UR16][R162.64], !P0 ;  /* 0x0800c000a2fa7fae */ /* 0x0009e2000c121850 */
[----:B------:R-:W-:-:S03]  /*5200*/  IMAD.WIDE R178, R174, 0x4, R160 ;  /* 0x00000004aeb27825 */ /* 0x000fc600078e02a0 */
[----:B------:R4:W-:Y:S01]  /*5210*/  STL.64 [R1+0x568], R146 ;  /* 0x0005689201007387 */ /* 0x0009e20000100a00 */
[----:B------:R-:W-:-:S03]  /*5220*/  IMAD.WIDE R172, R174, 0x4, R156 ;  /* 0x00000004aeac7825 */ /* 0x000fc600078e029c */
[----:B------:R1:W-:Y:S01]  /*5230*/  LDGSTS.E [R250+0xc00c], desc[UR16][R146.64], !P0 ;  /* 0x0c00c00092fa7fae */ /* 0x0003e2000c121850 */
[----:B------:R-:W-:Y:S01]  /*5240*/  ISETP.GE.U32.AND P0, PT, R0, 0x7fffffba, PT ;  /* 0x7fffffba0000780c */ /* 0x000fe20003f06070 */
[----:B--2---:R-:W-:Y:S02]  /*5250*/  VIADD R0, R145, 0xfffffff8 ;  /* 0xfffffff891007836 */ /* 0x004fe40000000000 */
[C---:B----4-:R-:W-:Y:S01]  /*5260*/  IMAD.WIDE R162, R3.reuse, 0x4, R156 ;  /* 0x0000000403a27825 */ /* 0x050fe200078e029c */
[----:B------:R2:W-:Y:S01]  /*5270*/  STL.64 [R1+0x240], R166 ;  /* 0x000240a601007387 */ /* 0x0005e20000100a00 */
[----:B------:R-:W4:Y:S02]  /*5280*/  LDC R145, c[0x0][0x230] ;  /* 0x00008c00ff917b82 */ /* 0x000f240000000800 */
[--C-:B------:R-:W-:Y:S01]  /*5290*/  IMAD.WIDE R174, R174, 0x4, R158.reuse ;  /* 0x00000004aeae7825 */ /* 0x100fe200078e029e */
[----:B------:R2:W-:Y:S03]  /*52a0*/  LDGSTS.E [R250+0x10000], desc[UR16][R166.64], !P2 ;  /* 0x10000000a6fa7fae */ /* 0x0005e6000d121850 */
[----:B-1----:R-:W-:Y:S01]  /*52b0*/  IMAD.WIDE R146, R3, 0x4, R158 ;  /* 0x0000000403927825 */ /* 0x002fe200078e029e */
[----:B------:R1:W-:Y:S03]  /*52c0*/  STL.64 [R1+0x238], R164 ;  /* 0x000238a401007387 */ /* 0x0003e60000100a00 */
[----:B------:R-:W-:Y:S01]  /*52d0*/  IMAD R3, R2, 0x22, RZ ;  /* 0x0000002202037824 */ /* 0x000fe200078e02ff */
[----:B------:R1:W-:Y:S01]  /*52e0*/  LDGSTS.E [R250+0x14000], desc[UR16][R164.64], !P2 ;  /* 0x14000000a4fa7fae */ /* 0x0003e2000d121850 */
[----:B------:R-:W-:-:S03]  /*52f0*/  IMAD.WIDE R208, R190, 0x4, R160 ;  /* 0x00000004bed07825 */ /* 0x000fc600078e02a0 */
[----:B------:R3:W-:Y:S01]  /*5300*/  STL.64 [R1+0x230], R162 ;  /* 0x000230a201007387 */ /* 0x0007e20000100a00 */
[----:B--2---:R-:W-:-:S03]  /*5310*/  IMAD.WIDE R166, R17, 0x4, R160 ;  /* 0x0000000411a67825 */ /* 0x004fc600078e02a0 */
[----:B------:R3:W-:Y:S01]  /*5320*/  LDGSTS.E [R250+0x18000], desc[UR16][R162.64], !P2 ;  /* 0x18000000a2fa7fae */ /* 0x0007e2000d121850 */
[----:B------:R-:W-:-:S03]  /*5330*/  IMAD.WIDE R168, R3, 0x4, R160 ;  /* 0x0000000403a87825 */ /* 0x000fc600078e02a0 */
[----:B------:R2:W-:Y:S01]  /*5340*/  STL.64 [R1+0x228], R146 ;  /* 0x0002289201007387 */ /* 0x0005e20000100a00 */
[----:B-1----:R-:W-:-:S03]  /*5350*/  IMAD.WIDE R164, R17, 0x4, R4 ;  /* 0x0000000411a47825 */ /* 0x002fc600078e0204 */
[----:B------:R2:W-:Y:S01]  /*5360*/  LDGSTS.E [R250+0x1c000], desc[UR16][R146.64], !P2 ;  /* 0x1c00000092fa7fae */ /* 0x0005e2000d121850 */
[----:B------:R-:W-:Y:S01]  /*5370*/  ISETP.GE.U32.AND P2, PT, R0, 0x7fffffb9, PT ;  /* 0x7fffffb90000780c */ /* 0x000fe20003f46070 */
[----:B------:R-:W-:Y:S02]  /*5380*/  VIADD R0, R6, 0xffffffdb ;  /* 0xffffffdb06007836 */ /* 0x000fe40000000000 */
[C-C-:B---3--:R-:W-:Y:S01]  /*5390*/  IMAD.WIDE R162, R17.reuse, 0x4, R156.reuse ;  /* 0x0000000411a27825 */ /* 0x148fe200078e029c */
[----:B------:R1:W-:Y:S01]  /*53a0*/  STL.64 [R1+0x220], R166 ;  /* 0x000220a601007387 */ /* 0x0003e20000100a00 */
[----:B------:R-:W3:Y:S02]  /*53b0*/  LDC R6, c[0x0][0x230] ;  /* 0x00008c00ff067b82 */ /* 0x000ee40000000800 */
[----:B------:R-:W-:Y:S01]  /*53c0*/  IMAD.WIDE R188, R190, 0x4, R156 ;  /* 0x00000004bebc7825 */ /* 0x000fe200078e029c */
[----:B------:R1:W-:Y:S03]  /*53d0*/  LDGSTS.E [R250+0x10004], desc[UR16][R166.64], !P1 ;  /* 0x10004000a6fa7fae */ /* 0x0003e6000c921850 */
[--C-:B--2---:R-:W-:Y:S01]  /*53e0*/  IMAD.WIDE R146, R17, 0x4, R158.reuse ;  /* 0x0000000411927825 */ /* 0x104fe200078e029e */
[----:B------:R2:W-:Y:S03]  /*53f0*/  STL.64 [R1+0x218], R164 ;  /* 0x000218a401007387 */ /* 0x0005e60000100a00 */
[----:B------:R-:W-:Y:S01]  /*5400*/  IMAD R17, R2, 0x23, RZ ;  /* 0x0000002302117824 */ /* 0x000fe200078e02ff */
[----:B------:R2:W-:Y:S01]  /*5410*/  LDGSTS.E [R250+0x14004], desc[UR16][R164.64], !P1 ;  /* 0x14004000a4fa7fae */ /* 0x0005e2000c921850 */
[----:B------:R-:W-:-:S03]  /*5420*/  IMAD.WIDE R190, R190, 0x4, R158 ;  /* 0x00000004bebe7825 */ /* 0x000fc600078e029e */
[----:B------:R4:W-:Y:S01]  /*5430*/  STL.64 [R1+0x210], R162 ;  /* 0x000210a201007387 */ /* 0x0009e20000100a00 */
[----:B-1----:R-:W-:-:S03]  /*5440*/  IMAD.WIDE R166, R3, 0x4, R4 ;  /* 0x0000000403a67825 */ /* 0x002fc600078e0204 */
[----:B------:R4:W-:Y:S01]  /*5450*/  LDGSTS.E [R250+0x18004], desc[UR16][R162.64], !P1 ;  /* 0x18004000a2fa7fae */ /* 0x0009e2000c921850 */
[----:B------:R-:W-:-:S03]  /*5460*/  IMAD.WIDE R242, R198, 0x4, R160 ;  /* 0x00000004c6f27825 */ /* 0x000fc600078e02a0 */
[----:B------:R1:W-:Y:S01]  /*5470*/  STL.64 [R1+0x208], R146 ;  /* 0x0002089201007387 */ /* 0x0003e20000100a00 */
[----:B--2---:R-:W-:-:S03]  /*5480*/  IMAD.WIDE R164, R3, 0x4, R156 ;  /* 0x0000000403a47825 */ /* 0x004fc600078e029c */
[----:B------:R1:W-:Y:S01]  /*5490*/  LDGSTS.E [R250+0x1c004], desc[UR16][R146.64], !P1 ;  /* 0x1c00400092fa7fae */ /* 0x0003e2000c921850 */
[----:B------:R-:W-:Y:S01]  /*54a0*/  ISETP.GE.U32.AND P1, PT, R0, 0x7fffff9c, PT ;  /* 0x7fffff9c0000780c */ /* 0x000fe20003f26070 */
[----:B------:R-:W-:Y:S02]  /*54b0*/  VIADD R0, R144, 0xffffffda ;  /* 0xffffffda90007836 */ /* 0x000fe40000000000 */
[----:B----4-:R-:W-:Y:S01]  /*54c0*/  IMAD.WIDE R162, R3, 0x4, R158 ;  /* 0x0000000403a27825 */ /* 0x010fe200078e029e */
[----:B------:R2:W-:Y:S01]  /*54d0*/  STL.64 [R1+0x200], R168 ;  /* 0x000200a801007387 */ /* 0x0005e20000100a00 */
[----:B------:R-:W-:Y:S01]  /*54e0*/  SHF.L.U32 R3, R2, 0x2, RZ ;  /* 0x0000000202037819 */ /* 0x000fe200000006ff */
[----:B------:R-:W4:Y:S01]  /*54f0*/  LDC R144, c[0x0][0x230] ;  /* 0x00008c00ff907b82 */ /* 0x000f220000000800 */
[C---:B------:R-:W-:Y:S01]  /*5500*/  IMAD.WIDE R194, R198.reuse, 0x4, R4 ;  /* 0x00000004c6c27825 */ /* 0x040fe200078e0204 */
[----:B------:R2:W-:Y:S03]  /*5510*/  LDGSTS.E [R250+0x10008], desc[UR16][R168.64], !P3 ;  /* 0x10008000a8fa7fae */ /* 0x0005e6000d921850 */
[C---:B------:R-:W-:Y:S01]  /*5520*/  IMAD.WIDE R196, R198.reuse, 0x4, R156 ;  /* 0x00000004c6c47825 */ /* 0x040fe200078e029c */
[----:B------:R3:W-:Y:S02]  /*5530*/  STL.64 [R1+0x1f8], R166 ;  /* 0x0001f8a601007387 */ /* 0x0007e40000100a00 */
[----:B-1----:R-:W1:Y:S01]  /*5540*/  LDC R146, c[0x0][0x230] ;  /* 0x00008c00ff927b82 */ /* 0x002e620000000800 */
[----:B------:R-:W-:Y:S01]  /*5550*/  IMAD.WIDE R198, R198, 0x4, R158 ;  /* 0x00000004c6c67825 */ /* 0x000fe200078e029e */
[----:B------:R3:W-:Y:S03]  /*5560*/  LDGSTS.E [R250+0x14008], desc[UR16][R166.64], !P3 ;  /* 0x14008000a6fa7fae */ /* 0x0007e6000d921850 */
[C-C-:B------:R-:W-:Y:S01]  /*5570*/  IMAD.WIDE R192, R204.reuse, 0x4, R160.reuse ;  /* 0x00000004ccc07825 */ /* 0x140fe200078e02a0 */
[----:B------:R3:W-:Y:S03]  /*5580*/  STL.64 [R1+0x1f0], R164 ;  /* 0x0001f0a401007387 */ /* 0x0007e60000100a00 */
[C---:B--2---:R-:W-:Y:S01]  /*5590*/  IMAD.WIDE R168, R17.reuse, 0x4, R160 ;  /* 0x0000000411a87825 */ /* 0x044fe200078e02a0 */
[----:B------:R2:W-:Y:S03]  /*55a0*/  LDGSTS.E [R250+0x18008], desc[UR16][R164.64], !P3 ;  /* 0x18008000a4fa7fae */ /* 0x0005e6000d921850 */
[--C-:B------:R-:W-:Y:S01]  /*55b0*/  IMAD.WIDE R200, R204, 0x4, R4.reuse ;  /* 0x00000004ccc87825 */ /* 0x100fe200078e0204 */
[----:B------:R2:W-:Y:S03]  /*55c0*/  STL.64 [R1+0x1e8], R162 ;  /* 0x0001e8a201007387 */ /* 0x0005e60000100a00 */
[----:B---3--:R-:W-:Y:S01]  /*55d0*/  IMAD.WIDE R166, R17, 0x4, R4 ;  /* 0x0000000411a67825 */ /* 0x008fe200078e0204 */
[----:B------:R3:W-:Y:S01]  /*55e0*/  LDGSTS.E [R250+0x1c008], desc[UR16][R162.64], !P3 ;  /* 0x1c008000a2fa7fae */ /* 0x0007e2000d921850 */
[----:B------:R-:W-:-:S02]  /*55f0*/  ISETP.GE.U32.AND P3, PT, R0, 0x7fffff9b, PT ;  /* 0x7fffff9b0000780c */ /* 0x000fc40003f66070 */
[----:B------:R-:W-:Y:S01]  /*5600*/  VIADD R0, R145, 0xffffffd9 ;  /* 0xffffffd991007836 */ /* 0x000fe20000000000 */
[----:B------:R3:W-:Y:S01]  /*5610*/  STL.64 [R1+0x1e0], R168 ;  /* 0x0001e0a801007387 */ /* 0x0007e20000100a00 */
[----:B--2---:R-:W-:-:S03]  /*5620*/  IMAD.WIDE R164, R17, 0x4, R156 ;  /* 0x0000000411a47825 */ /* 0x004fc600078e029c */
[----:B------:R2:W-:Y:S01]  /*5630*/  LDGSTS.E [R250+0x1000c], desc[UR16][R168.64], !P6 ;  /* 0x1000c000a8fa7fae */ /* 0x0005e2000f121850 */
[----:B------:R-:W-:Y:S02]  /*5640*/  IMAD R145, R2, 0x24, RZ ;  /* 0x0000002402917824 */ /* 0x000fe400078e02ff */
[----:B------:R-:W-:Y:S01]  /*5650*/  IMAD.WIDE R202, R204, 0x4, R156 ;  /* 0x00000004ccca7825 */ /* 0x000fe200078e029c */
[----:B------:R4:W-:Y:S03]  /*5660*/  STL.64 [R1+0x1d8], R166 ;  /* 0x0001d8a601007387 */ /* 0x0009e60000100a00 */
[----:B---3--:R-:W-:Y:S01]  /*5670*/  IMAD.WIDE R162, R17, 0x4, R158 ;  /* 0x0000000411a27825 */ /* 0x008fe200078e029e */
[----:B------:R4:W-:Y:S03]  /*5680*/  LDGSTS.E [R250+0x1400c], desc[UR16][R166.64], !P6 ;  /* 0x1400c000a6fa7fae */ /* 0x0009e6000f121850 */
[----:B------:R-:W-:Y:S01]  /*5690*/  IMAD R17, R2, 0x5, RZ ;  /* 0x0000000502117824 */ /* 0x000fe200078e02ff */
[----:B------:R3:W-:Y:S01]  /*56a0*/  STL.64 [R1+0x1d0], R164 ;  /* 0x0001d0a401007387 */ /* 0x0007e20000100a00 */
[----:B--2---:R-:W-:-:S03]  /*56b0*/  IMAD.WIDE R168, R3, 0x4, R160 ;  /* 0x0000000403a87825 */ /* 0x004fc600078e02a0 */
[----:B------:R3:W-:Y:S01]  /*56c0*/  LDGSTS.E [R250+0x1800c], desc[UR16][R164.64], !P6 ;  /* 0x1800c000a4fa7fae */ /* 0x0007e2000f121850 */
[----:B------:R-:W-:-:S03]  /*56d0*/  IMAD.WIDE R204, R204, 0x4, R158 ;  /* 0x00000004cccc7825 */ /* 0x000fc600078e029e */
[----:B------:R2:W-:Y:S01]  /*56e0*/  STL.64 [R1+0x1c8], R162 ;  /* 0x0001c8a201007387 */ /* 0x0005e20000100a00 */
[----:B----4-:R-:W-:-:S03]  /*56f0*/  IMAD.WIDE R166, R3, 0x4, R4 ;  /* 0x0000000403a67825 */ /* 0x010fc600078e0204 */
[----:B------:R2:W-:Y:S01]  /*5700*/  LDGSTS.E [R250+0x1c00c], desc[UR16][R162.64], !P6 ;  /* 0x1c00c000a2fa7fae */ /* 0x0005e2000f121850 */
[----:B------:R-:W-:Y:S01]  /*5710*/  ISETP.GE.U32.AND P6, PT, R0, 0x7fffff9a, PT ;  /* 0x7fffff9a0000780c */ /* 0x000fe20003fc6070 */
[----:B-1----:R-:W-:Y:S02]  /*5720*/  VIADD R0, R146, 0xffffffd8 ;  /* 0xffffffd892007836 */ /* 0x002fe40000000000 */
[C---:B---3--:R-:W-:Y:S01]  /*5730*/  IMAD.WIDE R164, R3.reuse, 0x4, R156 ;  /* 0x0000000403a47825 */ /* 0x048fe200078e029c */
[----:B------:R1:W-:Y:S01]  /*5740*/  STL.64 [R1+0x560], R168 ;  /* 0x000560a801007387 */ /* 0x0003e20000100a00 */
[----:B------:R-:W3:Y:S02]  /*5750*/  LDC R146, c[0x0][0x230] ;  /* 0x00008c00ff927b82 */ /* 0x000ee40000000800 */
[----:B------:R-:W-:Y:S01]  /*5760*/  IMAD.WIDE R218, R222, 0x4, R4 ;  /* 0x00000004deda7825 */ /* 0x000fe200078e0204 */
[----:B------:R1:W-:Y:S03]  /*5770*/  LDGSTS.E [R249], desc[UR16][R168.64], !P5 ;  /* 0x00000000a8f97fae */ /* 0x0003e6000e921850 */
[----:B--2---:R-:W-:Y:S01]  /*5780*/  IMAD.WIDE R162, R3, 0x4, R158 ;  /* 0x0000000403a27825 */ /* 0x004fe200078e029e */
        /* <DEDUP_REMOVED lines=12> */
[----:B------:R-:W-:Y:S01]  /*5850*/  IMAD.WIDE R224, R228, 0x4, R4 ;  /* 0x00000004e4e07825 */ /* 0x000fe200078e0204 */
[----:B------:R-:W-:Y:S01]  /*5860*/  IADD3 R0, R6, -0x9, RZ ;  /* 0xfffffff706007810 */ /* 0x000fe20007ffe0ff */
[----:B------:R2:W-:Y:S01]  /*5870*/  LDGSTS.E [R249+0x4], desc[UR16][R168.64], !P4 ;  /* 0x00004000a8f97fae */ /* 0x0005e2000e121850 */
[----:B------:R-:W3:Y:S01]  /*5880*/  LDC R6, c[0x0][0x230] ;  /* 0x00008c00ff067b82 */ /* 0x000ee20000000800 */
[--C-:B----4-:R-:W-:Y:S02]  /*5890*/  IMAD.WIDE R164, R17, 0x4, R156.reuse ;  /* 0x0000000411a47825 */ /* 0x110fe400078e029c */
[----:B------:R4:W-:Y:S02]  /*58a0*/  LDGSTS.E [R249+0x4004], desc[UR16][R166.64], !P4 ;  /* 0x04004000a6f97fae */ /* 0x0009e4000e121850 */
[----:B------:R-:W-:-:S02]  /*58b0*/  IMAD.WIDE R226, R228, 0x4, R156 ;  /* 0x00000004e4e27825 */ /* 0x000fc400078e029c */
[----:B------:R4:W-:Y:S02]  /*58c0*/  LDGSTS.E [R249+0x8004], desc[UR16][R164.64], !P4 ;  /* 0x08004000a4f97fae */ /* 0x0009e4000e121850 */
[--C-:B-1----:R-:W-:Y:S02]  /*58d0*/  IMAD.WIDE R162, R17, 0x4, R158.reuse ;  /* 0x0000000411a27825 */ /* 0x102fe400078e029e */
[----:B------:R2:W-:Y:S02]  /*58e0*/  STL.64 [R1+0x540], R168 ;  /* 0x000540a801007387 */ /* 0x0005e40000100a00 */
[----:B------:R-:W-:Y:S02]  /*58f0*/  IMAD R17, R2, 0x7, RZ ;  /* 0x0000000702117824 */ /* 0x000fe400078e02ff */
[----:B------:R1:W-:Y:S01]  /*5900*/  LDGSTS.E [R249+0xc004], desc[UR16][R162.64], !P4 ;  /* 0x0c004000a2f97fae */ /* 0x0003e2000e121850 */
[----:B------:R-:W-:Y:S01]  /*5910*/  ISETP.GE.U32.AND P4, PT, R0, 0x7fffffb8, PT ;  /* 0x7fffffb80000780c */ /* 0x000fe20003f86070 */
[----:B------:R-:W-:Y:S01]  /*5920*/  IMAD.WIDE R228, R228, 0x4, R158 ;  /* 0x00000004e4e47825 */ /* 0x000fe200078e029e */
[----:B------:R-:W3:Y:S01]  /*5930*/  LDC R0, c[0x0][0x230] ;  /* 0x00008c00ff007b82 */ /* 0x000ee20000000800 */
[----:B------:R4:W-:Y:S02]  /*5940*/  STL.64 [R1+0x538], R166 ;  /* 0x000538a601007387 */ /* 0x0009e40000100a00 */
[----:B------:R-:W-:-:S02]  /*5950*/  IMAD.WIDE R214, R234, 0x4, R160 ;  /* 0x00000004ead67825 */ /* 0x000fc400078e02a0 */
[----:B------:R1:W-:Y:S02]  /*5960*/  STL.64 [R1+0x530], R164 ;  /* 0x000530a401007387 */ /* 0x0003e40000100a00 */
[C---:B--2---:R-:W-:Y:S02]  /*5970*/  IMAD.WIDE R168, R3.reuse, 0x4, R160 ;  /* 0x0000000403a87825 */ /* 0x044fe400078e02a0 */
[----:B------:R2:W-:Y:S02]  /*5980*/  STL.64 [R1+0x528], R162 ;  /* 0x000528a201007387 */ /* 0x0005e40000100a00 */
[--C-:B------:R-:W-:Y:S02]  /*5990*/  IMAD.WIDE R230, R234, 0x4, R4.reuse ;  /* 0x00000004eae67825 */ /* 0x100fe400078e0204 */
[----:B------:R2:W-:Y:S02]  /*59a0*/  STL.64 [R1+0x520], R168 ;  /* 0x000520a801007387 */ /* 0x0005e40000100a00 */
[----:B----4-:R-:W-:-:S02]  /*59b0*/  IMAD.WIDE R166, R3, 0x4, R4 ;  /* 0x0000000403a67825 */ /* 0x010fc400078e0204 */
[----:B------:R4:W-:Y:S02]  /*59c0*/  LDGSTS.E [R249+0x8], desc[UR16][R168.64], !P0 ;  /* 0x00008000a8f97fae */ /* 0x0009e4000c121850 */
[C---:B-1----:R-:W-:Y:S02]  /*59d0*/  IMAD.WIDE R164, R3.reuse, 0x4, R156 ;  /* 0x0000000403a47825 */ /* 0x042fe400078e029c */
[----:B------:R1:W-:Y:S02]  /*59e0*/  STL.64 [R1+0x518], R166 ;  /* 0x000518a601007387 */ /* 0x0003e40000100a00 */
[----:B--2---:R-:W-:Y:S02]  /*59f0*/  IMAD.WIDE R162, R3, 0x4, R158 ;  /* 0x0000000403a27825 */ /* 0x004fe400078e029e */
[----:B------:R1:W-:Y:S02]  /*5a00*/  LDGSTS.E [R249+0x4008], desc[UR16][R166.64], !P0 ;  /* 0x04008000a6f97fae */ /* 0x0003e4000c121850 */
[----:B------:R-:W-:-:S02]  /*5a10*/  VIADD R3, R144, 0xfffffff6 ;  /* 0xfffffff690037836 */ /* 0x000fc40000000000 */
[----:B------:R2:W-:Y:S01]  /*5a20*/  STL.64 [R1+0x510], R164 ;  /* 0x000510a401007387 */ /* 0x0005e20000100a00 */
[C---:B----4-:R-:W-:Y:S01]  /*5a30*/  IMAD.WIDE R168, R17.reuse, 0x4, R160 ;  /* 0x0000000411a87825 */ /* 0x050fe200078e02a0 */
[----:B------:R-:W4:Y:S02]  /*5a40*/  LDC R144, c[0x0][0x230] ;  /* 0x00008c00ff907b82 */ /* 0x000f240000000800 */
[----:B------:R2:W-:Y:S01]  /*5a50*/  LDGSTS.E [R249+0x8008], desc[UR16][R164.64], !P0 ;  /* 0x08008000a4f97fae */ /* 0x0005e2000c121850 */
[----:B---3--:R-:W-:Y:S02]  /*5a60*/  VIADD R0, R0, 0xfffffff4 ;  /* 0xfffffff400007836 */ /* 0x008fe40000000000 */
[----:B------:R-:W-:Y:S01]  /*5a70*/  IMAD.WIDE R232, R234, 0x4, R156 ;  /* 0x00000004eae87825 */ /* 0x000fe200078e029c */
[----:B------:R3:W-:Y:S03]  /*5a80*/  STL.64 [R1+0x508], R162 ;  /* 0x000508a201007387 */ /* 0x0007e60000100a00 */
[----:B-1----:R-:W-:Y:S01]  /*5a90*/  IMAD.WIDE R166, R17, 0x4, R4 ;  /* 0x0000000411a67825 */ /* 0x002fe200078e0204 */
[----:B------:R3:W-:Y:S01]  /*5aa0*/  LDGSTS.E [R249+0xc008], desc[UR16][R162.64], !P0 ;  /* 0x0c008000a2f97fae */ /* 0x0007e2000c121850 */
[----:B------:R-:W-:-:S02]  /*5ab0*/  ISETP.GE.U32.AND P0, PT, R3, 0x7fffffb7, PT ;  /* 0x7fffffb70300780c */ /* 0x000fc40003f06070 */
[----:B------:R-:W-:Y:S01]  /*5ac0*/  VIADD R3, R146, 0xfffffff5 ;  /* 0xfffffff592037836 */ /* 0x000fe20000000000 */
[----:B------:R-:W-:Y:S01]  /*5ad0*/  STL.64 [R1+0x500], R168 ;  /* 0x000500a801007387 */ /* 0x000fe20000100a00 */
[----:B--2---:R-:W-:-:S03]  /*5ae0*/  IMAD.WIDE R164, R17, 0x4, R156 ;  /* 0x0000000411a47825 */ /* 0x004fc600078e029c */
[----:B------:R-:W-:Y:S01]  /*5af0*/  LDGSTS.E [R249+0xc], desc[UR16][R168.64], !P2 ;  /* 0x0000c000a8f97fae */ /* 0x000fe2000d121850 */
[----:B------:R-:W-:-:S03]  /*5b00*/  IMAD.WIDE R146, R145, 0x4, R158 ;  /* 0x0000000491927825 */ /* 0x000fc600078e029e */
[----:B------:R1:W-:Y:S01]  /*5b10*/  STL.64 [R1+0x4f8], R166 ;  /* 0x0004f8a601007387 */ /* 0x0003e20000100a00 */
[--C-:B---3--:R-:W-:Y:S02]  /*5b20*/  IMAD.WIDE R162, R17, 0x4, R158.reuse ;  /* 0x0000000411a27825 */ /* 0x108fe400078e029e */
[----:B------:R-:W2:Y:S01]  /*5b30*/  LDC R17, c[0x0][0x230] ;  /* 0x00008c00ff117b82 */ /* 0x000ea20000000800 */
[----:B------:R1:W-:Y:S01]  /*5b40*/  LDGSTS.E [R249+0x400c], desc[UR16][R166.64], !P2 ;  /* 0x0400c000a6f97fae */ /* 0x0003e2000d121850 */
[----:B------:R-:W-:-:S03]  /*5b50*/  IMAD.WIDE R234, R234, 0x4, R158 ;  /* 0x00000004eaea7825 */ /* 0x000fc600078e029e */
[----:B------:R3:W-:Y:S01]  /*5b60*/  STL.64 [R1+0x4f0], R164 ;  /* 0x0004f0a401007387 */ /* 0x0007e20000100a00 */
[----:B------:R-:W-:-:S03]  /*5b70*/  IMAD.WIDE R216, R240, 0x4, R160 ;  /* 0x00000004f0d87825 */ /* 0x000fc600078e02a0 */
[----:B------:R3:W-:Y:S01]  /*5b80*/  LDGSTS.E [R249+0x800c], desc[UR16][R164.64], !P2 ;  /* 0x0800c000a4f97fae */ /* 0x0007e2000d121850 */
[----:B------:R-:W-:-:S03]  /*5b90*/  IMAD.WIDE R236, R240, 0x4, R4 ;  /* 0x00000004f0ec7825 */ /* 0x000fc600078e0204 */
[----:B------:R4:W-:Y:S01]  /*5ba0*/  STL.64 [R1+0x4e8], R162 ;  /* 0x0004e8a201007387 */ /* 0x0009e20000100a00 */
[----:B-1----:R-:W-:-:S03]  /*5bb0*/  IMAD.WIDE R166, R145, 0x4, R160 ;  /* 0x0000000491a67825 */ /* 0x002fc600078e02a0 */
[----:B------:R4:W-:Y:S01]  /*5bc0*/  LDGSTS.E [R249+0xc00c], desc[UR16][R162.64], !P2 ;  /* 0x0c00c000a2f97fae */ /* 0x0009e2000d121850 */
[----:B------:R-:W-:Y:S01]  /*5bd0*/  ISETP.GE.U32.AND P2, PT, R3, 0x7fffffb6, PT ;  /* 0x7fffffb60300780c */ /* 0x000fe20003f46070 */
[----:B------:R-:W-:Y:S02]  /*5be0*/  IMAD R3, R2, 0x25, RZ ;  /* 0x0000002502037824 */ /* 0x000fe400078e02ff */
[C---:B---3--:R-:W-:Y:S01]  /*5bf0*/  IMAD.WIDE R164, R145.reuse, 0x4, R4 ;  /* 0x0000000491a47825 */ /* 0x048fe200078e0204 */
[----:B------:R1:W-:Y:S03]  /*5c00*/  LDGSTS.E [R249+0x10000], desc[UR16][R166.64], !P1 ;  /* 0x10000000a6f97fae */ /* 0x0003e6000c921850 */
[C-C-:B------:R-:W-:Y:S01]  /*5c10*/  IMAD.WIDE R238, R240.reuse, 0x4, R156.reuse ;  /* 0x00000004f0ee7825 */ /* 0x140fe200078e029c */
[----:B------:R3:W-:Y:S03]  /*5c20*/  LDGSTS.E [R249+0x14000], desc[UR16][R164.64], !P1 ;  /* 0x14000000a4f97fae */ /* 0x0007e6000c921850 */
[----:B----4-:R-:W-:Y:S01]  /*5c30*/  IMAD.WIDE R162, R145, 0x4, R156 ;  /* 0x0000000491a27825 */ /* 0x010fe200078e029c */
[----:B------:R1:W-:Y:S01]  /*5c40*/  STL.64 [R1+0x1c0], R166 ;  /* 0x0001c0a601007387 */ /* 0x0003e20000100a00 */
[----:B------:R-:W4:Y:S02]  /*5c50*/  LDC R145, c[0x0][0x230] ;  /* 0x00008c00ff917b82 */ /* 0x000f240000000800 */
[----:B------:R-:W-:Y:S01]  /*5c60*/  IMAD.WIDE R240, R240, 0x4, R158 ;  /* 0x00000004f0f07825 */ /* 0x000fe200078e029e */
[----:B------:R2:W-:Y:S04]  /*5c70*/  LDGSTS.E [R249+0x18000], desc[UR16][R162.64], !P1 ;  /* 0x18000000a2f97fae */ /* 0x0005e8000c921850 */
[----:B------:R3:W-:Y:S04]  /*5c80*/  STL.64 [R1+0x1b8], R164 ;  /* 0x0001b8a401007387 */ /* 0x0007e80000100a00 */
[----:B------:R2:W-:Y:S01]  /*5c90*/  LDGSTS.E [R249+0x1c000], desc[UR16][R146.64], !P1 ;  /* 0x1c00000092f97fae */ /* 0x0005e2000c921850 */
[----:B-1----:R-:W-:Y:S01]  /*5ca0*/  IMAD.WIDE R166, R3, 0x4, R160 ;  /* 0x0000000403a67825 */ /* 0x002fe200078e02a0 */
[----:B------:R-:W-:-:S02]  /*5cb0*/  ISETP.GE.U32.AND P1, PT, R0, 0x7fffffb5, PT ;  /* 0x7fffffb50000780c */ /* 0x000fc40003f26070 */
[----:B------:R2:W-:Y:S01]  /*5cc0*/  STL.64 [R1+0x1b0], R162 ;  /* 0x0001b0a201007387 */ /* 0x0005e20000100a00 */
[----:B------:R-:W-:Y:S02]  /*5cd0*/  IMAD R0, R2, 0x26, RZ ;  /* 0x0000002602007824 */ /* 0x000fe400078e02ff */
[C---:B---3--:R-:W-:Y:S01]  /*5ce0*/  IMAD.WIDE R164, R3.reuse, 0x4, R4 ;  /* 0x0000000403a47825 */ /* 0x048fe200078e0204 */
[----:B------:R1:W-:Y:S04]  /*5cf0*/  STL.64 [R1+0x1a8], R146 ;  /* 0x0001a89201007387 */ /* 0x0003e80000100a00 */
[----:B------:R3:W-:Y:S01]  /*5d00*/  STL.64 [R1+0x1a0], R166 ;  /* 0x0001a0a601007387 */ /* 0x0007e20000100a00 */
[----:B--2---:R-:W-:-:S03]  /*5d10*/  IMAD.WIDE R162, R3, 0x4, R156 ;  /* 0x0000000403a27825 */ /* 0x004fc600078e029c */
[----:B------:R3:W-:Y:S01]  /*5d20*/  LDGSTS.E [R249+0x10004], desc[UR16][R166.64], !P3 ;  /* 0x10004000a6f97fae */ /* 0x0007e2000d921850 */
[----:B-1----:R-:W-:-:S03]  /*5d30*/  IMAD.WIDE R146, R3, 0x4, R158 ;  /* 0x0000000403927825 */ /* 0x002fc600078e029e */
[----:B------:R1:W-:Y:S01]  /*5d40*/  STL.64 [R1+0x198], R164 ;  /* 0x000198a401007387 */ /* 0x0003e20000100a00 */
[----:B------:R-:W-:Y:S01]  /*5d50*/  IADD3 R3, R6, -0x29, RZ ;  /* 0xffffffd706037810 */ /* 0x000fe20007ffe0ff */
[----:B------:R-:W-:Y:S02]  /*5d60*/  VIADD R6, R144, 0xffffffd5 ;  /* 0xffffffd590067836 */ /* 0x000fe40000000000 */
[----:B------:R1:W-:Y:S01]  /*5d70*/  LDGSTS.E [R249+0x14004], desc[UR16][R164.64], !P3 ;  /* 0x14004000a4f97fae */ /* 0x0003e2000d921850 */
[----:B------:R-:W2:Y:S01]  /*5d80*/  LDC R144, c[0x0][0x230] ;  /* 0x00008c00ff907b82 */ /* 0x000ea20000000800 */
[C---:B---3--:R-:W-:Y:S02]  /*5d90*/  IMAD.WIDE R166, R0.reuse, 0x4, R160 ;  /* 0x0000000400a67825 */ /* 0x048fe400078e02a0 */
[----:B------:R3:W-:Y:S04]  /*5da0*/  STL.64 [R1+0x190], R162 ;  /* 0x000190a201007387 */ /* 0x0007e80000100a00 */
[----:B------:R3:W-:Y:S01]  /*5db0*/  LDGSTS.E [R249+0x18004], desc[UR16][R162.64], !P3 ;  /* 0x18004000a2f97fae */ /* 0x0007e2000d921850 */
[----:B-1----:R-:W-:-:S03]  /*5dc0*/  IMAD.WIDE R164, R0, 0x4, R4 ;  /* 0x0000000400a47825 */ /* 0x002fc600078e0204 */
[----:B------:R1:W-:Y:S04]  /*5dd0*/  STL.64 [R1+0x188], R146 ;  /* 0x0001889201007387 */ /* 0x0003e80000100a00 */
[----:B------:R1:W-:Y:S01]  /*5de0*/  LDGSTS.E [R249+0x1c004], desc[UR16][R146.64], !P3 ;  /* 0x1c00400092f97fae */ /* 0x0003e2000d921850 */
[----:B------:R-:W-:Y:S01]  /*5df0*/  ISETP.GE.U32.AND P3, PT, R3, 0x7fffff98, PT ;  /* 0x7fffff980300780c */ /* 0x000fe20003f66070 */
[----:B------:R-:W-:Y:S02]  /*5e00*/  IMAD.SHL.U32 R3, R2, 0x8, RZ ;  /* 0x0000000802037824 */ /* 0x000fe400078e00ff */
[C---:B---3--:R-:W-:Y:S01]  /*5e10*/  IMAD.WIDE R162, R0.reuse, 0x4, R156 ;  /* 0x0000000400a27825 */ /* 0x048fe200078e029c */
[----:B------:R3:W-:Y:S04]  /*5e20*/  LDGSTS.E [R249+0x10008], desc[UR16][R166.64], !P6 ;  /* 0x10008000a6f97fae */ /* 0x0007e8000f121850 */
[----:B------:R4:W-:Y:S01]  /*5e30*/  LDGSTS.E [R249+0x14008], desc[UR16][R164.64], !P6 ;  /* 0x14008000a4f97fae */ /* 0x0009e2000f121850 */
[----:B-1----:R-:W-:-:S03]  /*5e40*/  IMAD.WIDE R146, R0, 0x4, R158 ;  /* 0x0000000400927825 */ /* 0x002fc600078e029e */
[----:B------:R1:W-:Y:S01]  /*5e50*/  LDGSTS.E [R249+0x18008], desc[UR16][R162.64], !P6 ;  /* 0x18008000a2f97fae */ /* 0x0003e2000f121850 */
[----:B------:R-:W-:-:S03]  /*5e60*/  VIADD R0, R17, 0xffffffd6 ;  /* 0xffffffd611007836 */ /* 0x000fc60000000000 */
[----:B------:R2:W-:Y:S01]  /*5e70*/  LDGSTS.E [R249+0x1c008], desc[UR16][R146.64], !P6 ;  /* 0x1c00800092f97fae */ /* 0x0005e2000f121850 */
[----:B------:R-:W2:Y:S01]  /*5e80*/  LDC R17, c[0x0][0x230] ;  /* 0x00008c00ff117b82 */ /* 0x000ea20000000800 */
[----:B------:R-:W-:Y:S01]  /*5e90*/  ISETP.GE.U32.AND P6, PT, R0, 0x7fffff97, PT ;  /* 0x7fffff970000780c */ /* 0x000fe20003fc6070 */
[----:B------:R-:W-:Y:S01]  /*5ea0*/  IMAD R0, R2, 0x27, RZ ;  /* 0x0000002702007824 */ /* 0x000fe200078e02ff */
[----:B------:R3:W-:Y:S04]  /*5eb0*/  STL.64 [R1+0x180], R166 ;  /* 0x000180a601007387 */ /* 0x0007e80000100a00 */
[----:B------:R4:W-:Y:S04]  /*5ec0*/  STL.64 [R1+0x178], R164 ;  /* 0x000178a401007387 */ /* 0x0009e80000100a00 */
[----:B------:R1:W-:Y:S01]  /*5ed0*/  STL.64 [R1+0x170], R162 ;  /* 0x000170a201007387 */ /* 0x0003e20000100a00 */
[----:B---3--:R-:W-:-:S03]  /*5ee0*/  IMAD.WIDE R166, R0, 0x4, R160 ;  /* 0x0000000400a67825 */ /* 0x008fc600078e02a0 */
[----:B------:R2:W-:Y:S01]  /*5ef0*/  STL.64 [R1+0x168], R146 ;  /* 0x0001689201007387 */ /* 0x0005e20000100a00 */
[----:B----4-:R-:W-:-:S03]  /*5f00*/  IMAD.WIDE R164, R0, 0x4, R4 ;  /* 0x0000000400a47825 */ /* 0x010fc600078e0204 */
[----:B------:R3:W-:Y:S01]  /*5f10*/  LDGSTS.E [R249+0x1000c], desc[UR16][R166.64], !P5 ;  /* 0x1000c000a6f97fae */ /* 0x0007e2000e921850 */
[----:B-1----:R-:W-:-:S03]  /*5f20*/  IMAD.WIDE R162, R0, 0x4, R156 ;  /* 0x0000000400a27825 */ /* 0x002fc600078e029c */
[----:B------:R1:W-:Y:S01]  /*5f30*/  LDGSTS.E [R249+0x1400c], desc[UR16][R164.64], !P5 ;  /* 0x1400c000a4f97fae */ /* 0x0003e2000e921850 */
[----:B--2---:R-:W-:-:S03]  /*5f40*/  IMAD.WIDE R146, R0, 0x4, R158 ;  /* 0x0000000400927825 */ /* 0x004fc600078e029e */
[----:B------:R2:W-:Y:S01]  /*5f50*/  LDGSTS.E [R249+0x1800c], desc[UR16][R162.64], !P5 ;  /* 0x1800c000a2f97fae */ /* 0x0005e2000e921850 */
[----:B------:R-:W-:-:S03]  /*5f60*/  IMAD R0, R2, 0x9, RZ ;  /* 0x0000000902007824 */ /* 0x000fc600078e02ff */
[----:B------:R4:W-:Y:S01]  /*5f70*/  LDGSTS.E [R249+0x1c00c], desc[UR16][R146.64], !P5 ;  /* 0x1c00c00092f97fae */ /* 0x0009e2000e921850 */
[----:B------:R-:W-:Y:S02]  /*5f80*/  ISETP.GE.U32.AND P5, PT, R6, 0x7fffff96, PT ;  /* 0x7fffff960600780c */ /* 0x000fe40003fa6070 */
[----:B------:R-:W4:Y:S01]  /*5f90*/  LDC R6, c[0x0][0x230] ;  /* 0x00008c00ff067b82 */ /* 0x000f220000000800 */
[----:B------:R3:W-:Y:S04]  /*5fa0*/  STL.64 [R1+0x160], R166 ;  /* 0x000160a601007387 */ /* 0x0007e80000100a00 */
[----:B------:R1:W-:Y:S04]  /*5fb0*/  STL.64 [R1+0x158], R164 ;  /* 0x000158a401007387 */ /* 0x0003e80000100a00 */
[----:B------:R2:W-:Y:S01]  /*5fc0*/  STL.64 [R1+0x150], R162 ;  /* 0x000150a201007387 */ /* 0x0005e20000100a00 */
[----:B---3--:R-:W-:-:S03]  /*5fd0*/  IMAD.WIDE R166, R3, 0x4, R160 ;  /* 0x0000000403a67825 */ /* 0x008fc600078e02a0 */
[----:B------:R4:W-:Y:S01]  /*5fe0*/  STL.64 [R1+0x148], R146 ;  /* 0x0001489201007387 */ /* 0x0009e20000100a00 */
[----:B-1----:R-:W-:-:S03]  /*5ff0*/  IMAD.WIDE R164, R3, 0x4, R4 ;  /* 0x0000000403a47825 */ /* 0x002fc600078e0204 */
[----:B------:R1:W-:Y:S01]  /*6000*/  STL.64 [R1+0x4e0], R166 ;  /* 0x0004e0a601007387 */ /* 0x0003e20000100a00 */
[----:B--2---:R-:W-:-:S03]  /*6010*/  IMAD.WIDE R162, R3, 0x4, R156 ;  /* 0x0000000403a27825 */ /* 0x004fc600078e029c */
[----:B------:R1:W-:Y:S01]  /*6020*/  LDGSTS.E [R248], desc[UR16][R166.64], !P4 ;  /* 0x00000000a6f87fae */ /* 0x0003e2000e121850 */
[----:B----4-:R-:W-:-:S03]  /*6030*/  IMAD.WIDE R146, R3, 0x4, R158 ;  /* 0x0000000403927825 */ /* 0x010fc600078e029e */
[----:B------:R2:W-:Y:S01]  /*6040*/  STL.64 [R1+0x4d8], R164 ;  /* 0x0004d8a401007387 */ /* 0x0005e20000100a00 */
[----:B------:R-:W-:-:S03]  /*6050*/  VIADD R3, R145, 0xffffffd4 ;  /* 0xffffffd491037836 */ /* 0x000fc60000000000 */
[----:B------:R2:W-:Y:S01]  /*6060*/  LDGSTS.E [R248+0x4000], desc[UR16][R164.64], !P4 ;  /* 0x04000000a4f87fae */ /* 0x0005e2000e121850 */
[----:B------:R-:W3:Y:S01]  /*6070*/  LDC R145, c[0x0][0x230] ;  /* 0x00008c00ff917b82 */ /* 0x000ee20000000800 */
[C---:B-1----:R-:W-:Y:S02]  /*6080*/  IMAD.WIDE R166, R0.reuse, 0x4, R160 ;  /* 0x0000000400a67825 */ /* 0x042fe400078e02a0 */
[----:B------:R1:W-:Y:S04]  /*6090*/  STL.64 [R1+0x4d0], R162 ;  /* 0x0004d0a201007387 */ /* 0x0003e80000100a00 */
[----:B------:R1:W-:Y:S04]  /*60a0*/  LDGSTS.E [R248+0x8000], desc[UR16][R162.64], !P4 ;  /* 0x08000000a2f87fae */ /* 0x0003e8000e121850 */
[----:B------:R4:W-:Y:S01]  /*60b0*/  STL.64 [R1+0x4c8], R146 ;  /* 0x0004c89201007387 */ /* 0x0009e20000100a00 */
[----:B--2---:R-:W-:-:S03]  /*60c0*/  IMAD.WIDE R164, R0, 0x4, R4 ;  /* 0x0000000400a47825 */ /* 0x004fc600078e0204 */
[----:B------:R4:W-:Y:S01]  /*60d0*/  LDGSTS.E [R248+0xc000], desc[UR16][R146.64], !P4 ;  /* 0x0c00000092f87fae */ /* 0x0009e2000e121850 */
[----:B------:R-:W-:Y:S01]  /*60e0*/  ISETP.GE.U32.AND P4, PT, R3, 0x7fffff95, PT ;  /* 0x7fffff950300780c */ /* 0x000fe20003f86070 */
[----:B------:R-:W-:Y:S02]  /*60f0*/  IMAD R3, R2, 0xa, RZ ;  /* 0x0000000a02037824 */ /* 0x000fe400078e02ff */
[C---:B-1----:R-:W-:Y:S01]  /*6100*/  IMAD.WIDE R162, R0.reuse, 0x4, R156 ;  /* 0x0000000400a27825 */ /* 0x042fe200078e029c */
[----:B------:R1:W-:Y:S04]  /*6110*/  STL.64 [R1+0x4c0], R166 ;  /* 0x0004c0a601007387 */ /* 0x0003e80000100a00 */
[----:B------:R1:W-:Y:S01]  /*6120*/  LDGSTS.E [R248+0x4], desc[UR16][R166.64], !P0 ;  /* 0x00004000a6f87fae */ /* 0x0003e2000c121850 */
[----:B----4-:R-:W-:-:S03]  /*6130*/  IMAD.WIDE R146, R0, 0x4, R158 ;  /* 0x0000000400927825 */ /* 0x010fc600078e029e */
[----:B------:R2:W-:Y:S01]  /*6140*/  STL.64 [R1+0x4b8], R164 ;  /* 0x0004b8a401007387 */ /* 0x0005e20000100a00 */
[----:B------:R-:W-:-:S03]  /*6150*/  VIADD R0, R17, 0xfffffff3 ;  /* 0xfffffff311007836 */ /* 0x000fc60000000000 */
[----:B------:R2:W-:Y:S01]  /*6160*/  LDGSTS.E [R248+0x4004], desc[UR16][R164.64], !P0 ;  /* 0x04004000a4f87fae */ /* 0x0005e2000c121850 */
[----:B------:R-:W4:Y:S03]  /*6170*/  LDC R17, c[0x0][0x230] ;  /* 0x00008c00ff117b82 */ /* 0x000f260000000800 */
[----:B------:R3:W-:Y:S01]  /*6180*/  STL.64 [R1+0x4b0], R162 ;  /* 0x0004b0a201007387 */ /* 0x0007e20000100a00 */
[----:B-1----:R-:W-:-:S03]  /*6190*/  IMAD.WIDE R166, R3, 0x4, R160 ;  /* 0x0000000403a67825 */ /* 0x002fc600078e02a0 */
[----:B------:R3:W-:Y:S04]  /*61a0*/  LDGSTS.E [R248+0x8004], desc[UR16][R162.64], !P0 ;  /* 0x08004000a2f87fae */ /* 0x0007e8000c121850 */
[----:B------:R1:W-:Y:S01]  /*61b0*/  STL.64 [R1+0x4a8], R146 ;  /* 0x0004a89201007387 */ /* 0x0003e20000100a00 */
[----:B--2---:R-:W-:-:S03]  /*61c0*/  IMAD.WIDE R164, R3, 0x4, R4 ;  /* 0x0000000403a47825 */ /* 0x004fc600078e0204 */
[----:B------:R1:W-:Y:S01]  /*61d0*/  LDGSTS.E [R248+0xc004], desc[UR16][R146.64], !P0 ;  /* 0x0c00400092f87fae */ /* 0x0003e2000c121850 */
[----:B------:R-:W-:Y:S01]  /*61e0*/  ISETP.GE.U32.AND P0, PT, R0, 0x7fffffb4, PT ;  /* 0x7fffffb40000780c */ /* 0x000fe20003f06070 */
[----:B------:R-:W-:Y:S02]  /*61f0*/  IMAD R0, R2, 0xb, RZ ;  /* 0x0000000b02007824 */ /* 0x000fe400078e02ff */
[C---:B---3--:R-:W-:Y:S01]  /*6200*/  IMAD.WIDE R162, R3.reuse, 0x4, R156 ;  /* 0x0000000403a27825 */ /* 0x048fe200078e029c */
[----:B------:R2:W-:Y:S04]  /*6210*/  STL.64 [R1+0x4a0], R166 ;  /* 0x0004a0a601007387 */ /* 0x0005e80000100a00 */
[----:B------:R2:W-:Y:S01]  /*6220*/  LDGSTS.E [R248+0x8], desc[UR16][R166.64], !P2 ;  /* 0x00008000a6f87fae */ /* 0x0005e2000d121850 */
[----:B-1----:R-:W-:-:S03]  /*6230*/  IMAD.WIDE R146, R3, 0x4, R158 ;  /* 0x0000000403927825 */ /* 0x002fc600078e029e */
[----:B------:R1:W-:Y:S01]  /*6240*/  STL.64 [R1+0x498], R164 ;  /* 0x000498a401007387 */ /* 0x0003e20000100a00 */
[----:B------:R-:W-:-:S03]  /*6250*/  VIADD R3, R6, 0xfffffff2 ;  /* 0xfffffff206037836 */ /* 0x000fc60000000000 */
[----:B------:R1:W-:Y:S01]  /*6260*/  LDGSTS.E [R248+0x4008], desc[UR16][R164.64], !P2 ;  /* 0x04008000a4f87fae */ /* 0x0003e2000d121850 */
[----:B------:R-:W3:Y:S01]  /*6270*/  LDC R6, c[0x0][0x230] ;  /* 0x00008c00ff067b82 */ /* 0x000ee20000000800 */
[C---:B--2---:R-:W-:Y:S02]  /*6280*/  IMAD.WIDE R166, R0.reuse, 0x4, R160 ;  /* 0x0000000400a67825 */ /* 0x044fe400078e02a0 */
[----:B------:R2:W-:Y:S04]  /*6290*/  STL.64 [R1+0x490], R162 ;  /* 0x000490a201007387 */ /* 0x0005e80000100a00 */
[----:B------:R2:W-:Y:S01]  /*62a0*/  LDGSTS.E [R248+0x8008], desc[UR16][R162.64], !P2 ;  /* 0x08008000a2f87fae */ /* 0x0005e2000d121850 */
[----:B-1----:R-:W-:-:S03]  /*62b0*/  IMAD.WIDE R164, R0, 0x4, R4 ;  /* 0x0000000400a47825 */ /* 0x002fc600078e0204 */
[----:B------:R1:W-:Y:S04]  /*62c0*/  STL.64 [R1+0x488], R146 ;  /* 0x0004889201007387 */ /* 0x0003e80000100a00 */
[----:B------:R1:W-:Y:S01]  /*62d0*/  LDGSTS.E [R248+0xc008], desc[UR16][R146.64], !P2 ;  /* 0x0c00800092f87fae */ /* 0x0003e2000d121850 */
[----:B------:R-:W-:Y:S01]  /*62e0*/  ISETP.GE.U32.AND P2, PT, R3, 0x7fffffb3, PT ;  /* 0x7fffffb30300780c */ /* 0x000fe20003f46070 */
[----:B------:R-:W-:Y:S02]  /*62f0*/  IMAD R3, R2, 0x28, RZ ;  /* 0x0000002802037824 */ /* 0x000fe400078e02ff */
[C---:B--2---:R-:W-:Y:S01]  /*6300*/  IMAD.WIDE R162, R0.reuse, 0x4, R156 ;  /* 0x0000000400a27825 */ /* 0x044fe200078e029c */
[----:B------:R2:W-:Y:S04]  /*6310*/  STL.64 [R1+0x480], R166 ;  /* 0x000480a601007387 */ /* 0x0005e80000100a00 */
[----:B------:R2:W-:Y:S01]  /*6320*/  LDGSTS.E [R248+0xc], desc[UR16][R166.64], !P1 ;  /* 0x0000c000a6f87fae */ /* 0x0005e2000c921850 */
[----:B-1----:R-:W-:Y:S01]  /*6330*/  IMAD.WIDE R146, R0, 0x4, R158 ;  /* 0x0000000400927825 */ /* 0x002fe200078e029e */
[----:B------:R-:W-:-:S02]  /*6340*/  IADD3 R0, R144, -0xf, RZ ;  /* 0xfffffff190007810 */ /* 0x000fc40007ffe0ff */
[----:B------:R1:W-:Y:S01]  /*6350*/  STL.64 [R1+0x478], R164 ;  /* 0x000478a401007387 */ /* 0x0003e20000100a00 */
[----:B------:R-:W3:Y:S03]  /*6360*/  LDC R144, c[0x0][0x230] ;  /* 0x00008c00ff907b82 */ /* 0x000ee60000000800 */
[----:B------:R1:W-:Y:S01]  /*6370*/  LDGSTS.E [R248+0x400c], desc[UR16][R164.64], !P1 ;  /* 0x0400c000a4f87fae */ /* 0x0003e2000c921850 */
[----:B--2---:R-:W-:-:S03]  /*6380*/  IMAD.WIDE R166, R3, 0x4, R160 ;  /* 0x0000000403a67825 */ /* 0x004fc600078e02a0 */
[----:B------:R2:W-:Y:S04]  /*6390*/  STL.64 [R1+0x470], R162 ;  /* 0x000470a201007387 */ /* 0x0005e80000100a00 */
[----:B------:R2:W-:Y:S04]  /*63a0*/  LDGSTS.E [R248+0x800c], desc[UR16][R162.64], !P1 ;  /* 0x0800c000a2f87fae */ /* 0x0005e8000c921850 */
[----:B------:R4:W-:Y:S01]  /*63b0*/  STL.64 [R1+0x468], R146 ;  /* 0x0004689201007387 */ /* 0x0009e20000100a00 */
[----:B-1----:R-:W-:-:S03]  /*63c0*/  IMAD.WIDE R164, R3, 0x4, R4 ;  /* 0x0000000403a47825 */ /* 0x002fc600078e0204 */
[----:B------:R4:W-:Y:S01]  /*63d0*/  LDGSTS.E [R248+0xc00c], desc[UR16][R146.64], !P1 ;  /* 0x0c00c00092f87fae */ /* 0x0009e2000c921850 */
[----:B------:R-:W-:Y:S01]  /*63e0*/  ISETP.GE.U32.AND P1, PT, R0, 0x7fffffb2, PT ;  /* 0x7fffffb20000780c */ /* 0x000fe20003f26070 */
[----:B------:R-:W-:Y:S02]  /*63f0*/  IMAD R0, R2, 0x29, RZ ;  /* 0x0000002902007824 */ /* 0x000fe400078e02ff */
[C---:B--2---:R-:W-:Y:S01]  /*6400*/  IMAD.WIDE R162, R3.reuse, 0x4, R156 ;  /* 0x0000000403a27825 */ /* 0x044fe200078e029c */
[----:B------:R1:W-:Y:S04]  /*6410*/  STL.64 [R1+0x140], R166 ;  /* 0x000140a601007387 */ /* 0x0003e80000100a00 */
[----:B------:R1:W-:Y:S01]  /*6420*/  LDGSTS.E [R248+0x10000], desc[UR16][R166.64], !P3 ;  /* 0x10000000a6f87fae */ /* 0x0003e2000d921850 */
[----:B----4-:R-:W-:-:S03]  /*6430*/  IMAD.WIDE R146, R3, 0x4, R158 ;  /* 0x0000000403927825 */ /* 0x010fc600078e029e */
[----:B------:R2:W-:Y:S01]  /*6440*/  STL.64 [R1+0x138], R164 ;  /* 0x000138a401007387 */ /* 0x0005e20000100a00 */
[----:B------:R-:W-:-:S03]  /*6450*/  VIADD R3, R17, 0xfffffff0 ;  /* 0xfffffff011037836 */ /* 0x000fc60000000000 */
[----:B------:R2:W-:Y:S01]  /*6460*/  LDGSTS.E [R248+0x14000], desc[UR16][R164.64], !P3 ;  /* 0x14000000a4f87fae */ /* 0x0005e2000d921850 */
[----:B------:R-:W4:Y:S01]  /*6470*/  LDC R17, c[0x0][0x230] ;  /* 0x00008c00ff117b82 */ /* 0x000f220000000800 */
[C---:B-1----:R-:W-:Y:S02]  /*6480*/  IMAD.WIDE R166, R0.reuse, 0x4, R160 ;  /* 0x0000000400a67825 */ /* 0x042fe400078e02a0 */
[----:B------:R1:W-:Y:S04]  /*6490*/  STL.64 [R1+0x130], R162 ;  /* 0x000130a201007387 */ /* 0x0003e80000100a00 */
[----:B------:R1:W-:Y:S01]  /*64a0*/  LDGSTS.E [R248+0x18000], desc[UR16][R162.64], !P3 ;  /* 0x18000000a2f87fae */ /* 0x0003e2000d921850 */
[----:B--2---:R-:W-:-:S03]  /*64b0*/  IMAD.WIDE R164, R0, 0x4, R4 ;  /* 0x0000000400a47825 */ /* 0x004fc600078e0204 */
[----:B------:R2:W-:Y:S04]  /*64c0*/  STL.64 [R1+0x128], R146 ;  /* 0x0001289201007387 */ /* 0x0005e80000100a00 */
[----:B------:R2:W-:Y:S01]  /*64d0*/  LDGSTS.E [R248+0x1c000], desc[UR16][R146.64], !P3 ;  /* 0x1c00000092f87fae */ /* 0x0005e2000d921850 */
[----:B------:R-:W-:Y:S01]  /*64e0*/  ISETP.GE.U32.AND P3, PT, R3, 0x7fffffb1, PT ;  /* 0x7fffffb10300780c */ /* 0x000fe20003f66070 */
[----:B------:R-:W-:Y:S02]  /*64f0*/  IMAD R3, R2, 0x2a, RZ ;  /* 0x0000002a02037824 */ /* 0x000fe400078e02ff */
[C---:B-1----:R-:W-:Y:S01]  /*6500*/  IMAD.WIDE R162, R0.reuse, 0x4, R156 ;  /* 0x0000000400a27825 */ /* 0x042fe200078e029c */
[----:B------:R1:W-:Y:S04]  /*6510*/  LDGSTS.E [R248+0x10004], desc[UR16][R166.64], !P6 ;  /* 0x10004000a6f87fae */ /* 0x0003e8000f121850 */
[----:B------:R1:W-:Y:S01]  /*6520*/  LDGSTS.E [R248+0x14004], desc[UR16][R164.64], !P6 ;  /* 0x14004000a4f87fae */ /* 0x0003e2000f121850 */
[----:B--2---:R-:W-:-:S03]  /*6530*/  IMAD.WIDE R146, R0, 0x4, R158 ;  /* 0x0000000400927825 */ /* 0x004fc600078e029e */
[----:B------:R1:W-:Y:S01]  /*6540*/  STL.64 [R1+0x120], R166 ;  /* 0x000120a601007387 */ /* 0x0003e20000100a00 */
[----:B---3--:R-:W-:-:S03]  /*6550*/  VIADD R0, R6, 0xffffffd3 ;  /* 0xffffffd306007836 */ /* 0x008fc60000000000 */
[----:B------:R2:W-:Y:S01]  /*6560*/  LDGSTS.E [R248+0x18004], desc[UR16][R162.64], !P6 ;  /* 0x18004000a2f87fae */ /* 0x0005e2000f121850 */
[----:B------:R-:W3:Y:S03]  /*6570*/  LDC R6, c[0x0][0x230] ;  /* 0x00008c00ff067b82 */ /* 0x000ee60000000800 */
[----:B------:R4:W-:Y:S04]  /*6580*/  STL.64 [R1+0x118], R164 ;  /* 0x000118a401007387 */ /* 0x0009e80000100a00 */
[----:B------:R2:W-:Y:S01]  /*6590*/  LDGSTS.E [R248+0x1c004], desc[UR16][R146.64], !P6 ;  /* 0x1c00400092f87fae */ /* 0x0005e2000f121850 */
[----:B-1----:R-:W-:Y:S01]  /*65a0*/  IMAD.WIDE R166, R3, 0x4, R160 ;  /* 0x0000000403a67825 */ /* 0x002fe200078e02a0 */
[----:B------:R-:W-:-:S02]  /*65b0*/  ISETP.GE.U32.AND P6, PT, R0, 0x7fffff94, PT ;  /* 0x7fffff940000780c */ /* 0x000fc40003fc6070 */
[----:B------:R2:W-:Y:S01]  /*65c0*/  STL.64 [R1+0x110], R162 ;  /* 0x000110a201007387 */ /* 0x0005e20000100a00 */
[----:B------:R-:W-:Y:S02]  /*65d0*/  IMAD R0, R2, 0x2b, RZ ;  /* 0x0000002b02007824 */ /* 0x000fe400078e02ff */
[C---:B----4-:R-:W-:Y:S01]  /*65e0*/  IMAD.WIDE R164, R3.reuse, 0x4, R4 ;  /* 0x0000000403a47825 */ /* 0x050fe200078e0204 */
[----:B------:R1:W-:Y:S04]  /*65f0*/  STL.64 [R1+0x108], R146 ;  /* 0x0001089201007387 */ /* 0x0003e80000100a00 */
[----:B------:R4:W-:Y:S01]  /*6600*/  STL.64 [R1+0x100], R166 ;  /* 0x000100a601007387 */ /* 0x0009e20000100a00 */
[----:B--2---:R-:W-:-:S03]  /*6610*/  IMAD.WIDE R162, R3, 0x4, R156 ;  /* 0x0000000403a27825 */ /* 0x004fc600078e029c */
[----:B------:R4:W-:Y:S01]  /*6620*/  LDGSTS.E [R248+0x10008], desc[UR16][R166.64], !P5 ;  /* 0x10008000a6f87fae */ /* 0x0009e2000e921850 */
[----:B-1----:R-:W-:-:S03]  /*6630*/  IMAD.WIDE R146, R3, 0x4, R158 ;  /* 0x0000000403927825 */ /* 0x002fc600078e029e */
[----:B------:R1:W-:Y:S01]  /*6640*/  STL.64 [R1+0xf8], R164 ;  /* 0x0000f8a401007387 */ /* 0x0003e20000100a00 */
[----:B------:R-:W-:-:S03]  /*6650*/  VIADD R3, R144, 0xffffffd2 ;  /* 0xffffffd290037836 */ /* 0x000fc60000000000 */
[----:B------:R1:W-:Y:S01]  /*6660*/  LDGSTS.E [R248+0x14008], desc[UR16][R164.64], !P5 ;  /* 0x14008000a4f87fae */ /* 0x0003e2000e921850 */
[----:B------:R-:W2:Y:S01]  /*6670*/  LDC R144, c[0x0][0x230] ;  /* 0x00008c00ff907b82 */ /* 0x000ea20000000800 */
[C---:B----4-:R-:W-:Y:S02]  /*6680*/  IMAD.WIDE R166, R0.reuse, 0x4, R160 ;  /* 0x0000000400a67825 */ /* 0x050fe400078e02a0 */
[----:B------:R4:W-:Y:S04]  /*6690*/  STL.64 [R1+0xf0], R162 ;  /* 0x0000f0a201007387 */ /* 0x0009e80000100a00 */
[----:B------:R4:W-:Y:S01]  /*66a0*/  LDGSTS.E [R248+0x18008], desc[UR16][R162.64], !P5 ;  /* 0x18008000a2f87fae */ /* 0x0009e2000e921850 */
[----:B-1----:R-:W-:-:S03]  /*66b0*/  IMAD.WIDE R164, R0, 0x4, R4 ;  /* 0x0000000400a47825 */ /* 0x002fc600078e0204 */
[----:B------:R1:W-:Y:S04]  /*66c0*/  STL.64 [R1+0xe8], R146 ;  /* 0x0000e89201007387 */ /* 0x0003e80000100a00 */
[----:B------:R1:W-:Y:S01]  /*66d0*/  LDGSTS.E [R248+0x1c008], desc[UR16][R146.64], !P5 ;  /* 0x1c00800092f87fae */ /* 0x0003e2000e921850 */
[----:B------:R-:W-:Y:S01]  /*66e0*/  ISETP.GE.U32.AND P5, PT, R3, 0x7fffff93, PT ;  /* 0x7fffff930300780c */ /* 0x000fe20003fa6070 */
[----:B------:R-:W-:Y:S02]  /*66f0*/  IMAD R3, R2, 0xd, RZ ;  /* 0x0000000d02037824 */ /* 0x000fe400078e02ff */
[C---:B----4-:R-:W-:Y:S01]  /*6700*/  IMAD.WIDE R162, R0.reuse, 0x4, R156 ;  /* 0x0000000400a27825 */ /* 0x050fe200078e029c */
[----:B------:R4:W-:Y:S04]  /*6710*/  LDGSTS.E [R248+0x1000c], desc[UR16][R166.64], !P4 ;  /* 0x1000c000a6f87fae */ /* 0x0009e8000e121850 */
[----:B------:R3:W-:Y:S01]  /*6720*/  LDGSTS.E [R248+0x1400c], desc[UR16][R164.64], !P4 ;  /* 0x1400c000a4f87fae */ /* 0x0007e2000e121850 */
[----:B-1----:R-:W-:Y:S01]  /*6730*/  IMAD.WIDE R146, R0, 0x4, R158 ;  /* 0x0000000400927825 */ /* 0x002fe200078e029e */
[----:B------:R-:W-:-:S02]  /*6740*/  IADD3 R0, R17, -0x2f, RZ ;  /* 0xffffffd111007810 */ /* 0x000fc40007ffe0ff */
[----:B------:R1:W-:Y:S01]  /*6750*/  LDGSTS.E [R248+0x1800c], desc[UR16][R162.64], !P4 ;  /* 0x1800c000a2f87fae */ /* 0x0003e2000e121850 */
[----:B------:R-:W2:Y:S03]  /*6760*/  LDC R17, c[0x0][0x230] ;  /* 0x00008c00ff117b82 */ /* 0x000ea60000000800 */
[----:B------:R1:W-:Y:S01]  /*6770*/  LDGSTS.E [R248+0x1c00c], desc[UR16][R146.64], !P4 ;  /* 0x1c00c00092f87fae */ /* 0x0003e2000e121850 */
[----:B------:R-:W-:Y:S01]  /*6780*/  ISETP.GE.U32.AND P4, PT, R0, 0x7fffff92, PT ;  /* 0x7fffff920000780c */ /* 0x000fe20003f86070 */
[----:B------:R-:W-:Y:S02]  /*6790*/  IMAD R0, R2, 0xc, RZ ;  /* 0x0000000c02007824 */ /* 0x000fe400078e02ff */
[----:B------:R4:W-:Y:S04]  /*67a0*/  STL.64 [R1+0xe0], R166 ;  /* 0x0000e0a601007387 */ /* 0x0009e80000100a00 */
[----:B------:R3:W-:Y:S04]  /*67b0*/  STL.64 [R1+0xd8], R164 ;  /* 0x0000d8a401007387 */ /* 0x0007e80000100a00 */
[----:B------:R1:W-:Y:S01]  /*67c0*/  STL.64 [R1+0xd0], R162 ;  /* 0x0000d0a201007387 */ /* 0x0003e20000100a00 */
[----:B----4-:R-:W-:-:S03]  /*67d0*/  IMAD.WIDE R166, R0, 0x4, R160 ;  /* 0x0000000400a67825 */ /* 0x010fc600078e02a0 */
[----:B------:R4:W-:Y:S01]  /*67e0*/  STL.64 [R1+0xc8], R146 ;  /* 0x0000c89201007387 */ /* 0x0009e20000100a00 */
[----:B---3--:R-:W-:-:S03]  /*67f0*/  IMAD.WIDE R164, R0, 0x4, R4 ;  /* 0x0000000400a47825 */ /* 0x008fc600078e0204 */
[----:B------:R3:W-:Y:S01]  /*6800*/  STL.64 [R1+0x460], R166 ;  /* 0x000460a601007387 */ /* 0x0007e20000100a00 */
[----:B-1----:R-:W-:-:S03]  /*6810*/  IMAD.WIDE R162, R0, 0x4, R156 ;  /* 0x0000000400a27825 */ /* 0x002fc600078e029c */
[----:B------:R3:W-:Y:S01]  /*6820*/  LDGSTS.E [R251], desc[UR16][R166.64], !P0 ;  /* 0x00000000a6fb7fae */ /* 0x0007e2000c121850 */
[----:B----4-:R-:W-:-:S03]  /*6830*/  IMAD.WIDE R146, R0, 0x4, R158 ;  /* 0x0000000400927825 */ /* 0x010fc600078e029e */
[----:B------:R1:W-:Y:S01]  /*6840*/  STL.64 [R1+0x458], R164 ;  /* 0x000458a401007387 */ /* 0x0003e20000100a00 */
[----:B------:R-:W-:-:S03]  /*6850*/  VIADD R0, R6, 0xffffffd0 ;  /* 0xffffffd006007836 */ /* 0x000fc60000000000 */
[----:B------:R1:W-:Y:S01]  /*6860*/  LDGSTS.E [R251+0x4000], desc[UR16][R164.64], !P0 ;  /* 0x04000000a4fb7fae */ /* 0x0003e2000c121850 */
[----:B------:R-:W4:Y:S01]  /*6870*/  LDC R6, c[0x0][0x230] ;  /* 0x00008c00ff067b82 */ /* 0x000f220000000800 */
[C---:B---3--:R-:W-:Y:S02]  /*6880*/  IMAD.WIDE R166, R3.reuse, 0x4, R160 ;  /* 0x0000000403a67825 */ /* 0x048fe400078e02a0 */
[----:B------:R3:W-:Y:S04]  /*6890*/  STL.64 [R1+0x450], R162 ;  /* 0x000450a201007387 */ /* 0x0007e80000100a00 */
[----:B------:R3:W-:Y:S04]  /*68a0*/  LDGSTS.E [R251+0x8000], desc[UR16][R162.64], !P0 ;  /* 0x08000000a2fb7fae */ /* 0x0007e8000c121850 */
[----:B------:R2:W-:Y:S01]  /*68b0*/  STL.64 [R1+0x448], R146 ;  /* 0x0004489201007387 */ /* 0x0005e20000100a00 */
[----:B-1----:R-:W-:-:S03]  /*68c0*/  IMAD.WIDE R164, R3, 0x4, R4 ;  /* 0x0000000403a47825 */ /* 0x002fc600078e0204 */
[----:B------:R2:W-:Y:S01]  /*68d0*/  LDGSTS.E [R251+0xc000], desc[UR16][R146.64], !P0 ;  /* 0x0c00000092fb7fae */ /* 0x0005e2000c121850 */
[----:B------:R-:W-:Y:S01]  /*68e0*/  ISETP.GE.U32.AND P0, PT, R0, 0x7fffff91, PT ;  /* 0x7fffff910000780c */ /* 0x000fe20003f06070 */
[----:B------:R-:W-:Y:S02]  /*68f0*/  IMAD R0, R2, 0xe, RZ ;  /* 0x0000000e02007824 */ /* 0x000fe400078e02ff */
[C---:B---3--:R-:W-:Y:S01]  /*6900*/  IMAD.WIDE R162, R3.reuse, 0x4, R156 ;  /* 0x0000000403a27825 */ /* 0x048fe200078e029c */
[----:B------:R1:W-:Y:S04]  /*6910*/  STL.64 [R1+0x440], R166 ;  /* 0x000440a601007387 */ /* 0x0003e80000100a00 */
[----:B------:R1:W-:Y:S01]  /*6920*/  LDGSTS.E [R251+0x4], desc[UR16][R166.64], !P2 ;  /* 0x00004000a6fb7fae */ /* 0x0003e2000d121850 */
[----:B--2---:R-:W-:-:S03]  /*6930*/  IMAD.WIDE R146, R3, 0x4, R158 ;  /* 0x0000000403927825 */ /* 0x004fc600078e029e */
[----:B------:R2:W-:Y:S01]  /*6940*/  STL.64 [R1+0x438], R164 ;  /* 0x000438a401007387 */ /* 0x0005e20000100a00 */
[----:B------:R-:W-:-:S03]  /*6950*/  VIADD R3, R144, 0xffffffef ;  /* 0xffffffef90037836 */ /* 0x000fc60000000000 */
[----:B------:R2:W-:Y:S01]  /*6960*/  LDGSTS.E [R251+0x4004], desc[UR16][R164.64], !P2 ;  /* 0x04004000a4fb7fae */ /* 0x0005e2000d121850 */
[----:B------:R-:W3:Y:S01]  /*6970*/  LDC R144, c[0x0][0x230] ;  /* 0x00008c00ff907b82 */ /* 0x000ee20000000800 */
        /* <DEDUP_REMOVED lines=11> */
[----:B--2---:R-:W-:Y:S01]  /*6a30*/  IMAD.WIDE R146, R0, 0x4, R158 ;  /* 0x0000000400927825 */ /* 0x004fe200078e029e */
[----:B------:R-:W-:-:S02]  /*6a40*/  IADD3 R0, R17, -0x12, RZ ;  /* 0xffffffee11007810 */ /* 0x000fc40007ffe0ff */
[----:B------:R1:W-:Y:S01]  /*6a50*/  STL.64 [R1+0x420], R166 ;  /* 0x000420a601007387 */ /* 0x0003e20000100a00 */
[----:B------:R-:W2:Y:S03]  /*6a60*/  LDC R17, c[0x0][0x230] ;  /* 0x00008c00ff117b82 */ /* 0x000ea60000000800 */
[----:B------:R3:W-:Y:S04]  /*6a70*/  LDGSTS.E [R251+0x8008], desc[UR16][R162.64], !P1 ;  /* 0x08008000a2fb7fae */ /* 0x0007e8000c921850 */
        /* <DEDUP_REMOVED lines=9> */
[----:B---3--:R-:W-:-:S03]  /*6b10*/  IMAD.WIDE R162, R3, 0x4, R156 ;  /* 0x0000000403a27825 */ /* 0x008fc600078e029c */
[----:B------:R4:W-:Y:S01]  /*6b20*/  LDGSTS.E [R251+0xc], desc[UR16][R166.64], !P3 ;  /* 0x0000c000a6fb7fae */ /* 0x0009e2000d921850 */
[----:B-1----:R-:W-:-:S03]  /*6b30*/  IMAD.WIDE R146, R3, 0x4, R158 ;  /* 0x0000000403927825 */ /* 0x002fc600078e029e */
[----:B------:R1:W-:Y:S01]  /*6b40*/  STL.64 [R1+0x3f8], R164 ;  /* 0x0003f8a401007387 */ /* 0x0003e20000100a00 */
[----:B------:R-:W-:-:S03]  /*6b50*/  VIADD R3, R6, 0xffffffed ;  /* 0xffffffed06037836 */ /* 0x000fc60000000000 */
[----:B------:R1:W-:Y:S01]  /*6b60*/  LDGSTS.E [R251+0x400c], desc[UR16][R164.64], !P3 ;  /* 0x0400c000a4fb7fae */ /* 0x0003e2000d921850 */
[----:B------:R-:W3:Y:S01]  /*6b70*/  LDC R6, c[0x0][0x230] ;  /* 0x00008c00ff067b82 */ /* 0x000ee20000000800 */
        /* <DEDUP_REMOVED lines=8> */
[----:B----4-:R-:W-:Y:S01]  /*6c00*/  IMAD.WIDE R162, R0, 0x4, R156 ;  /* 0x0000000400a27825 */ /* 0x010fe200078e029c */
[----:B------:R4:W-:Y:S03]  /*6c10*/  LDGSTS.E [R251+0x10000], desc[UR16][R166.64], !P6 ;  /* 0x10000000a6fb7fae */ /* 0x0009e6000f121850 */
[----:B---3--:R-:W-:Y:S01]  /*6c20*/  VIADD R6, R6, 0xffffffcd ;  /* 0xffffffcd06067836 */ /* 0x008fe20000000000 */
[----:B------:R3:W-:Y:S01]  /*6c30*/  LDGSTS.E [R251+0x14000], desc[UR16][R164.64], !P6 ;  /* 0x14000000a4fb7fae */ /* 0x0007e2000f121850 */
[----:B-1----:R-:W-:-:S03]  /*6c40*/  IMAD.WIDE R146, R0, 0x4, R158 ;  /* 0x0000000400927825 */ /* 0x002fc600078e029e */
[----:B------:R4:W-:Y:S01]  /*6c50*/  STL.64 [R1+0xc0], R166 ;  /* 0x0000c0a601007387 */ /* 0x0009e20000100a00 */
[----:B------:R-:W-:-:S03]  /*6c60*/  VIADD R0, R144, 0xffffffec ;  /* 0xffffffec90007836 */ /* 0x000fc60000000000 */
[----:B------:R1:W-:Y:S01]  /*6c70*/  LDGSTS.E [R251+0x18000], desc[UR16][R162.64], !P6 ;  /* 0x18000000a2fb7fae */ /* 0x0003e2000f121850 */
[----:B------:R-:W2:Y:S03]  /*6c80*/  LDC R144, c[0x0][0x230] ;  /* 0x00008c00ff907b82 */ /* 0x000ea60000000800 */
[----:B------:R3:W-:Y:S04]  /*6c90*/  STL.64 [R1+0xb8], R164 ;  /* 0x0000b8a401007387 */ /* 0x0007e80000100a00 */
[----:B------:R1:W-:Y:S01]  /*6ca0*/  LDGSTS.E [R251+0x1c000], desc[UR16][R146.64], !P6 ;  /* 0x1c00000092fb7fae */ /* 0x0003e2000f121850 */
[----:B----4-:R-:W-:Y:S01]  /*6cb0*/  IMAD.WIDE R166, R3, 0x4, R160 ;  /* 0x0000000403a67825 */ /* 0x010fe200078e02a0 */
[----:B------:R-:W-:-:S02]  /*6cc0*/  ISETP.GE.U32.AND P6, PT, R0, 0x7fffffad, PT ;  /* 0x7fffffad0000780c */ /* 0x000fc40003fc6070 */
[----:B------:R1:W-:Y:S01]  /*6cd0*/  STL.64 [R1+0xb0], R162 ;  /* 0x0000b0a201007387 */ /* 0x0003e20000100a00 */
[----:B------:R-:W-:Y:S02]  /*6ce0*/  IMAD R0, R2, 0x2e, RZ ;  /* 0x0000002e02007824 */ /* 0x000fe400078e02ff */
[C---:B---3--:R-:W-:Y:S01]  /*6cf0*/  IMAD.WIDE R164, R3.reuse, 0x4, R4 ;  /* 0x0000000403a47825 */ /* 0x048fe200078e0204 */
[----:B------:R3:W-:Y:S04]  /*6d00*/  STL.64 [R1+0xa8], R146 ;  /* 0x0000a89201007387 */ /* 0x0007e80000100a00 */
[----:B------:R4:W-:Y:S01]  /*6d10*/  STL.64 [R1+0xa0], R166 ;  /* 0x0000a0a601007387 */ /* 0x0009e20000100a00 */
[----:B-1----:R-:W-:-:S03]  /*6d20*/  IMAD.WIDE R162, R3, 0x4, R156 ;  /* 0x0000000403a27825 */ /* 0x002fc600078e029c */
[----:B------:R4:W-:Y:S01]  /*6d30*/  LDGSTS.E [R251+0x10004], desc[UR16][R166.64], !P5 ;  /* 0x10004000a6fb7fae */ /* 0x0009e2000e921850 */
[----:B---3--:R-:W-:-:S03]  /*6d40*/  IMAD.WIDE R146, R3, 0x4, R158 ;  /* 0x0000000403927825 */ /* 0x008fc600078e029e */
[----:B------:R1:W-:Y:S01]  /*6d50*/  STL.64 [R1+0x98], R164 ;  /* 0x000098a401007387 */ /* 0x0003e20000100a00 */
[----:B--2---:R-:W-:-:S03]  /*6d60*/  VIADD R3, R17, 0xffffffcf ;  /* 0xffffffcf11037836 */ /* 0x004fc60000000000 */
        /* <DEDUP_REMOVED lines=13> */
[----:B-1----:R-:W-:Y:S01]  /*6e40*/  IMAD.WIDE R146, R0, 0x4, R158 ;  /* 0x0000000400927825 */ /* 0x002fe200078e029e */
[----:B------:R-:W-:-:S02]  /*6e50*/  IADD3 R0, R145, -0x32, RZ ;  /* 0xffffffce91007810 */ /* 0x000fc40007ffe0ff */
[----:B------:R1:W-:Y:S04]  /*6e60*/  LDGSTS.E [R251+0x18008], desc[UR16][R162.64], !P4 ;  /* 0x18008000a2fb7fae */ /* 0x0003e8000e121850 */
[----:B------:R2:W-:Y:S01]  /*6e70*/  LDGSTS.E [R251+0x1c008], desc[UR16][R146.64], !P4 ;  /* 0x1c00800092fb7fae */ /* 0x0005e2000e121850 */
[----:B------:R-:W-:Y:S01]  /*6e80*/  ISETP.GE.U32.AND P4, PT, R0, 0x7fffff8f, PT ;  /* 0x7fffff8f0000780c */ /* 0x000fe20003f86070 */
[----:B------:R-:W-:Y:S02]  /*6e90*/  IMAD R0, R2, 0x2f, RZ ;  /* 0x0000002f02007824 */ /* 0x000fe400078e02ff */
        /* <DEDUP_REMOVED lines=17> */
[----:B------:R2:W-:Y:S04]  /*6fb0*/  STL.64 [R1+0x50], R162 ;  /* 0x000050a201007387 */ /* 0x0005e80000100a00 */
[----:B------:R4:W-:Y:S01]  /*6fc0*/  STL.64 [R1+0x48], R146 ;  /* 0x0000489201007387 */ /* 0x0009e20000100a00 */
[----:B---3--:R-:W-:-:S04]  /*6fd0*/  IMAD.WIDE R166, R3, 0x4, R160 ;  /* 0x0000000403a67825 */ /* 0x008fc800078e02a0 */
[C---:B-1----:R-:W-:Y:S01]  /*6fe0*/  IMAD.WIDE R164, R3.reuse, 0x4, R4 ;  /* 0x0000000403a47825 */ /* 0x042fe200078e0204 */
[----:B------:R1:W-:Y:S03]  /*6ff0*/  LDGSTS.E [R245], desc[UR16][R166.64], !P2 ;  /* 0x00000000a6f57fae */ /* 0x0003e6000d121850 */
[C---:B--2---:R-:W-:Y:S01]  /*7000*/  IMAD.WIDE R162, R3.reuse, 0x4, R156 ;  /* 0x0000000403a27825 */ /* 0x044fe200078e029c */
[----:B------:R1:W-:Y:S03]  /*7010*/  STL.64 [R1+0x3e0], R166 ;  /* 0x0003e0a601007387 */ /* 0x0003e60000100a00 */
[----:B----4-:R-:W-:Y:S01]  /*7020*/  IMAD.WIDE R146, R3, 0x4, R158 ;  /* 0x0000000403927825 */ /* 0x010fe200078e029e */
[----:B------:R-:W-:Y:S01]  /*7030*/  IADD3 R3, R17, -0x34, RZ ;  /* 0xffffffcc11037810 */ /* 0x000fe20007ffe0ff */
[----:B------:R2:W-:Y:S01]  /*7040*/  LDGSTS.E [R245+0x4000], desc[UR16][R164.64], !P2 ;  /* 0x04000000a4f57fae */ /* 0x0005e2000d121850 */
[----:B------:R-:W3:Y:S03]  /*7050*/  LDC R17, c[0x0][0x230] ;  /* 0x00008c00ff117b82 */ /* 0x000ee60000000800 */
[----:B------:R2:W-:Y:S01]  /*7060*/  STL.64 [R1+0x3d8], R164 ;  /* 0x0003d8a401007387 */ /* 0x0005e20000100a00 */
[----:B-1----:R-:W-:-:S03]  /*7070*/  IMAD.WIDE R166, R0, 0x4, R160 ;  /* 0x0000000400a67825 */ /* 0x002fc600078e02a0 */
[----:B------:R1:W-:Y:S04]  /*7080*/  LDGSTS.E [R245+0x8000], desc[UR16][R162.64], !P2 ;  /* 0x08000000a2f57fae */ /* 0x0003e8000d121850 */
[----:B------:R1:W-:Y:S04]  /*7090*/  STL.64 [R1+0x3d0], R162 ;  /* 0x0003d0a201007387 */ /* 0x0003e80000100a00 */
[----:B------:R4:W-:Y:S01]  /*70a0*/  LDGSTS.E [R245+0xc000], desc[UR16][R146.64], !P2 ;  /* 0x0c00000092f57fae */ /* 0x0009e2000d121850 */
[----:B--2---:R-:W-:Y:S01]  /*70b0*/  IMAD.WIDE R164, R0, 0x4, R4 ;  /* 0x0000000400a47825 */ /* 0x004fe200078e0204 */
[----:B------:R-:W-:-:S02]  /*70c0*/  ISETP.GE.U32.AND P2, PT, R3, 0x7fffff8d, PT ;  /* 0x7fffff8d0300780c */ /* 0x000fc40003f46070 */
[----:B------:R4:W-:Y:S01]  /*70d0*/  STL.64 [R1+0x3c8], R146 ;  /* 0x0003c89201007387 */ /* 0x0009e20000100a00 */
[----:B------:R-:W-:Y:S02]  /*70e0*/  IMAD R3, R2, 0x12, RZ ;  /* 0x0000001202037824 */ /* 0x000fe400078e02ff */
[C---:B-1----:R-:W-:Y:S01]  /*70f0*/  IMAD.WIDE R162, R0.reuse, 0x4, R156 ;  /* 0x0000000400a27825 */ /* 0x042fe200078e029c */
[----:B------:R1:W-:Y:S04]  /*7100*/  LDGSTS.E [R245+0x4], desc[UR16][R166.64], !P1 ;  /* 0x00004000a6f57fae */ /* 0x0003e8000c921850 */
[----:B------:R1:W-:Y:S01]  /*7110*/  STL.64 [R1+0x3c0], R166 ;  /* 0x0003c0a601007387 */ /* 0x0003e20000100a00 */
[----:B----4-:R-:W-:-:S03]  /*7120*/  IMAD.WIDE R146, R0, 0x4, R158 ;  /* 0x0000000400927825 */ /* 0x010fc600078e029e */
[----:B------:R2:W-:Y:S01]  /*7130*/  LDGSTS.E [R245+0x4004], desc[UR16][R164.64], !P1 ;  /* 0x04004000a4f57fae */ /* 0x0005e2000c921850 */
[----:B------:R-:W-:-:S03]  /*7140*/  VIADD R0, R144, 0xffffffeb ;  /* 0xffffffeb90007836 */ /* 0x000fc60000000000 */
[----:B------:R2:W-:Y:S01]  /*7150*/  STL.64 [R1+0x3b8], R164 ;  /* 0x0003b8a401007387 */ /* 0x0005e20000100a00 */
[----:B------:R-:W4:Y:S03]  /*7160*/  LDC R144, c[0x0][0x230] ;  /* 0x00008c00ff907b82 */ /* 0x000f260000000800 */
[----:B------:R3:W-:Y:S01]  /*7170*/  LDGSTS.E [R245+0x8004], desc[UR16][R162.64], !P1 ;  /* 0x08004000a2f57fae */ /* 0x0007e2000c921850 */
[----:B-1----:R-:W-:-:S03]  /*7180*/  IMAD.WIDE R166, R3, 0x4, R160 ;  /* 0x0000000403a67825 */ /* 0x002fc600078e02a0 */
[----:B------:R3:W-:Y:S04]  /*7190*/  STL.64 [R1+0x3b0], R162 ;  /* 0x0003b0a201007387 */ /* 0x0007e80000100a00 */
[----:B------:R1:W-:Y:S01]  /*71a0*/  LDGSTS.E [R245+0xc004], desc[UR16][R146.64], !P1 ;  /* 0x0c00400092f57fae */ /* 0x0003e2000c921850 */
[C---:B--2---:R-:W-:Y:S01]  /*71b0*/  IMAD.WIDE R164, R3.reuse, 0x4, R4 ;  /* 0x0000000403a47825 */ /* 0x044fe200078e0204 */
[----:B------:R-:W-:Y:S02]  /*71c0*/  ISETP.GE.U32.AND P1, PT, R0, 0x7fffffac, PT ;  /* 0x7fffffac0000780c */ /* 0x000fe40003f26070 */
[----:B------:R1:W-:Y:S01]  /*71d0*/  STL.64 [R1+0x3a8], R146 ;  /* 0x0003a89201007387 */ /* 0x0003e20000100a00 */
        /* <DEDUP_REMOVED lines=8> */
[----:B------:R-:W3:Y:S03]  /*7260*/  LDC R6, c[0x0][0x230] ;  /* 0x00008c00ff067b82 */ /* 0x000ee60000000800 */
[----:B------:R4:W-:Y:S01]  /*7270*/  STL.64 [R1+0x390], R162 ;  /* 0x000390a201007387 */ /* 0x0009e20000100a00 */
[----:B--2---:R-:W-:-:S03]  /*7280*/  IMAD.WIDE R166, R0, 0x4, R160 ;  /* 0x0000000400a67825 */ /* 0x004fc600078e02a0 */
[----:B------:R4:W-:Y:S04]  /*7290*/  LDGSTS.E [R245+0x8008], desc[UR16][R162.64], !P3 ;  /* 0x08008000a2f57fae */ /* 0x0009e8000d921850 */
[----:B------:R2:W-:Y:S01]  /*72a0*/  STL.64 [R1+0x388], R146 ;  /* 0x0003889201007387 */ /* 0x0005e20000100a00 */
[----:B-1----:R-:W-:-:S03]  /*72b0*/  IMAD.WIDE R164, R0, 0x4, R4 ;  /* 0x0000000400a47825 */ /* 0x002fc600078e0204 */
[----:B------:R2:W-:Y:S01]  /*72c0*/  LDGSTS.E [R245+0xc008], desc[UR16][R146.64], !P3 ;  /* 0x0c00800092f57fae */ /* 0x0005e2000d921850 */
[----:B------:R-:W-:Y:S01]  /*72d0*/  ISETP.GE.U32.AND P3, PT, R3, 0x7fffffab, PT ;  /* 0x7fffffab0300780c */ /* 0x000fe20003f66070 */
[----:B------:R-:W-:Y:S02]  /*72e0*/  IMAD R3, R2, 0x30, RZ ;  /* 0x0000003002037824 */ /* 0x000fe400078e02ff */
[C---:B----4-:R-:W-:Y:S01]  /*72f0*/  IMAD.WIDE R162, R0.reuse, 0x4, R156 ;  /* 0x0000000400a27825 */ /* 0x050fe200078e029c */
[----:B------:R1:W-:Y:S03]  /*7300*/  STL.64 [R1+0x380], R166 ;  /* 0x000380a601007387 */ /* 0x0003e60000100a00 */
[----:B------:R-:W-:Y:S01]  /*7310*/  IMAD.WIDE R168, R3, 0x4, R160 ;  /* 0x0000000403a87825 */ /* 0x000fe200078e02a0 */
[----:B------:R1:W-:Y:S03]  /*7320*/  LDGSTS.E [R245+0xc], desc[UR16][R166.64], !P6 ;  /* 0x0000c000a6f57fae */ /* 0x0003e6000f121850 */
[----:B--2---:R-:W-:Y:S01]  /*7330*/  IMAD.WIDE R146, R0, 0x4, R158 ;  /* 0x0000000400927825 */ /* 0x004fe200078e029e */
[----:B------:R2:W-:Y:S03]  /*7340*/  STL.64 [R1+0x378], R164 ;  /* 0x000378a401007387 */ /* 0x0005e60000100a00 */
[----:B------:R-:W-:Y:S01]  /*7350*/  VIADD R0, R17, 0xffffffe9 ;  /* 0xffffffe911007836 */ /* 0x000fe20000000000 */
        /* <DEDUP_REMOVED lines=8> */
[----:B------:R-:W-:Y:S02]  /*73e0*/  ISETP.GE.U32.AND P6, PT, R0, 0x7fffffaa, PT ;  /* 0x7fffffaa0000780c */ /* 0x000fe40003fc6070 */
[----:B------:R-:W-:Y:S01]  /*73f0*/  IADD3 R0, R144, -0x18, RZ ;  /* 0xffffffe890007810 */ /* 0x000fe20007ffe0ff */
[----:B---3--:R-:W-:Y:S01]  /*7400*/  IMAD R162, R2, 0x31, RZ ;  /* 0x0000003102a27824 */ /* 0x008fe200078e02ff */
[----:B------:R2:W-:Y:S03]  /*7410*/  STL.64 [R1+0x40], R168 ;  /* 0x000040a801007387 */ /* 0x0005e60000100a00 */
[----:B------:R-:W-:Y:S01]  /*7420*/  IMAD.WIDE R144, R162, 0x4, R156 ;  /* 0x00000004a2907825 */ /* 0x000fe200078e029c */
[----:B------:R2:W-:Y:S03]  /*7430*/  LDGSTS.E [R245+0x10000], desc[UR16][R168.64], !P5 ;  /* 0x10000000a8f57fae */ /* 0x0005e6000e921850 */
[----:B-1----:R-:W-:Y:S01]  /*7440*/  IMAD.WIDE R146, R3, 0x4, R158 ;  /* 0x0000000403927825 */ /* 0x002fe200078e029e */
[----:B------:R1:W-:Y:S01]  /*7450*/  STL.64 [R1+0x38], R166 ;  /* 0x000038a601007387 */ /* 0x0003e20000100a00 */
[----:B------:R-:W3:Y:S03]  /*7460*/  LDC R3, c[0x0][0x230] ;  /* 0x00008c00ff037b82 */ /* 0x000ee60000000800 */
[----:B------:R1:W-:Y:S04]  /*7470*/  LDGSTS.E [R245+0x14000], desc[UR16][R166.64], !P5 ;  /* 0x14000000a6f57fae */ /* 0x0003e8000e921850 */
[----:B------:R4:W-:Y:S01]  /*7480*/  STL.64 [R1+0x30], R164 ;  /* 0x000030a401007387 */ /* 0x0009e20000100a00 */
[----:B--2---:R-:W-:-:S03]  /*7490*/  IMAD R168, R2, 0x32, RZ ;  /* 0x0000003202a87824 */ /* 0x004fc600078e02ff */
[----:B------:R4:W-:Y:S01]  /*74a0*/  LDGSTS.E [R245+0x18000], desc[UR16][R164.64], !P5 ;  /* 0x18000000a4f57fae */ /* 0x0009e2000e921850 */
[----:B------:R-:W-:-:S03]  /*74b0*/  IMAD.WIDE R176, R168, 0x4, R160 ;  /* 0x00000004a8b07825 */ /* 0x000fc600078e02a0 */
[----:B------:R2:W-:Y:S01]  /*74c0*/  STL.64 [R1+0x28], R146 ;  /* 0x0000289201007387 */ /* 0x0005e20000100a00 */
[----:B-1----:R-:W-:-:S03]  /*74d0*/  IMAD.WIDE R166, R168, 0x4, R156 ;  /* 0x00000004a8a67825 */ /* 0x002fc600078e029c */
[----:B------:R2:W-:Y:S01]  /*74e0*/  LDGSTS.E [R245+0x1c000], desc[UR16][R146.64], !P5 ;  /* 0x1c00000092f57fae */ /* 0x0005e2000e921850 */
[----:B------:R-:W-:Y:S01]  /*74f0*/  ISETP.GE.U32.AND P5, PT, R0, 0x7fffffa9, PT ;  /* 0x7fffffa90000780c */ /* 0x000fe20003fa6070 */
[----:B------:R-:W-:Y:S02]  /*7500*/  VIADD R0, R6, 0xffffffcb ;  /* 0xffffffcb06007836 */ /* 0x000fe40000000000 */
[C---:B----4-:R-:W-:Y:S01]  /*7510*/  IMAD.WIDE R164, R162.reuse, 0x4, R160 ;  /* 0x00000004a2a47825 */ /* 0x050fe200078e02a0 */
[----:B------:R-:W1:Y:S04]  /*7520*/  LDC R6, c[0x0][0x230] ;  /* 0x00008c00ff067b82 */ /* 0x000e680000000800 */
[----:B------:R4:W-:Y:S01]  /*7530*/  LDGSTS.E [R245+0x10004], desc[UR16][R164.64], !P4 ;  /* 0x10004000a4f57fae */ /* 0x0009e2000e121850 */
[----:B--2---:R-:W-:-:S03]  /*7540*/  IMAD.WIDE R146, R162, 0x4, R4 ;  /* 0x00000004a2927825 */ /* 0x004fc600078e0204 */
[----:B------:R4:W-:Y:S01]  /*7550*/  STL.64 [R1+0x20], R164 ;  /* 0x000020a401007387 */ /* 0x0009e20000100a00 */
[----:B------:R-:W-:-:S03]  /*7560*/  IMAD.WIDE R162, R162, 0x4, R158 ;  /* 0x00000004a2a27825 */ /* 0x000fc600078e029e */
[----:B------:R-:W-:Y:S04]  /*7570*/  LDGSTS.E [R245+0x14004], desc[UR16][R146.64], !P4 ;  /* 0x1400400092f57fae */ /* 0x000fe8000e121850 */
[----:B------:R2:W-:Y:S01]  /*7580*/  LDGSTS.E [R245+0x18004], desc[UR16][R144.64], !P4 ;  /* 0x1800400090f57fae */ /* 0x0005e2000e121850 */
[----:B----4-:R-:W-:-:S03]  /*7590*/  IMAD.WIDE R164, R168, 0x4, R4 ;  /* 0x00000004a8a47825 */ /* 0x010fc600078e0204 */
[----:B------:R-:W-:Y:S01]  /*75a0*/  LDGSTS.E [R245+0x1c004], desc[UR16][R162.64], !P4 ;  /* 0x1c004000a2f57fae */ /* 0x000fe2000e121850 */
[----:B------:R-:W-:Y:S01]  /*75b0*/  ISETP.GE.U32.AND P4, PT, R0, 0x7fffff8c, PT ;  /* 0x7fffff8c0000780c */ /* 0x000fe20003f86070 */
[----:B------:R-:W-:Y:S02]  /*75c0*/  IMAD.WIDE R168, R168, 0x4, R158 ;  /* 0x00000004a8a87825 */ /* 0x000fe400078e029e */
[----:B------:R4:W-:Y:S02]  /*75d0*/  LDGSTS.E [R245+0x10008], desc[UR16][R176.64], !P0 ;  /* 0x10008000b0f57fae */ /* 0x0009e4000c121850 */
[----:B------:R-:W-:Y:S02]  /*75e0*/  VIADD R0, R17, 0xffffffca ;  /* 0xffffffca11007836 */ /* 0x000fe40000000000 */
[----:B------:R1:W-:Y:S01]  /*75f0*/  LDGSTS.E [R245+0x14008], desc[UR16][R164.64], !P0 ;  /* 0x14008000a4f57fae */ /* 0x0003e2000c121850 */
[----:B------:R-:W1:Y:S03]  /*7600*/  LDC R17, c[0x0][0x230] ;  /* 0x00008c00ff117b82 */ /* 0x000e660000000800 */
[----:B------:R1:W-:Y:S04]  /*7610*/  LDGSTS.E [R245+0x18008], desc[UR16][R166.64], !P0 ;  /* 0x18008000a6f57fae */ /* 0x0003e8000c121850 */
[----:B------:R-:W-:Y:S01]  /*7620*/  LDGSTS.E [R245+0x1c008], desc[UR16][R168.64], !P0 ;  /* 0x1c008000a8f57fae */ /* 0x000fe2000c121850 */
[----:B------:R-:W-:Y:S01]  /*7630*/  ISETP.GE.U32.AND P0, PT, R0, 0x7fffff8b, PT ;  /* 0x7fffff8b0000780c */ /* 0x000fe20003f06070 */
[----:B---3--:R-:W-:-:S02]  /*7640*/  VIADD R0, R3, 0xffffffc9 ;  /* 0xffffffc903007836 */ /* 0x008fc40000000000 */
[----:B------:R-:W-:Y:S01]  /*7650*/  STL.64 [R1+0x18], R146 ;  /* 0x0000189201007387 */ /* 0x000fe20000100a00 */
[----:B------:R-:W-:-:S03]  /*7660*/  IMAD R3, R2, 0x15, RZ ;  /* 0x0000001502037824 */ /* 0x000fc600078e02ff */
[----:B------:R-:W-:Y:S04]  /*7670*/  LDGSTS.E [R245+0x1000c], desc[UR16][R178.64], !P2 ;  /* 0x1000c000b2f57fae */ /* 0x000fe8000d121850 */
[----:B------:R2:W-:Y:S04]  /*7680*/  STL.64 [R1+0x10], R144 ;  /* 0x0000109001007387 */ /* 0x0005e80000100a00 */
[----:B------:R3:W-:Y:S04]  /*7690*/  LDGSTS.E [R245+0x1400c], desc[UR16][R170.64], !P2 ;  /* 0x1400c000aaf57fae */ /* 0x0007e8000d121850 */
[----:B------:R3:W-:Y:S01]  /*76a0*/  LDGSTS.E [R245+0x1800c], desc[UR16][R172.64], !P2 ;  /* 0x1800c000acf57fae */ /* 0x0007e2000d121850 */
[----:B--2---:R-:W2:Y:S03]  /*76b0*/  LDC R144, c[0x0][0x230] ;  /* 0x00008c00ff907b82 */ /* 0x004ea60000000800 */
[----:B------:R3:W-:Y:S01]  /*76c0*/  LDGSTS.E [R245+0x1c00c], desc[UR16][R174.64], !P2 ;  /* 0x1c00c000aef57fae */ /* 0x0007e2000d121850 */
[----:B------:R-:W-:Y:S01]  /*76d0*/  ISETP.GE.U32.AND P2, PT, R0, 0x7fffff8a, PT ;  /* 0x7fffff8a0000780c */ /* 0x000fe20003f46070 */
[----:B------:R-:W-:-:S02]  /*76e0*/  IMAD R0, R2, 0x14, RZ ;  /* 0x0000001402007824 */ /* 0x000fc400078e02ff */
[----:B------:R-:W-:Y:S02]  /*76f0*/  STL.64 [R1+0xfe0], R162 ;  /* 0x000fe0a201007387 */ /* 0x000fe40000100a00 */
[C---:B------:R-:W-:Y:S01]  /*7700*/  IMAD.WIDE R184, R0.reuse, 0x4, R160 ;  /* 0x0000000400b87825 */ /* 0x040fe200078e02a0 */
[----:B------:R-:W3:Y:S01]  /*7710*/  LDC R145, c[0x0][0x230] ;  /* 0x00008c00ff917b82 */ /* 0x000ee20000000800 */
[----:B------:R4:W-:Y:S02]  /*7720*/  STL.64 [R1+0xfe8], R176 ;  /* 0x000fe8b001007387 */ /* 0x0009e40000100a00 */
[C---:B------:R-:W-:Y:S02]  /*7730*/  IMAD.WIDE R182, R0.reuse, 0x4, R4 ;  /* 0x0000000400b67825 */ /* 0x040fe400078e0204 */
[----:B------:R1:W-:Y:S02]  /*7740*/  STL.64 [R1+0xff0], R164 ;  /* 0x000ff0a401007387 */ /* 0x0003e40000100a00 */
[----:B------:R-:W-:-:S02]  /*7750*/  IMAD.WIDE R180, R0, 0x4, R156 ;  /* 0x0000000400b47825 */ /* 0x000fc400078e029c */
[----:B------:R1:W-:Y:S02]  /*7760*/  STL.64 [R1+0xff8], R166 ;  /* 0x000ff8a601007387 */ /* 0x0003e40000100a00 */
[----:B------:R-:W-:Y:S02]  /*7770*/  IMAD.WIDE R146, R0, 0x4, R158 ;  /* 0x0000000400927825 */ /* 0x000fe400078e029e */
[----:B------:R-:W-:Y:S01]  /*7780*/  STL.64 [R1+0x1000], R168 ;  /* 0x001000a801007387 */ /* 0x000fe20000100a00 */
[----:B----4-:R-:W-:Y:S01]  /*7790*/  MOV R176, R150 ;  /* 0x0000009600b07202 */ /* 0x010fe20000000f00 */
[----:B-1----:R-:W-:Y:S02]  /*77a0*/  VIADD R0, R6, 0xffffffc8 ;  /* 0xffffffc806007836 */ /* 0x002fe40000000000 */
[----:B------:R-:W-:Y:S01]  /*77b0*/  STL.64 [R1+0x1008], R178 ;  /* 0x001008b201007387 */ /* 0x000fe20000100a00 */
[----:B------:R-:W1:Y:S01]  /*77c0*/  LDC R6, c[0x0][0x230] ;  /* 0x00008c00ff067b82 */ /* 0x000e620000000800 */
[----:B------:R-:W-:-:S02]  /*77d0*/  IMAD.WIDE R164, R3, 0x4, R4 ;  /* 0x0000000403a47825 */ /* 0x000fc400078e0204 */
[----:B------:R4:W-:Y:S02]  /*77e0*/  STL.64 [R1+0x1010], R170 ;  /* 0x001010aa01007387 */ /* 0x0009e40000100a00 */
[C---:B------:R-:W-:Y:S02]  /*77f0*/  IMAD.WIDE R166, R3.reuse, 0x4, R160 ;  /* 0x0000000403a67825 */ /* 0x040fe400078e02a0 */
[----:B------:R2:W-:Y:S02]  /*7800*/  STL.64 [R1+0x1018], R172 ;  /* 0x001018ac01007387 */ /* 0x0005e40000100a00 */
[----:B------:R-:W-:Y:S02]  /*7810*/  IMAD.WIDE R162, R3, 0x4, R156 ;  /* 0x0000000403a27825 */ /* 0x000fe400078e029c */
[----:B------:R2:W-:Y:S02]  /*7820*/  STL.64 [R1+0x1020], R174 ;  /* 0x001020ae01007387 */ /* 0x0005e40000100a00 */
[----:B---3--:R-:W-:-:S02]  /*7830*/  VIADD R145, R145, 0x3f ;  /* 0x0000003f91917836 */ /* 0x008fc40000000000 */
[----:B------:R3:W-:Y:S01]  /*7840*/  LDGSTS.E [R246], desc[UR16][R184.64], !P1 ;  /* 0x00000000b8f67fae */ /* 0x0007e2000c921850 */
[----:B----4-:R-:W-:Y:S01]  /*7850*/  MOV R170, R154 ;  /* 0x0000009a00aa7202 */ /* 0x010fe20000000f00 */
[----:B------:R-:W-:Y:S02]  /*7860*/  IMAD.MOV.U32 R177, RZ, RZ, R151 ;  /* 0x000000ffffb17224 */ /* 0x000fe400078e0097 */
[----:B------:R3:W-:Y:S01]  /*7870*/  STL.64 [R1+0x360], R184 ;  /* 0x000360b801007387 */ /* 0x0007e20000100a00 */
[----:B--2---:R-:W-:Y:S02]  /*7880*/  IMAD.MOV.U32 R172, RZ, RZ, R148 ;  /* 0x000000ffffac7224 */ /* 0x004fe400078e0094 */
[----:B------:R-:W-:Y:S01]  /*7890*/  IMAD.MOV.U32 R173, RZ, RZ, R149 ;  /* 0x000000ffffad7224 */ /* 0x000fe200078e0095 */
[----:B------:R2:W-:Y:S01]  /*78a0*/  LDGSTS.E [R246+0x4000], desc[UR16][R182.64], !P1 ;  /* 0x04000000b6f67fae */ /* 0x0005e2000c921850 */
[----:B------:R-:W-:Y:S01]  /*78b0*/  MOV R174, R10 ;  /* 0x0000000a00ae7202 */ /* 0x000fe20000000f00 */
[----:B------:R-:W-:-:S02]  /*78c0*/  IMAD.MOV.U32 R175, RZ, RZ, R11 ;  /* 0x000000ffffaf7224 */ /* 0x000fc400078e000b */
[----:B------:R2:W-:Y:S01]  /*78d0*/  STL.64 [R1+0x358], R182 ;  /* 0x000358b601007387 */ /* 0x0005e20000100a00 */
[----:B------:R-:W-:-:S03]  /*78e0*/  IMAD.MOV.U32 R171, RZ, RZ, R155 ;  /* 0x000000ffffab7224 */ /* 0x000fc600078e009b */
[----:B------:R4:W-:Y:S01]  /*78f0*/  LDGSTS.E [R246+0x8000], desc[UR16][R180.64], !P1 ;  /* 0x08000000b4f67fae */ /* 0x0009e2000c921850 */
[----:B---3--:R-:W-:-:S03]  /*7900*/  IMAD R184, R2, 0x34, RZ ;  /* 0x0000003402b87824 */ /* 0x008fc600078e02ff */
[----:B------:R4:W-:Y:S01]  /*7910*/  STL.64 [R1+0x350], R180 ;  /* 0x000350b401007387 */ /* 0x0009e20000100a00 */
[----:B------:R-:W-:-:S03]  /*7920*/  IMAD.WIDE R206, R184, 0x4, R160 ;  /* 0x00000004b8ce7825 */ /* 0x000fc600078e02a0 */
[----:B------:R3:W-:Y:S01]  /*7930*/  LDGSTS.E [R246+0xc000], desc[UR16][R146.64], !P1 ;  /* 0x0c00000092f67fae */ /* 0x0007e2000c921850 */
[----:B------:R-:W-:Y:S01]  /*7940*/  ISETP.GE.U32.AND P1, PT, R0, 0x7fffff89, PT ;  /* 0x7fffff890000780c */ /* 0x000fe20003f26070 */
[----:B------:R-:W-:Y:S02]  /*7950*/  IMAD R0, R2, 0x16, RZ ;  /* 0x0000001602007824 */ /* 0x000fe400078e02ff */
[----:B------:R3:W-:Y:S01]  /*7960*/  STL.64 [R1+0x348], R146 ;  /* 0x0003489201007387 */ /* 0x0007e20000100a00 */
[----:B--2---:R-:W-:-:S03]  /*7970*/  IMAD.WIDE R182, R184, 0x4, R156 ;  /* 0x00000004b8b67825 */ /* 0x004fc600078e029c */
[----:B------:R2:W-:Y:S01]  /*7980*/  STL.64 [R1+0x340], R166 ;  /* 0x000340a601007387 */ /* 0x0005e20000100a00 */
[----:B----4-:R-:W-:-:S03]  /*7990*/  IMAD.WIDE R180, R184, 0x4, R4 ;  /* 0x00000004b8b47825 */ /* 0x010fc600078e0204 */
[----:B------:R2:W-:Y:S01]  /*79a0*/  LDGSTS.E [R246+0x4], desc[UR16][R166.64], !P3 ;  /* 0x00004000a6f67fae */ /* 0x0005e2000d921850 */
[----:B------:R-:W-:-:S03]  /*79b0*/  IMAD.WIDE R184, R184, 0x4, R158 ;  /* 0x00000004b8b87825 */ /* 0x000fc600078e029e */
[----:B------:R4:W-:Y:S01]  /*79c0*/  STL.64 [R1+0x338], R164 ;  /* 0x000338a401007387 */ /* 0x0009e20000100a00 */
[----:B---3--:R-:W-:-:S03]  /*79d0*/  IMAD.WIDE R146, R3, 0x4, R158 ;  /* 0x0000000403927825 */ /* 0x008fc600078e029e */
[----:B------:R4:W-:Y:S01]  /*79e0*/  LDGSTS.E [R246+0x4004], desc[UR16][R164.64], !P3 ;  /* 0x04004000a4f67fae */ /* 0x0009e2000d921850 */
[----:B------:R-:W-:Y:S02]  /*79f0*/  VIADD R3, R17, 0xffffffe7 ;  /* 0xffffffe711037836 */ /* 0x000fe40000000000 */
[----:B------:R-:W3:Y:S01]  /*7a00*/  LDC R17, c[0x0][0x230] ;  /* 0x00008c00ff117b82 */ /* 0x000ee20000000800 */
[----:B------:R1:W-:Y:S01]  /*7a10*/  STL.64 [R1+0x330], R162 ;  /* 0x000330a201007387 */ /* 0x0003e20000100a00 */
[----:B--2---:R-:W-:-:S03]  /*7a20*/  IMAD.WIDE R166, R0, 0x4, R160 ;  /* 0x0000000400a67825 */ /* 0x004fc600078e02a0 */
[----:B------:R1:W-:Y:S04]  /*7a30*/  LDGSTS.E [R246+0x8004], desc[UR16][R162.64], !P3 ;  /* 0x08004000a2f67fae */ /* 0x0003e8000d921850 */
[----:B------:R2:W-:Y:S01]  /*7a40*/  STL.64 [R1+0x328], R146 ;  /* 0x0003289201007387 */ /* 0x0005e20000100a00 */
[----:B----4-:R-:W-:-:S03]  /*7a50*/  IMAD.WIDE R164, R0, 0x4, R4 ;  /* 0x0000000400a47825 */ /* 0x010fc600078e0204 */
[----:B------:R2:W-:Y:S01]  /*7a60*/  LDGSTS.E [R246+0xc004], desc[UR16][R146.64], !P3 ;  /* 0x0c00400092f67fae */ /* 0x0005e2000d921850 */
[----:B------:R-:W-:Y:S01]  /*7a70*/  ISETP.GE.U32.AND P3, PT, R3, 0x7fffffa8, PT ;  /* 0x7fffffa80300780c */ /* 0x000fe20003f66070 */
[----:B------:R-:W-:Y:S02]  /*7a80*/  IMAD R3, R2, 0x17, RZ ;  /* 0x0000001702037824 */ /* 0x000fe400078e02ff */
[C---:B-1----:R-:W-:Y:S01]  /*7a90*/  IMAD.WIDE R162, R0.reuse, 0x4, R156 ;  /* 0x0000000400a27825 */ /* 0x042fe200078e029c */
[----:B------:R1:W-:Y:S04]  /*7aa0*/  STL.64 [R1+0x320], R166 ;  /* 0x000320a601007387 */ /* 0x0003e80000100a00 */
[----:B------:R1:W-:Y:S01]  /*7ab0*/  LDGSTS.E [R246+0x8], desc[UR16][R166.64], !P6 ;  /* 0x00008000a6f67fae */ /* 0x0003e2000f121850 */
[----:B--2---:R-:W-:-:S03]  /*7ac0*/  IMAD.WIDE R146, R0, 0x4, R158 ;  /* 0x0000000400927825 */ /* 0x004fc600078e029e */
        /* <DEDUP_REMOVED lines=12> */
[C---:B---3--:R-:W-:Y:S01]  /*7b90*/  IMAD.WIDE R162, R3.reuse, 0x4, R156 ;  /* 0x0000000403a27825 */ /* 0x048fe200078e029c */
[----:B------:R-:W2:Y:S01]  /*7ba0*/  LDC R6, c[0x0][0x230] ;  /* 0x00008c00ff067b82 */ /* 0x000ea20000000800 */
[----:B------:R3:W-:Y:S04]  /*7bb0*/  LDGSTS.E [R246+0xc], desc[UR16][R166.64], !P5 ;  /* 0x0000c000a6f67fae */ /* 0x0007e8000e921850 */
[----:B------:R3:W-:Y:S01]  /*7bc0*/  LDGSTS.E [R246+0x400c], desc[UR16][R164.64], !P5 ;  /* 0x0400c000a4f67fae */ /* 0x0007e2000e921850 */
[----:B-1----:R-:W-:-:S02]  /*7bd0*/  IMAD.WIDE R146, R3, 0x4, R158 ;  /* 0x0000000403927825 */ /* 0x002fc400078e029e */
[----:B------:R-:W1:Y:S01]  /*7be0*/  LDC R3, c[0x0][0x230] ;  /* 0x00008c00ff037b82 */ /* 0x000e620000000800 */
[----:B------:R3:W-:Y:S04]  /*7bf0*/  LDGSTS.E [R246+0x800c], desc[UR16][R162.64], !P5 ;  /* 0x0800c000a2f67fae */ /* 0x0007e8000e921850 */
[----:B------:R3:W-:Y:S01]  /*7c00*/  LDGSTS.E [R246+0xc00c], desc[UR16][R146.64], !P5 ;  /* 0x0c00c00092f67fae */ /* 0x0007e2000e921850 */
[----:B------:R-:W-:Y:S01]  /*7c10*/  ISETP.GE.U32.AND P5, PT, R0, 0x7fffffa6, PT ;  /* 0x7fffffa60000780c */ /* 0x000fe20003fa6070 */
[----:B------:R-:W-:Y:S02]  /*7c20*/  VIADD R0, R17, 0xffffffe4 ;  /* 0xffffffe411007836 */ /* 0x000fe40000000000 */
[----:B------:R3:W-:Y:S01]  /*7c30*/  LDGSTS.E [R246+0x10000], desc[UR16][R206.64], !P4 ;  /* 0x10000000cef67fae */ /* 0x0007e2000e121850 */
[----:B------:R-:W3:Y:S03]  /*7c40*/  LDC R17, c[0x0][0x230] ;  /* 0x00008c00ff117b82 */ /* 0x000ee60000000800 */
[----:B------:R-:W-:Y:S04]  /*7c50*/  LDGSTS.E [R246+0x14000], desc[UR16][R180.64], !P4 ;  /* 0x14000000b4f67fae */ /* 0x000fe8000e121850 */
[----:B------:R-:W-:Y:S04]  /*7c60*/  LDGSTS.E [R246+0x18000], desc[UR16][R182.64], !P4 ;  /* 0x18000000b6f67fae */ /* 0x000fe8000e121850 */
[----:B------:R-:W-:Y:S01]  /*7c70*/  LDGSTS.E [R246+0x1c000], desc[UR16][R184.64], !P4 ;  /* 0x1c000000b8f67fae */ /* 0x000fe2000e121850 */
[----:B------:R-:W-:Y:S01]  /*7c80*/  ISETP.GE.U32.AND P4, PT, R0, 0x7fffffa5, PT ;  /* 0x7fffffa50000780c */ /* 0x000fe20003f86070 */
[----:B----4-:R-:W-:-:S02]  /*7c90*/  VIADD R0, R144, 0xffffffc7 ;  /* 0xffffffc790007836 */ /* 0x010fc40000000000 */
[----:B------:R-:W-:Y:S01]  /*7ca0*/  LDGSTS.E [R246+0x10004], desc[UR16][R208.64], !P0 ;  /* 0x10004000d0f67fae */ /* 0x000fe2000c121850 */
[----:B------:R-:W4:Y:S03]  /*7cb0*/  LDC R144, c[0x0][0x230] ;  /* 0x00008c00ff907b82 */ /* 0x000f260000000800 */
[----:B------:R-:W-:Y:S04]  /*7cc0*/  LDGSTS.E [R246+0x14004], desc[UR16][R186.64], !P0 ;  /* 0x14004000baf67fae */ /* 0x000fe8000c121850 */
[----:B------:R-:W-:Y:S04]  /*7cd0*/  LDGSTS.E [R246+0x18004], desc[UR16][R188.64], !P0 ;  /* 0x18004000bcf67fae */ /* 0x000fe8000c121850 */
[----:B------:R-:W-:Y:S01]  /*7ce0*/  LDGSTS.E [R246+0x1c004], desc[UR16][R190.64], !P0 ;  /* 0x1c004000bef67fae */ /* 0x000fe2000c121850 */
[----:B------:R-:W-:Y:S01]  /*7cf0*/  ISETP.GE.U32.AND P0, PT, R0, 0x7fffff88, PT ;  /* 0x7fffff880000780c */ /* 0x000fe20003f06070 */
[----:B-1----:R-:W-:-:S02]  /*7d00*/  VIADD R0, R3, 0xffffffc6 ;  /* 0xffffffc603007836 */ /* 0x002fc40000000000 */
[----:B------:R-:W-:Y:S01]  /*7d10*/  LDGSTS.E [R246+0x10008], desc[UR16][R242.64], !P2 ;  /* 0x10008000f2f67fae */ /* 0x000fe2000d121850 */
[----:B------:R-:W-:-:S03]  /*7d20*/  IMAD R3, R2, 0x19, RZ ;  /* 0x0000001902037824 */ /* 0x000fc600078e02ff */
[----:B------:R-:W-:Y:S04]  /*7d30*/  LDGSTS.E [R246+0x14008], desc[UR16][R194.64], !P2 ;  /* 0x14008000c2f67fae */ /* 0x000fe8000d121850 */
[----:B------:R-:W-:Y:S04]  /*7d40*/  LDGSTS.E [R246+0x18008], desc[UR16][R196.64], !P2 ;  /* 0x18008000c4f67fae */ /* 0x000fe8000d121850 */
[----:B------:R-:W-:Y:S01]  /*7d50*/  LDGSTS.E [R246+0x1c008], desc[UR16][R198.64], !P2 ;  /* 0x1c008000c6f67fae */ /* 0x000fe2000d121850 */
[----:B------:R-:W-:Y:S02]  /*7d60*/  ISETP.GE.U32.AND P2, PT, R0, 0x7fffff87, PT ;  /* 0x7fffff870000780c */ /* 0x000fe40003f46070 */
[----:B--2---:R-:W-:Y:S01]  /*7d70*/  IADD3 R0, R6, -0x3b, RZ ;  /* 0xffffffc506007810 */ /* 0x004fe20007ffe0ff */
[----:B------:R-:W-:Y:S01]  /*7d80*/  LDGSTS.E [R246+0x1000c], desc[UR16][R192.64], !P1 ;  /* 0x1000c000c0f67fae */ /* 0x000fe2000c921850 */
[----:B------:R-:W1:Y:S03]  /*7d90*/  LDC R6, c[0x0][0x230] ;  /* 0x00008c00ff067b82 */ /* 0x000e660000000800 */
[----:B------:R-:W-:Y:S04]  /*7da0*/  LDGSTS.E [R246+0x1400c], desc[UR16][R200.64], !P1 ;  /* 0x1400c000c8f67fae */ /* 0x000fe8000c921850 */
[----:B------:R-:W-:Y:S04]  /*7db0*/  LDGSTS.E [R246+0x1800c], desc[UR16][R202.64], !P1 ;  /* 0x1800c000caf67fae */ /* 0x000fe8000c921850 */
[----:B------:R-:W-:Y:S01]  /*7dc0*/  LDGSTS.E [R246+0x1c00c], desc[UR16][R204.64], !P1 ;  /* 0x1c00c000ccf67fae */ /* 0x000fe2000c921850 */
[----:B------:R-:W-:Y:S01]  /*7dd0*/  ISETP.GE.U32.AND P1, PT, R0, 0x7fffff86, PT ;  /* 0x7fffff860000780c */ /* 0x000fe20003f26070 */
[----:B------:R-:W-:-:S02]  /*7de0*/  IMAD R0, R2, 0x18, RZ ;  /* 0x0000001802007824 */ /* 0x000fc400078e02ff */
[----:B------:R3:W-:Y:S04]  /*7df0*/  STL.64 [R1+0x300], R166 ;  /* 0x000300a601007387 */ /* 0x0007e80000100a00 */
[----:B------:R2:W-:Y:S04]  /*7e00*/  STL.64 [R1+0x2f8], R164 ;  /* 0x0002f8a401007387 */ /* 0x0005e80000100a00 */
[----:B------:R4:W-:Y:S01]  /*7e10*/  STL.64 [R1+0x2f0], R162 ;  /* 0x0002f0a201007387 */ /* 0x0009e20000100a00 */
[----:B---3--:R-:W-:-:S03]  /*7e20*/  IMAD.WIDE R166, R0, 0x4, R160 ;  /* 0x0000000400a67825 */ /* 0x008fc600078e02a0 */
[----:B------:R3:W-:Y:S01]  /*7e30*/  STL.64 [R1+0x2e8], R146 ;  /* 0x0002e89201007387 */ /* 0x0007e20000100a00 */
[----:B--2---:R-:W-:-:S03]  /*7e40*/  IMAD.WIDE R164, R0, 0x4, R4 ;  /* 0x0000000400a47825 */ /* 0x004fc600078e0204 */
[----:B------:R2:W-:Y:S01]  /*7e50*/  STL.64 [R1+0xfd0], R206 ;  /* 0x000fd0ce01007387 */ /* 0x0005e20000100a00 */
[----:B----4-:R-:W-:-:S03]  /*7e60*/  IMAD.WIDE R162, R0, 0x4, R156 ;  /* 0x0000000400a27825 */ /* 0x010fc600078e029c */
[----:B------:R-:W-:Y:S01]  /*7e70*/  STL.64 [R1+0xfd8], R180 ;  /* 0x000fd8b401007387 */ /* 0x000fe20000100a00 */
[----:B---3--:R-:W-:-:S03]  /*7e80*/  IMAD.WIDE R146, R0, 0x4, R158 ;  /* 0x0000000400927825 */ /* 0x008fc600078e029e */
[----:B------:R3:W-:Y:S01]  /*7e90*/  LDGSTS.E [R247], desc[UR16][R166.64], !P3 ;  /* 0x00000000a6f77fae */ /* 0x0007e2000d921850 */
[----:B------:R-:W-:-:S03]  /*7ea0*/  VIADD R0, R17, 0xffffffc4 ;  /* 0xffffffc411007836 */ /* 0x000fc60000000000 */
[----:B------:R3:W-:Y:S01]  /*7eb0*/  STL.64 [R1+0x2e0], R166 ;  /* 0x0002e0a601007387 */ /* 0x0007e20000100a00 */
[----:B------:R-:W4:Y:S03]  /*7ec0*/  LDC R17, c[0x0][0x230] ;  /* 0x00008c00ff117b82 */ /* 0x000f260000000800 */
[----:B------:R1:W-:Y:S04]  /*7ed0*/  LDGSTS.E [R247+0x4000], desc[UR16][R164.64], !P3 ;  /* 0x04000000a4f77fae */ /* 0x0003e8000d921850 */
[----:B------:R1:W-:Y:S01]  /*7ee0*/  STL.64 [R1+0x2d8], R164 ;  /* 0x0002d8a401007387 */ /* 0x0003e20000100a00 */
[----:B------:R-:W-:Y:S01]  /*7ef0*/  IMAD R154, R2, 0x3f, RZ ;  /* 0x0000003f029a7824 */ /* 0x000fe200078e02ff */
[----:B--2---:R-:W2:Y:S02]  /*7f00*/  LDC R206, c[0x0][0x230] ;  /* 0x00008c00ffce7b82 */ /* 0x004ea40000000800 */
[----:B------:R1:W-:Y:S01]  /*7f10*/  LDGSTS.E [R247+0x8000], desc[UR16][R162.64], !P3 ;  /* 0x08000000a2f77fae */ /* 0x0003e2000d921850 */
[----:B---3--:R-:W-:-:S03]  /*7f20*/  IMAD.WIDE R166, R3, 0x4, R160 ;  /* 0x0000000403a67825 */ /* 0x008fc600078e02a0 */
[----:B------:R3:W-:Y:S01]  /*7f30*/  STL.64 [R1+0x2d0], R162 ;  /* 0x0002d0a201007387 */ /* 0x0007e20000100a00 */
[----:B------:R-:W-:Y:S01]  /*7f40*/  VIADD R252, R252, 0xffffffba ;  /* 0xffffffbafcfc7836 */ /* 0x000fe20000000000 */
[----:B------:R-:W-:Y:S01]  /*7f50*/  MOV R207, R175 ;  /* 0x000000af00cf7202 */ /* 0x000fe20000000f00 */
[----:B------:R-:W2:Y:S01]  /*7f60*/  LDC R181, c[0x0][0x230] ;  /* 0x00008c00ffb57b82 */ /* 0x000ea20000000800 */
[----:B------:R3:W-:Y:S01]  /*7f70*/  LDGSTS.E [R247+0xc000], desc[UR16][R146.64], !P3 ;  /* 0x0c00000092f77fae */ /* 0x0007e2000d921850 */
[C---:B-1----:R-:W-:Y:S01]  /*7f80*/  IMAD.WIDE R164, R3.reuse, 0x4, R4 ;  /* 0x0000000403a47825 */ /* 0x042fe200078e0204 */
[----:B------:R-:W-:Y:S02]  /*7f90*/  ISETP.GE.U32.AND P3, PT, R0, 0x7fffff85, PT ;  /* 0x7fffff850000780c */ /* 0x000fe40003f66070 */
[----:B------:R1:W-:Y:S01]  /*7fa0*/  STL.64 [R1+0x2c8], R146 ;  /* 0x0002c89201007387 */ /* 0x0003e20000100a00 */
[----:B------:R-:W-:Y:S02]  /*7fb0*/  IMAD R0, R2, 0x1a, RZ ;  /* 0x0000001a02007824 */ /* 0x000fe400078e02ff */
[----:B------:R-:W2:Y:S01]  /*7fc0*/  LDC R180, c[0x0][0x230] ;  /* 0x00008c00ffb47b82 */ /* 0x000ea20000000800 */
[C---:B---3--:R-:W-:Y:S01]  /*7fd0*/  IMAD.WIDE R162, R3.reuse, 0x4, R156 ;  /* 0x0000000403a27825 */ /* 0x048fe200078e029c */
[----:B------:R3:W-:Y:S04]  /*7fe0*/  STL.64 [R1+0x2c0], R166 ;  /* 0x0002c0a601007387 */ /* 0x0007e80000100a00 */
[----:B------:R3:W-:Y:S01]  /*7ff0*/  LDGSTS.E [R247+0x4], desc[UR16][R166.64], !P6 ;  /* 0x00004000a6f77fae */ /* 0x0007e2000f121850 */
[----:B-1----:R-:W-:-:S03]  /*8000*/  IMAD.WIDE R146, R3, 0x4, R158 ;  /* 0x0000000403927825 */ /* 0x002fc600078e029e */
[----:B------:R1:W-:Y:S01]  /*8010*/  STL.64 [R1+0x2b8], R164 ;  /* 0x0002b8a401007387 */ /* 0x0003e20000100a00 */
[----:B------:R-:W-:-:S03]  /*8020*/  VIADD R3, R144, 0xffffffe3 ;  /* 0xffffffe390037836 */ /* 0x000fc60000000000 */
[----:B------:R1:W-:Y:S01]  /*8030*/  LDGSTS.E [R247+0x4004], desc[UR16][R164.64], !P6 ;  /* 0x04004000a4f77fae */ /* 0x0003e2000f121850 */
[----:B------:R-:W2:Y:S03]  /*8040*/  LDC R144, c[0x0][0x230] ;  /* 0x00008c00ff907b82 */ /* 0x000ea60000000800 */
[----:B------:R4:W-:Y:S01]  /*8050*/  STL.64 [R1+0x2b0], R162 ;  /* 0x0002b0a201007387 */ /* 0x0009e20000100a00 */
[----:B---3--:R-:W-:-:S03]  /*8060*/  IMAD.WIDE R166, R0, 0x4, R160 ;  /* 0x0000000400a67825 */ /* 0x008fc600078e02a0 */
[----:B------:R4:W-:Y:S04]  /*8070*/  LDGSTS.E [R247+0x8004], desc[UR16][R162.64], !P6 ;  /* 0x08004000a2f77fae */ /* 0x0009e8000f121850 */
[----:B------:R3:W-:Y:S01]  /*8080*/  STL.64 [R1+0x2a8], R146 ;  /* 0x0002a89201007387 */ /* 0x0007e20000100a00 */
[----:B-1----:R-:W-:-:S03]  /*8090*/  IMAD.WIDE R164, R0, 0x4, R4 ;  /* 0x0000000400a47825 */ /* 0x002fc600078e0204 */
[----:B------:R3:W-:Y:S01]  /*80a0*/  LDGSTS.E [R247+0xc004], desc[UR16][R146.64], !P6 ;  /* 0x0c00400092f77fae */ /* 0x0007e2000f121850 */
[----:B------:R-:W-:Y:S01]  /*80b0*/  ISETP.GE.U32.AND P6, PT, R3, 0x7fffffa4, PT ;  /* 0x7fffffa40300780c */ /* 0x000fe20003fc6070 */
[----:B------:R-:W-:Y:S02]  /*80c0*/  IMAD R3, R2, 0x1b, RZ ;  /* 0x0000001b02037824 */ /* 0x000fe400078e02ff */
[C---:B----4-:R-:W-:Y:S01]  /*80d0*/  IMAD.WIDE R162, R0.reuse, 0x4, R156 ;  /* 0x0000000400a27825 */ /* 0x050fe200078e029c */
[----:B------:R1:W-:Y:S04]  /*80e0*/  STL.64 [R1+0x2a0], R166 ;  /* 0x0002a0a601007387 */ /* 0x0003e80000100a00 */
[----:B------:R1:W-:Y:S01]  /*80f0*/  LDGSTS.E [R247+0x8], desc[UR16][R166.64], !P5 ;  /* 0x00008000a6f77fae */ /* 0x0003e2000e921850 */
[----:B---3--:R-:W-:Y:S01]  /*8100*/  IMAD.WIDE R146, R0, 0x4, R158 ;  /* 0x0000000400927825 */ /* 0x008fe200078e029e */
[----:B------:R-:W-:-:S02]  /*8110*/  IADD3 R0, R6, -0x1e, RZ ;  /* 0xffffffe206007810 */ /* 0x000fc40007ffe0ff */
[----:B------:R3:W-:Y:S01]  /*8120*/  STL.64 [R1+0x298], R164 ;  /* 0x000298a401007387 */ /* 0x0007e20000100a00 */
[----:B------:R-:W4:Y:S03]  /*8130*/  LDC R6, c[0x0][0x230] ;  /* 0x00008c00ff067b82 */ /* 0x000f260000000800 */
[----:B------:R3:W-:Y:S01]  /*8140*/  LDGSTS.E [R247+0x4008], desc[UR16][R164.64], !P5 ;  /* 0x04008000a4f77fae */ /* 0x0007e2000e921850 */
[----:B-1----:R-:W-:-:S03]  /*8150*/  IMAD.WIDE R166, R3, 0x4, R160 ;  /* 0x0000000403a67825 */ /* 0x002fc600078e02a0 */
[----:B------:R1:W-:Y:S04]  /*8160*/  STL.64 [R1+0x290], R162 ;  /* 0x000290a201007387 */ /* 0x0003e80000100a00 */
[----:B------:R1:W-:Y:S04]  /*8170*/  LDGSTS.E [R247+0x8008], desc[UR16][R162.64], !P5 ;  /* 0x08008000a2f77fae */ /* 0x0003e8000e921850 */
[----:B------:R2:W-:Y:S01]  /*8180*/  STL.64 [R1+0x288], R146 ;  /* 0x0002889201007387 */ /* 0x0005e20000100a00 */
[----:B---3--:R-:W-:-:S03]  /*8190*/  IMAD.WIDE R164, R3, 0x4, R4 ;  /* 0x0000000403a47825 */ /* 0x008fc600078e0204 */
[----:B------:R2:W-:Y:S01]  /*81a0*/  LDGSTS.E [R247+0xc008], desc[UR16][R146.64], !P5 ;  /* 0x0c00800092f77fae */ /* 0x0005e2000e921850 */
[----:B------:R-:W-:Y:S01]  /*81b0*/  ISETP.GE.U32.AND P5, PT, R0, 0x7fffffa3, PT ;  /* 0x7fffffa30000780c */ /* 0x000fe20003fa6070 */
[----:B------:R-:W-:Y:S02]  /*81c0*/  VIADD R0, R17, 0xffffffe1 ;  /* 0xffffffe111007836 */ /* 0x000fe40000000000 */
[C---:B-1----:R-:W-:Y:S01]  /*81d0*/  IMAD.WIDE R162, R3.reuse, 0x4, R156 ;  /* 0x0000000403a27825 */ /* 0x042fe200078e029c */
[----:B------:R-:W-:Y:S01]  /*81e0*/  STL.64 [R1+0x280], R166 ;  /* 0x000280a601007387 */ /* 0x000fe20000100a00 */
[----:B------:R-:W1:Y:S03]  /*81f0*/  LDC R17, c[0x0][0x230] ;  /* 0x00008c00ff117b82 */ /* 0x000e660000000800 */
[----:B------:R-:W-:Y:S01]  /*8200*/  LDGSTS.E [R247+0xc], desc[UR16][R166.64], !P4 ;  /* 0x0000c000a6f77fae */ /* 0x000fe2000e121850 */
[----:B--2---:R-:W-:-:S03]  /*8210*/  IMAD.WIDE R146, R3, 0x4, R158 ;  /* 0x0000000403927825 */ /* 0x004fc600078e029e */
[----:B------:R-:W-:Y:S01]  /*8220*/  STL.64 [R1+0x278], R164 ;  /* 0x000278a401007387 */ /* 0x000fe20000100a00 */
[----:B------:R-:W2:Y:S03]  /*8230*/  LDC R3, c[0x0][0x230] ;  /* 0x00008c00ff037b82 */ /* 0x000ea60000000800 */
[----:B------:R-:W-:Y:S04]  /*8240*/  LDGSTS.E [R247+0x400c], desc[UR16][R164.64], !P4 ;  /* 0x0400c000a4f77fae */ /* 0x000fe8000e121850 */
[----:B------:R-:W-:Y:S04]  /*8250*/  STL.64 [R1+0x270], R162 ;  /* 0x000270a201007387 */ /* 0x000fe80000100a00 */
[----:B------:R-:W-:Y:S04]  /*8260*/  LDGSTS.E [R247+0x800c], desc[UR16][R162.64], !P4 ;  /* 0x0800c000a2f77fae */ /* 0x000fe8000e121850 */
[----:B------:R3:W-:Y:S04]  /*8270*/  STL.64 [R1+0x268], R146 ;  /* 0x0002689201007387 */ /* 0x0007e80000100a00 */
[----:B------:R3:W-:Y:S01]  /*8280*/  LDGSTS.E [R247+0xc00c], desc[UR16][R146.64], !P4 ;  /* 0x0c00c00092f77fae */ /* 0x0007e2000e121850 */
[----:B------:R-:W-:-:S02]  /*8290*/  ISETP.GE.U32.AND P4, PT, R0, 0x7fffffa2, PT ;  /* 0x7fffffa20000780c */ /* 0x000fc40003f86070 */
[----:B------:R-:W-:Y:S02]  /*82a0*/  IADD3 R0, R144, -0x20, RZ ;  /* 0xffffffe090007810 */ /* 0x000fe40007ffe0ff */
[----:B------:R-:W2:Y:S01]  /*82b0*/  LDC R144, c[0x0][0x230] ;  /* 0x00008c00ff907b82 */ /* 0x000ea20000000800 */
[----:B---3--:R-:W-:Y:S02]  /*82c0*/  IMAD.MOV.U32 R146, RZ, RZ, R210 ;  /* 0x000000ffff927224 */ /* 0x008fe400078e00d2 */
[----:B------:R-:W-:Y:S02]  /*82d0*/  IMAD.MOV.U32 R147, RZ, RZ, R211 ;  /* 0x000000ffff937224 */ /* 0x000fe400078e00d3 */
[----:B------:R-:W-:-:S04]  /*82e0*/  IMAD.WIDE R210, R222, 0x4, R160 ;  /* 0x00000004ded27825 */ /* 0x000fc800078e02a0 */
[----:B------:R-:W-:Y:S01]  /*82f0*/  IMAD.WIDE R222, R222, 0x4, R158 ;  /* 0x00000004dede7825 */ /* 0x000fe200078e029e */
[----:B------:R-:W-:Y:S03]  /*8300*/  LDGSTS.E [R247+0x10000], desc[UR16][R210.64], !P0 ;  /* 0x10000000d2f77fae */ /* 0x000fe6000c121850 */
[----:B------:R-:W-:Y:S01]  /*8310*/  IMAD.MOV.U32 R178, RZ, RZ, R146 ;  /* 0x000000ffffb27224 */ /* 0x000fe200078e0092 */
[----:B------:R-:W-:Y:S01]  /*8320*/  LDGSTS.E [R247+0x14000], desc[UR16][R218.64], !P0 ;  /* 0x14000000daf77fae */ /* 0x000fe2000c121850 */
[----:B------:R-:W-:-:S03]  /*8330*/  IMAD.MOV.U32 R179, RZ, RZ, R147 ;  /* 0x000000ffffb37224 */ /* 0x000fc600078e0093 */
[----:B------:R-:W-:Y:S04]  /*8340*/  LDGSTS.E [R247+0x18000], desc[UR16][R220.64], !P0 ;  /* 0x18000000dcf77fae */ /* 0x000fe8000c121850 */
[----:B------:R-:W-:Y:S01]  /*8350*/  LDGSTS.E [R247+0x1c000], desc[UR16][R222.64], !P0 ;  /* 0x1c000000def77fae */ /* 0x000fe2000c121850 */
[----:B------:R-:W-:Y:S01]  /*8360*/  ISETP.GE.U32.AND P0, PT, R0, 0x7fffffa1, PT ;  /* 0x7fffffa10000780c */ /* 0x000fe20003f06070 */
[----:B----4-:R-:W-:Y:S02]  /*8370*/  VIADD R0, R6, 0xffffffc3 ;  /* 0xffffffc306007836 */ /* 0x010fe40000000000 */
[----:B------:R-:W-:Y:S01]  /*8380*/  LDGSTS.E [R247+0x10004], desc[UR16][R212.64], !P2 ;  /* 0x10004000d4f77fae */ /* 0x000fe2000d121850 */
[----:B-1----:R-:W-:Y:S02]  /*8390*/  VIADD R6, R17, 0xffffffc0 ;  /* 0xffffffc011067836 */ /* 0x002fe40000000000 */
[----:B------:R-:W1:Y:S01]  /*83a0*/  LDC R17, c[0x0][0x230] ;  /* 0x00008c00ff117b82 */ /* 0x000e620000000800 */
[----:B------:R-:W-:Y:S04]  /*83b0*/  LDGSTS.E [R247+0x14004], desc[UR16][R224.64], !P2 ;  /* 0x14004000e0f77fae */ /* 0x000fe8000d121850 */
[----:B------:R-:W-:Y:S04]  /*83c0*/  LDGSTS.E [R247+0x18004], desc[UR16][R226.64], !P2 ;  /* 0x18004000e2f77fae */ /* 0x000fe8000d121850 */
[----:B------:R-:W-:Y:S01]  /*83d0*/  LDGSTS.E [R247+0x1c004], desc[UR16][R228.64], !P2 ;  /* 0x1c004000e4f77fae */ /* 0x000fe2000d121850 */
[----:B------:R-:W-:Y:S01]  /*83e0*/  ISETP.GE.U32.AND P2, PT, R0, 0x7fffff84, PT ;  /* 0x7fffff840000780c */ /* 0x000fe20003f46070 */
[----:B--2---:R-:W-:-:S02]  /*83f0*/  VIADD R0, R3, 0xffffffc2 ;  /* 0xffffffc203007836 */ /* 0x004fc40000000000 */
[----:B------:R-:W-:Y:S01]  /*8400*/  LDGSTS.E [R247+0x10008], desc[UR16][R214.64], !P1 ;  /* 0x10008000d6f77fae */ /* 0x000fe2000c921850 */
[----:B------:R-:W-:-:S03]  /*8410*/  IMAD R3, R2, 0x1d, RZ ;  /* 0x0000001d02037824 */ /* 0x000fc600078e02ff */
[----:B------:R-:W-:Y:S04]  /*8420*/  LDGSTS.E [R247+0x14008], desc[UR16][R230.64], !P1 ;  /* 0x14008000e6f77fae */ /* 0x000fe8000c921850 */
[----:B------:R-:W-:Y:S04]  /*8430*/  LDGSTS.E [R247+0x18008], desc[UR16][R232.64], !P1 ;  /* 0x18008000e8f77fae */ /* 0x000fe8000c921850 */
[----:B------:R-:W-:Y:S01]  /*8440*/  LDGSTS.E [R247+0x1c008], desc[UR16][R234.64], !P1 ;  /* 0x1c008000eaf77fae */ /* 0x000fe2000c921850 */
[----:B------:R-:W-:Y:S01]  /*8450*/  ISETP.GE.U32.AND P1, PT, R0, 0x7fffff83, PT ;  /* 0x7fffff830000780c */ /* 0x000fe20003f26070 */
[----:B------:R-:W-:-:S02]  /*8460*/  IMAD R0, R2, 0x1c, RZ ;  /* 0x0000001c02007824 */ /* 0x000fc400078e02ff */
[----:B------:R-:W-:Y:S02]  /*8470*/  LDGSTS.E [R247+0x1000c], desc[UR16][R216.64], !P3 ;  /* 0x1000c000d8f77fae */ /* 0x000fe4000d921850 */
[C---:B------:R-:W-:Y:S02]  /*8480*/  IMAD.WIDE R168, R0.reuse, 0x4, R160 ;  /* 0x0000000400a87825 */ /* 0x040fe400078e02a0 */
[----:B------:R-:W-:Y:S02]  /*8490*/  LDGSTS.E [R247+0x1400c], desc[UR16][R236.64], !P3 ;  /* 0x1400c000ecf77fae */ /* 0x000fe4000d921850 */
[C---:B------:R-:W-:Y:S02]  /*84a0*/  IMAD.WIDE R166, R0.reuse, 0x4, R4 ;  /* 0x0000000400a67825 */ /* 0x040fe400078e0204 */
[----:B------:R-:W-:Y:S02]  /*84b0*/  LDGSTS.E [R247+0x1800c], desc[UR16][R238.64], !P3 ;  /* 0x1800c000eef77fae */ /* 0x000fe4000d921850 */
[----:B------:R-:W-:-:S02]  /*84c0*/  IMAD.WIDE R164, R0, 0x4, R156 ;  /* 0x0000000400a47825 */ /* 0x000fc400078e029c */
[----:B------:R-:W-:Y:S01]  /*84d0*/  LDGSTS.E [R247+0x1c00c], desc[UR16][R240.64], !P3 ;  /* 0x1c00c000f0f77fae */ /* 0x000fe2000d921850 */
[----:B------:R-:W-:Y:S01]  /*84e0*/  ISETP.GE.AND P3, PT, R15, UR4, PT ;  /* 0x000000040f007c0c */ /* 0x000fe2000bf66270 */
[----:B------:R-:W-:Y:S02]  /*84f0*/  IMAD.WIDE R162, R0, 0x4, R158 ;  /* 0x0000000400a27825 */ /* 0x000fe400078e029e */
[----:B------:R2:W-:Y:S02]  /*8500*/  STL.64 [R1+0x260], R168 ;  /* 0x000260a801007387 */ /* 0x0005e40000100a00 */
[----:B------:R-:W-:Y:S02]  /*8510*/  VIADD R0, R144, 0xffffffc1 ;  /* 0xffffffc190007836 */ /* 0x000fe40000000000 */
[----:B------:R2:W-:Y:S01]  /*8520*/  LDGSTS.E [R244], desc[UR16][R168.64], !P6 ;  /* 0x00000000a8f47fae */ /* 0x0005e2000f121850 */
[----:B------:R-:W3:Y:S03]  /*8530*/  LDC R144, c[0x0][0x230] ;  /* 0x00008c00ff907b82 */ /* 0x000ee60000000800 */
[----:B------:R4:W-:Y:S04]  /*8540*/  STL.64 [R1+0x258], R166 ;  /* 0x000258a601007387 */ /* 0x0009e80000100a00 */
[----:B------:R4:W-:Y:S01]  /*8550*/  LDGSTS.E [R244+0x4000], desc[UR16][R166.64], !P6 ;  /* 0x04000000a6f47fae */ /* 0x0009e2000f121850 */
[----:B--2---:R-:W-:-:S03]  /*8560*/  IMAD.WIDE R168, R3, 0x4, R160 ;  /* 0x0000000403a87825 */ /* 0x004fc600078e02a0 */
[----:B------:R2:W-:Y:S04]  /*8570*/  STL.64 [R1+0x250], R164 ;  /* 0x000250a401007387 */ /* 0x0005e80000100a00 */
[----:B------:R2:W-:Y:S01]  /*8580*/  LDGSTS.E [R244+0x8000], desc[UR16][R164.64], !P6 ;  /* 0x08000000a4f47fae */ /* 0x0005e2000f121850 */
[----:B----4-:R-:W-:-:S03]  /*8590*/  IMAD.WIDE R166, R3, 0x4, R4 ;  /* 0x0000000403a67825 */ /* 0x010fc600078e0204 */
[----:B------:R4:W-:Y:S04]  /*85a0*/  STL.64 [R1+0x248], R162 ;  /* 0x000248a201007387 */ /* 0x0009e80000100a00 */
[----:B------:R4:W-:Y:S01]  /*85b0*/  LDGSTS.E [R244+0xc000], desc[UR16][R162.64], !P6 ;  /* 0x0c000000a2f47fae */ /* 0x0009e2000f121850 */
[----:B------:R-:W-:Y:S01]  /*85c0*/  ISETP.GE.AND P6, PT, R15, R6, PT ;  /* 0x000000060f00720c */ /* 0x000fe20003fc6270 */
[----:B------:R-:W-:Y:S02]  /*85d0*/  IMAD R15, R2, 0x1e, RZ ;  /* 0x0000001e020f7824 */ /* 0x000fe400078e02ff */
[C---:B--2---:R-:W-:Y:S01]  /*85e0*/  IMAD.WIDE R164, R3.reuse, 0x4, R156 ;  /* 0x0000000403a47825 */ /* 0x044fe200078e029c */
[----:B------:R2:W-:Y:S04]  /*85f0*/  LDGSTS.E [R244+0x4], desc[UR16][R168.64], !P5 ;  /* 0x00004000a8f47fae */ /* 0x0005e8000e921850 */
[----:B------:R1:W-:Y:S01]  /*8600*/  LDGSTS.E [R244+0x4004], desc[UR16][R166.64], !P5 ;  /* 0x04004000a6f47fae */ /* 0x0003e2000e921850 */
[----:B----4-:R-:W-:-:S03]  /*8610*/  IMAD.WIDE R162, R3, 0x4, R158 ;  /* 0x0000000403a27825 */ /* 0x010fc600078e029e */
[----:B------:R4:W-:Y:S01]  /*8620*/  LDGSTS.E [R244+0x8004], desc[UR16][R164.64], !P5 ;  /* 0x08004000a4f47fae */ /* 0x0009e2000e921850 */
[----:B------:R-:W-:Y:S02]  /*8630*/  SEL R3, RZ, 0x4, P6 ;  /* 0x00000004ff037807 */ /* 0x000fe40003000000 */
[----:B------:R-:W-:Y:S01]  /*8640*/  ISETP.GE.U32.AND P6, PT, R0, 0x7fffff82, PT ;  /* 0x7fffff820000780c */ /* 0x000fe20003fc6070 */
[----:B------:R3:W-:Y:S01]  /*8650*/  LDGSTS.E [R244+0xc004], desc[UR16][R162.64], !P5 ;  /* 0x0c004000a2f47fae */ /* 0x0007e2000e921850 */
[----:B------:R-:W-:-:S03]  /*8660*/  ISETP.GT.AND P5, PT, R145, 0x3f, PT ;  /* 0x0000003f9100780c */ /* 0x000fc60003fa4270 */
[----:B------:R2:W-:Y:S01]  /*8670*/  STL.64 [R1+0x660], R168 ;  /* 0x000660a801007387 */ /* 0x0005e20000100a00 */
[----:B------:R-:W-:Y:S02]  /*8680*/  SEL R0, RZ, 0x4, !P5 ;  /* 0x00000004ff007807 */ /* 0x000fe40006800000 */
[----:B------:R-:W-:Y:S01]  /*8690*/  ISETP.GE.U32.AND P5, PT, R6, 0x7fffff81, PT ;  /* 0x7fffff810600780c */ /* 0x000fe20003fa6070 */
[----:B------:R1:W-:Y:S01]  /*86a0*/  STL.64 [R1+0x658], R166 ;  /* 0x000658a601007387 */ /* 0x0003e20000100a00 */
[----:B------:R-:W-:Y:S02]  /*86b0*/  SEL R6, R0, RZ, !P3 ;  /* 0x000000ff00067207 */ /* 0x000fe40005800000 */
[----:B------:R-:W-:Y:S01]  /*86c0*/  ISETP.GT.AND P3, PT, R145, 0x7f, PT ;  /* 0x0000007f9100780c */ /* 0x000fe20003f64270 */
[----:B------:R4:W-:Y:S03]  /*86d0*/  STL.64 [R1+0x650], R164 ;  /* 0x000650a401007387 */ /* 0x0009e60000100a00 */
[----:B------:R-:W-:Y:S01]  /*86e0*/  SEL R0, R3, RZ, P3 ;  /* 0x000000ff03007207 */ /* 0x000fe20001800000 */
[C---:B--2---:R-:W-:Y:S01]  /*86f0*/  IMAD.WIDE R168, R15.reuse, 0x4, R160 ;  /* 0x000000040fa87825 */ /* 0x044fe200078e02a0 */
[----:B------:R3:W-:Y:S02]  /*8700*/  STL.64 [R1+0x648], R162 ;  /* 0x000648a201007387 */ /* 0x0007e40000100a00 */
[----:B------:R-:W-:Y:S01]  /*8710*/  ISETP.NE.U32.AND P3, PT, R0, RZ, PT ;  /* 0x000000ff0000720c */ /* 0x000fe20003f65070 */
[C---:B-1----:R-:W-:Y:S01]  /*8720*/  IMAD.WIDE R166, R15.reuse, 0x4, R4 ;  /* 0x000000040fa67825 */ /* 0x042fe200078e0204 */
[----:B------:R1:W-:Y:S03]  /*8730*/  LDGSTS.E [R244+0x8], desc[UR16][R168.64], !P4 ;  /* 0x00008000a8f47fae */ /* 0x0003e6000e121850 */
[C---:B----4-:R-:W-:Y:S01]  /*8740*/  IMAD.WIDE R164, R15.reuse, 0x4, R156 ;  /* 0x000000040fa47825 */ /* 0x050fe200078e029c */
[----:B------:R2:W-:Y:S03]  /*8750*/  LDGSTS.E [R244+0x4008], desc[UR16][R166.64], !P4 ;  /* 0x04008000a6f47fae */ /* 0x0005e6000e121850 */
[----:B------:R-:W-:Y:S01]  /*8760*/  IMAD R3, R2, 0x1f, RZ ;  /* 0x0000001f02037824 */ /* 0x000fe200078e02ff */
[----:B------:R4:W-:Y:S01]  /*8770*/  LDGSTS.E [R244+0x8008], desc[UR16][R164.64], !P4 ;  /* 0x08008000a4f47fae */ /* 0x0009e2000e121850 */
[----:B---3--:R-:W-:-:S02]  /*8780*/  IMAD.WIDE R162, R15, 0x4, R158 ;  /* 0x000000040fa27825 */ /* 0x008fc400078e029e */
[----:B------:R-:W3:Y:S01]  /*8790*/  LDC R15, c[0x0][0x230] ;  /* 0x00008c00ff0f7b82 */ /* 0x000ee20000000800 */
[----:B------:R1:W-:Y:S01]  /*87a0*/  STL.64 [R1+0x640], R168 ;  /* 0x000640a801007387 */ /* 0x0003e20000100a00 */
[----:B------:R-:W-:-:S03]  /*87b0*/  IMAD R0, R2, 0x3c, RZ ;  /* 0x0000003c02007824 */ /* 0x000fc600078e02ff */
[----:B------:R4:W-:Y:S01]  /*87c0*/  LDGSTS.E [R244+0xc008], desc[UR16][R162.64], !P4 ;  /* 0x0c008000a2f47fae */ /* 0x0009e2000e121850 */
[----:B------:R-:W-:Y:S02]  /*87d0*/  ISETP.NE.U32.AND P4, PT, R6, RZ, PT ;  /* 0x000000ff0600720c */ /* 0x000fe40003f85070 */
[----:B------:R-:W3:Y:S01]  /*87e0*/  LDC R6, c[0x0][0x230] ;  /* 0x00008c00ff067b82 */ /* 0x000ee20000000800 */
[----:B------:R2:W-:Y:S04]  /*87f0*/  STL.64 [R1+0x638], R166 ;  /* 0x000638a601007387 */ /* 0x0005e80000100a00 */
[----:B------:R4:W-:Y:S01]  /*8800*/  STL.64 [R1+0x630], R164 ;  /* 0x000630a401007387 */ /* 0x0009e20000100a00 */
[----:B-1----:R-:W-:-:S03]  /*8810*/  IMAD.WIDE R168, R3, 0x4, R160 ;  /* 0x0000000403a87825 */ /* 0x002fc600078e02a0 */
[----:B------:R1:W-:Y:S01]  /*8820*/  STL.64 [R1+0x628], R162 ;  /* 0x000628a201007387 */ /* 0x0003e20000100a00 */
[----:B--2---:R-:W-:-:S03]  /*8830*/  IMAD.WIDE R166, R3, 0x4, R4 ;  /* 0x0000000403a67825 */ /* 0x004fc600078e0204 */
[----:B------:R2:W-:Y:S01]  /*8840*/  LDGSTS.E [R244+0xc], desc[UR16][R168.64], !P0 ;  /* 0x0000c000a8f47fae */ /* 0x0005e2000c121850 */
[----:B----4-:R-:W-:-:S03]  /*8850*/  IMAD.WIDE R164, R3, 0x4, R156 ;  /* 0x0000000403a47825 */ /* 0x010fc600078e029c */
[----:B------:R2:W-:Y:S01]  /*8860*/  STL.64 [R1+0x620], R168 ;  /* 0x000620a801007387 */ /* 0x0005e20000100a00 */
[----:B-1----:R-:W-:Y:S01]  /*8870*/  IMAD.MOV.U32 R162, RZ, RZ, R12 ;  /* 0x000000ffffa27224 */ /* 0x002fe200078e000c */
[----:B------:R-:W-:Y:S01]  /*8880*/  MOV R163, R13 ;  /* 0x0000000d00a37202 */ /* 0x000fe20000000f00 */
[----:B------:R-:W-:Y:S01]  /*8890*/  IMAD.WIDE R12, R3, 0x4, R158 ;  /* 0x00000004030c7825 */ /* 0x000fe200078e029e */
[----:B------:R1:W-:Y:S03]  /*88a0*/  LDGSTS.E [R244+0x400c], desc[UR16][R166.64], !P0 ;  /* 0x0400c000a6f47fae */ /* 0x0003e6000c121850 */
[----:B------:R-:W-:Y:S01]  /*88b0*/  VIADD R3, R17, 0xffffffbf ;  /* 0xffffffbf11037836 */ /* 0x000fe20000000000 */
[----:B------:R1:W-:Y:S01]  /*88c0*/  STL.64 [R1+0x618], R166 ;  /* 0x000618a601007387 */ /* 0x0003e20000100a00 */
[----:B------:R-:W4:Y:S01]  /*88d0*/  LDC R17, c[0x0][0x230] ;  /* 0x00008c00ff117b82 */ /* 0x000f220000000800 */
[----:B--2---:R-:W-:-:S02]  /*88e0*/  IMAD.WIDE R168, R0, 0x4, R160 ;  /* 0x0000000400a87825 */ /* 0x004fc400078e02a0 */
[----:B------:R2:W-:Y:S04]  /*88f0*/  LDGSTS.E [R244+0x800c], desc[UR16][R164.64], !P0 ;  /* 0x0800c000a4f47fae */ /* 0x0005e8000c121850 */
[----:B------:R2:W-:Y:S04]  /*8900*/  STL.64 [R1+0x610], R164 ;  /* 0x000610a401007387 */ /* 0x0005e80000100a00 */
[----:B------:R3:W-:Y:S01]  /*8910*/  LDGSTS.E [R244+0xc00c], desc[UR16][R12.64], !P0 ;  /* 0x0c00c0000cf47fae */ /* 0x0007e2000c121850 */
[----:B-1----:R-:W-:Y:S01]  /*8920*/  IMAD.WIDE R166, R0, 0x4, R4 ;  /* 0x0000000400a67825 */ /* 0x002fe200078e0204 */
[----:B------:R-:W-:-:S02]  /*8930*/  ISETP.GE.U32.AND P0, PT, R3, 0x7fffff80, PT ;  /* 0x7fffff800300780c */ /* 0x000fc40003f06070 */
[----:B------:R3:W-:Y:S01]  /*8940*/  STL.64 [R1+0x608], R12 ;  /* 0x0006080c01007387 */ /* 0x0007e20000100a00 */
[----:B------:R-:W-:Y:S02]  /*8950*/  IMAD R3, R2, 0x3d, RZ ;  /* 0x0000003d02037824 */ /* 0x000fe400078e02ff */
[C---:B--2---:R-:W-:Y:S01]  /*8960*/  IMAD.WIDE R164, R0.reuse, 0x4, R156 ;  /* 0x0000000400a47825 */ /* 0x044fe200078e029c */
[----:B------:R-:W-:Y:S04]  /*8970*/  STL.64 [R1+0x600], R168 ;  /* 0x000600a801007387 */ /* 0x000fe80000100a00 */
[----:B------:R-:W-:Y:S01]  /*8980*/  LDGSTS.E [R244+0x10000], desc[UR16][R168.64], !P2 ;  /* 0x10000000a8f47fae */ /* 0x000fe2000d121850 */
[----:B---3--:R-:W-:-:S03]  /*8990*/  IMAD.WIDE R12, R0, 0x4, R158 ;  /* 0x00000004000c7825 */ /* 0x008fc600078e029e */
[----:B------:R1:W-:Y:S01]  /*89a0*/  STL.64 [R1+0x5f8], R166 ;  /* 0x0005f8a601007387 */ /* 0x0003e20000100a00 */
[----:B------:R-:W-:-:S03]  /*89b0*/  VIADD R0, R144, 0xffffffbe ;  /* 0xffffffbe90007836 */ /* 0x000fc60000000000 */
[----:B------:R1:W-:Y:S01]  /*89c0*/  LDGSTS.E [R244+0x14000], desc[UR16][R166.64], !P2 ;  /* 0x14000000a6f47fae */ /* 0x0003e2000d121850 */
[----:B------:R-:W-:-:S03]  /*89d0*/  IMAD.WIDE R144, R3, 0x4, R156 ;  /* 0x0000000403907825 */ /* 0x000fc600078e029c */
[----:B------:R2:W-:Y:S04]  /*89e0*/  STL.64 [R1+0x5f0], R164 ;  /* 0x0005f0a401007387 */ /* 0x0005e80000100a00 */
[----:B------:R2:W-:Y:S01]  /*89f0*/  LDGSTS.E [R244+0x18000], desc[UR16][R164.64], !P2 ;  /* 0x18000000a4f47fae */ /* 0x0005e2000d121850 */
[----:B-1----:R-:W-:-:S03]  /*8a00*/  IMAD.WIDE R166, R3, 0x4, R160 ;  /* 0x0000000403a67825 */ /* 0x002fc600078e02a0 */
[----:B------:R1:W-:Y:S04]  /*8a10*/  STL.64 [R1+0x5e8], R12 ;  /* 0x0005e80c01007387 */ /* 0x0003e80000100a00 */
[----:B------:R1:W-:Y:S01]  /*8a20*/  LDGSTS.E [R244+0x1c000], desc[UR16][R12.64], !P2 ;  /* 0x1c0000000cf47fae */ /* 0x0003e2000d121850 */
[----:B------:R-:W-:Y:S01]  /*8a30*/  IMAD R146, R2, 0x3e, RZ ;  /* 0x0000003e02927824 */ /* 0x000fe200078e02ff */
[----:B------:R-:W-:Y:S01]  /*8a40*/  ISETP.GE.U32.AND P2, PT, R0, 0x7fffff7f, PT ;  /* 0x7fffff7f0000780c */ /* 0x000fe20003f46070 */
[C---:B--2---:R-:W-:Y:S01]  /*8a50*/  IMAD.WIDE R164, R3.reuse, 0x4, R4 ;  /* 0x0000000403a47825 */ /* 0x044fe200078e0204 */
[----:B------:R2:W-:Y:S03]  /*8a60*/  STL.64 [R1+0x5e0], R166 ;  /* 0x0005e0a601007387 */ /* 0x0005e60000100a00 */
[----:B------:R-:W-:Y:S01]  /*8a70*/  VIADD R0, R6, 0xffffffbd ;  /* 0xffffffbd06007836 */ /* 0x000fe20000000000 */
[----:B------:R3:W-:Y:S01]  /*8a80*/  STL.64 [R1+0x5d8], R164 ;  /* 0x0005d8a401007387 */ /* 0x0007e20000100a00 */
[----:B-1----:R-:W-:-:S03]  /*8a90*/  IMAD.WIDE R12, R3, 0x4, R158 ;  /* 0x00000004030c7825 */ /* 0x002fc600078e029e */
[----:B------:R2:W-:Y:S01]  /*8aa0*/  LDGSTS.E [R244+0x10004], desc[UR16][R166.64], !P1 ;  /* 0x10004000a6f47fae */ /* 0x0005e2000c921850 */
[----:B------:R-:W-:-:S03]  /*8ab0*/  IMAD.WIDE R10, R146, 0x4, R4 ;  /* 0x00000004920a7825 */ /* 0x000fc600078e0204 */
[----:B------:R1:W-:Y:S01]  /*8ac0*/  STL.64 [R1+0x5d0], R144 ;  /* 0x0005d09001007387 */ /* 0x0003e20000100a00 */
[----:B------:R-:W-:-:S03]  /*8ad0*/  IMAD.WIDE R148, R154, 0x4, R160 ;  /* 0x000000049a947825 */ /* 0x000fc600078e02a0 */
[----:B------:R3:W-:Y:S01]  /*8ae0*/  LDGSTS.E [R244+0x14004], desc[UR16][R164.64], !P1 ;  /* 0x14004000a4f47fae */ /* 0x0007e2000c921850 */
[----:B------:R-:W-:-:S03]  /*8af0*/  IMAD.WIDE R150, R154, 0x4, R4 ;  /* 0x000000049a967825 */ /* 0x000fc600078e0204 */
[----:B------:R-:W4:Y:S01]  /*8b00*/  LDL.LU.64 R168, [R1+0x5b8] ;  /* 0x0005b80001a87983 */ /* 0x000f220000300a00 */
[----:B------:R-:W-:Y:S01]  /*8b10*/  LOP3.LUT R6, R16, 0x20, RZ, 0x3c, !PT ;  /* 0x0000002010067812 */ /* 0x000fe200078e3cff */
[----:B------:R-:W4:Y:S01]  /*8b20*/  LDC.64 R2, c[0x0][0x238] ;  /* 0x00008e00ff027b82 */ /* 0x000f220000000a00 */
[----:B--2---:R-:W-:Y:S01]  /*8b30*/  IMAD.MOV.U32 R166, RZ, RZ, R152 ;  /* 0x000000ffffa67224 */ /* 0x004fe200078e0098 */
[----:B------:R1:W-:Y:S01]  /*8b40*/  LDGSTS.E [R244+0x18004], desc[UR16][R144.64], !P1 ;  /* 0x1800400090f47fae */ /* 0x0003e2000c921850 */
[----:B------:R-:W-:Y:S01]  /*8b50*/  IMAD.MOV.U32 R167, RZ, RZ, R153 ;  /* 0x000000ffffa77224 */ /* 0x000fe200078e0099 */
[----:B---3--:R-:W-:Y:S01]  /*8b60*/  MOV R164, R162 ;  /* 0x000000a200a47202 */ /* 0x008fe20000000f00 */
[----:B------:R-:W-:Y:S01]  /*8b70*/  IMAD.MOV.U32 R165, RZ, RZ, R163 ;  /* 0x000000ffffa57224 */ /* 0x000fe200078e00a3 */
[----:B------:R2:W-:Y:S04]  /*8b80*/  LDGSTS.E [R244+0x1c004], desc[UR16][R12.64], !P1 ;  /* 0x1c0040000cf47fae */ /* 0x0005e8000c921850 */
[----:B------:R-:W3:Y:S04]  /*8b90*/  LDL.LU.64 R162, [R1+0x5b0] ;  /* 0x0005b00001a27983 */ /* 0x000ee80000300a00 */
[----:B------:R2:W-:Y:S01]  /*8ba0*/  STL.64 [R1+0xfc8], R12 ;  /* 0x000fc80c01007387 */ /* 0x0005e20000100a00 */
[----:B-1----:R-:W-:Y:S01]  /*8bb0*/  IMAD.WIDE R144, R146, 0x4, R156 ;  /* 0x0000000492907825 */ /* 0x002fe200078e029c */
[----:B------:R-:W-:-:S03]  /*8bc0*/  ISETP.GE.U32.AND P1, PT, R0, 0x7fffff7e, PT ;  /* 0x7fffff7e0000780c */ /* 0x000fc60003f26070 */
[----:B------:R-:W-:Y:S02]  /*8bd0*/  VIADD R0, R15, 0xffffffbc ;  /* 0xffffffbc0f007836 */ /* 0x000fe40000000000 */
[----:B--2---:R-:W-:-:S04]  /*8be0*/  IMAD.WIDE R12, R146, 0x4, R160 ;  /* 0x00000004920c7825 */ /* 0x004fc800078e02a0 */
[----:B------:R-:W-:Y:S01]  /*8bf0*/  IMAD.WIDE R146, R146, 0x4, R158 ;  /* 0x0000000492927825 */ /* 0x000fe200078e029e */
[----:B------:R-:W-:Y:S04]  /*8c00*/  LDGSTS.E [R244+0x10008], desc[UR16][R12.64], !P6 ;  /* 0x100080000cf47fae */ /* 0x000fe8000f121850 */
[----:B------:R-:W-:Y:S01]  /*8c10*/  LDGSTS.E [R244+0x14008], desc[UR16][R10.64], !P6 ;  /* 0x140080000af47fae */ /* 0x000fe2000f121850 */
[----:B------:R-:W-:-:S03]  /*8c20*/  IMAD.WIDE R152, R154, 0x4, R156 ;  /* 0x000000049a987825 */ /* 0x000fc600078e029c */
[----:B------:R-:W-:Y:S01]  /*8c30*/  LDGSTS.E [R244+0x18008], desc[UR16][R144.64], !P6 ;  /* 0x1800800090f47fae */ /* 0x000fe2000f121850 */
[----:B------:R-:W-:-:S03]  /*8c40*/  IMAD.WIDE R154, R154, 0x4, R158 ;  /* 0x000000049a9a7825 */ /* 0x000fc600078e029e */
[----:B------:R-:W-:Y:S01]  /*8c50*/  LDGSTS.E [R244+0x1c008], desc[UR16][R146.64], !P6 ;  /* 0x1c00800092f47fae */ /* 0x000fe2000f121850 */
[----:B------:R-:W-:Y:S01]  /*8c60*/  ISETP.GE.U32.AND P6, PT, R0, 0x7fffff7d, PT ;  /* 0x7fffff7d0000780c */ /* 0x000fe20003fc6070 */
[----:B----4-:R-:W-:Y:S02]  /*8c70*/  VIADD R0, R17, 0xffffffbb ;  /* 0xffffffbb11007836 */ /* 0x010fe40000000000 */
[----:B------:R-:W-:Y:S04]  /*8c80*/  LDGSTS.E [R244+0x1000c], desc[UR16][R148.64], !P5 ;  /* 0x1000c00094f47fae */ /* 0x000fe8000e921850 */
[----:B------:R-:W-:Y:S04]  /*8c90*/  LDGSTS.E [R244+0x1400c], desc[UR16][R150.64], !P5 ;  /* 0x1400c00096f47fae */ /* 0x000fe8000e921850 */
[----:B------:R-:W-:Y:S04]  /*8ca0*/  LDGSTS.E [R244+0x1800c], desc[UR16][R152.64], !P5 ;  /* 0x1800c00098f47fae */ /* 0x000fe8000e921850 */
[----:B------:R-:W-:Y:S01]  /*8cb0*/  LDGSTS.E [R244+0x1c00c], desc[UR16][R154.64], !P5 ;  /* 0x1c00c0009af47fae */ /* 0x000fe2000e921850 */
[----:B------:R-:W-:Y:S01]  /*8cc0*/  ISETP.GE.U32.AND P5, PT, R0, 0x7fffff7c, PT ;  /* 0x7fffff7c0000780c */ /* 0x000fe20003fa6070 */
[----:B------:R-:W-:-:S02]  /*8cd0*/  VIADD R0, R16, UR12 ;  /* 0x0000000c10007c36 */ /* 0x000fc40008000000 */
[----:B------:R-:W0:Y:S04]  /*8ce0*/  LDGDEPBAR ;  /* 0x00000000000079af */ /* 0x000e280000000000 */
[----:B------:R-:W-:Y:S04]  /*8cf0*/  LDGSTS.E [R0+0x60000], desc[UR16][R20.64], P4 ;  /* 0x6000000014007fae */ /* 0x000fe8000a121850 */
[----:B------:R-:W-:Y:S04]  /*8d00*/  LDGSTS.E [R0+0x60400], desc[UR16][R22.64], P4 ;  /* 0x6040000016007fae */ /* 0x000fe8000a121850 */
[----:B------:R-:W-:Y:S04]  /*8d10*/  LDGSTS.E [R0+0x60800], desc[UR16][R24.64], P4 ;  /* 0x6080000018007fae */ /* 0x000fe8000a121850 */
[----:B------:R-:W-:Y:S04]  /*8d20*/  LDGSTS.E [R0+0x60c00], desc[UR16][R26.64], P4 ;  /* 0x60c000001a007fae */ /* 0x000fe8000a121850 */
[----:B------:R-:W-:Y:S04]  /*8d30*/  LDGSTS.E [R0+0x61000], desc[UR16][R28.64], P4 ;  /* 0x610000001c007fae */ /* 0x000fe8000a121850 */
[----:B------:R-:W-:Y:S04]  /*8d40*/  LDGSTS.E [R0+0x61400], desc[UR16][R30.64], P4 ;  /* 0x614000001e007fae */ /* 0x000fe8000a121850 */
[----:B------:R-:W-:Y:S04]  /*8d50*/  LDGSTS.E [R0+0x61800], desc[UR16][R32.64], P4 ;  /* 0x6180000020007fae */ /* 0x000fe8000a121850 */
[----:B------:R-:W-:Y:S01]  /*8d60*/  LDGSTS.E [R0+0x61c00], desc[UR16][R34.64], P4 ;  /* 0x61c0000022007fae */ /* 0x000fe2000a121850 */
[----:B------:R-:W-:-:S03]  /*8d70*/  VIADD R6, R6, UR12 ;  /* 0x0000000c06067c36 */ /* 0x000fc60008000000 */
[----:B------:R-:W-:Y:S04]  /*8d80*/  LDGSTS.E [R0+0x62000], desc[UR16][R36.64], P4 ;  /* 0x6200000024007fae */ /* 0x000fe8000a121850 */
        /* <DEDUP_REMOVED lines=11> */
[----:B------:R-:W-:-:S03]  /*8e40*/  LOP3.LUT R15, R16, 0x40, RZ, 0x3c, !PT ;  /* 0x00000040100f7812 */ /* 0x000fc600078e3cff */
[----:B------:R-:W-:Y:S04]  /*8e50*/  LDGSTS.E [R6+0x61100], desc[UR16][R58.64], P4 ;  /* 0x611000003a067fae */ /* 0x000fe8000a121850 */
[----:B------:R-:W-:Y:S04]  /*8e60*/  LDGSTS.E [R6+0x61500], desc[UR16][R60.64], P4 ;  /* 0x615000003c067fae */ /* 0x000fe8000a121850 */
[----:B------:R-:W-:Y:S04]  /*8e70*/  LDGSTS.E [R6+0x61900], desc[UR16][R62.64], P4 ;  /* 0x619000003e067fae */ /* 0x000fe8000a121850 */
[----:B------:R-:W-:Y:S01]  /*8e80*/  LDGSTS.E [R6+0x61d00], desc[UR16][R64.64], P4 ;  /* 0x61d0000040067fae */ /* 0x000fe2000a121850 */
[----:B------:R-:W-:-:S03]  /*8e90*/  IADD3 R15, R15, UR12, RZ ;  /* 0x0000000c0f0f7c10 */ /* 0x000fc6000fffe0ff */
        /* <DEDUP_REMOVED lines=37> */
[----:B------:R-:W-:-:S03]  /*90f0*/  SHF.L.U32 R2, R2, 0x6, RZ ;  /* 0x0000000602027819 */ /* 0x000fc600000006ff */
[----:B------:R-:W-:Y:S04]  /*9100*/  LDGSTS.E [R17+0x62f00], desc[UR16][R132.64], P4 ;  /* 0x62f0000084117fae */ /* 0x000fe8000a121850 */
[----:B------:R-:W-:Y:S04]  /*9110*/  LDGSTS.E [R17+0x63300], desc[UR16][R134.64], P4 ;  /* 0x6330000086117fae */ /* 0x000fe8000a121850 */
[----:B------:R-:W-:Y:S04]  /*9120*/  LDGSTS.E [R17+0x63700], desc[UR16][R136.64], P4 ;  /* 0x6370000088117fae */ /* 0x000fe8000a121850 */
[----:B------:R-:W-:Y:S04]  /*9130*/  LDGSTS.E [R17+0x63b00], desc[UR16][R138.64], P4 ;  /* 0x63b000008a117fae */ /* 0x000fe8000a121850 */
[----:B------:R-:W-:Y:S01]  /*9140*/  LDGSTS.E [R17+0x63f00], desc[UR16][R140.64], P4 ;  /* 0x63f000008c117fae */ /* 0x000fe2000a121850 */
[----:B------:R-:W-:Y:S01]  /*9150*/  ISETP.GE.U32.AND P4, PT, R252, 0x7fffff7b, PT ;  /* 0x7fffff7bfc00780c */ /* 0x000fe20003f86070 */
[----:B------:R-:W-:-:S02]  /*9160*/  VIADD R252, R206, 0xffffffb9 ;  /* 0xffffffb9cefc7836 */ /* 0x000fc40000000000 */
[----:B------:R-:W-:Y:S01]  /*9170*/  IMAD.MOV.U32 R206, RZ, RZ, R174 ;  /* 0x000000ffffce7224 */ /* 0x000fe200078e00ae */
[----:B------:R-:W0:Y:S01]  /*9180*/  LDGDEPBAR ;  /* 0x00000000000079af */ /* 0x000e220000000000 */
[C---:B------:R-:W-:Y:S01]  /*9190*/  IMAD.WIDE R174, R2.reuse, 0x4, R160 ;  /* 0x0000000402ae7825 */ /* 0x040fe200078e02a0 */
[----:B------:R-:W-:Y:S03]  /*91a0*/  BAR.SYNC.DEFER_BLOCKING 0x0 ;  /* 0x0000000000007b1d */ /* 0x000fe60000010000 */
[----:B------:R-:W-:Y:S02]  /*91b0*/  IMAD.MOV.U32 R160, RZ, RZ, R172 ;  /* 0x000000ffffa07224 */ /* 0x000fe400078e00ac */
[----:B------:R-:W-:Y:S02]  /*91c0*/  IMAD.MOV.U32 R161, RZ, RZ, R173 ;  /* 0x000000ffffa17224 */ /* 0x000fe400078e00ad */
[C---:B------:R-:W-:Y:S01]  /*91d0*/  IMAD.WIDE R172, R2.reuse, 0x4, R4 ;  /* 0x0000000402ac7825 */ /* 0x040fe200078e0204 */
[----:B------:R1:W-:Y:S04]  /*91e0*/  STL.64 [R1+0xda0], R174 ;  /* 0x000da0ae01007387 */ /* 0x0003e80000100a00 */
[----:B------:R-:W2:Y:S01]  /*91f0*/  LDL.LU.64 R4, [R1+0x5a8] ;  /* 0x0005a80001047983 */ /* 0x000ea20000300a00 */
[----:B------:R-:W-:-:S04]  /*9200*/  IMAD.WIDE R156, R2, 0x4, R156 ;  /* 0x00000004029c7825 */ /* 0x000fc800078e029c */
[C---:B------:R-:W-:Y:S01]  /*9210*/  IMAD.WIDE R158, R2.reuse, 0x4, R158 ;  /* 0x00000004029e7825 */ /* 0x040fe200078e029e */
[----:B------:R4:W-:Y:S03]  /*9220*/  STL.64 [R1+0xda8], R172 ;  /* 0x000da8ac01007387 */ /* 0x0009e60000100a00 */
[C---:B------:R-:W-:Y:S01]  /*9230*/  IMAD.WIDE R170, R2.reuse, 0x4, R170 ;  /* 0x0000000402aa7825 */ /* 0x040fe200078e02aa */
[----:B------:R4:W-:Y:S04]  /*9240*/  STL.64 [R1+0xdb0], R156 ;  /* 0x000db09c01007387 */ /* 0x0009e80000100a00 */
[----:B------:R-:W-:Y:S01]  /*9250*/  @!PT LDS RZ, [RZ] ;  /* 0x00000000fffff984 */ /* 0x000fe20000000800 */
[----:B------:R-:W-:Y:S01]  /*9260*/  @!PT LDS RZ, [RZ] ;  /* 0x00000000fffff984 */ /* 0x000fe20000000800 */
[----:B------:R-:W-:Y:S01]  /*9270*/  @!PT LDS RZ, [RZ] ;  /* 0x00000000fffff984 */ /* 0x000fe20000000800 */
[----:B------:R1:W-:Y:S01]  /*9280*/  LDGSTS.E [R250+0x20000], desc[UR16][R174.64], !P0 ;  /* 0x20000000aefa7fae */ /* 0x0003e2000c121850 */
[----:B------:R-:W-:-:S03]  /*9290*/  IMAD.WIDE R168, R2, 0x4, R168 ;  /* 0x0000000402a87825 */ /* 0x000fc600078e02a8 */
[----:B------:R2:W-:Y:S01]  /*92a0*/  STL.64 [R1+0xdb8], R158 ;  /* 0x000db89e01007387 */ /* 0x0005e20000100a00 */
[----:B---3--:R-:W-:-:S03]  /*92b0*/  IMAD.WIDE R162, R2, 0x4, R162 ;  /* 0x0000000402a27825 */ /* 0x008fc600078e02a2 */
[----:B------:R4:W-:Y:S01]  /*92c0*/  LDGSTS.E [R250+0x24000], desc[UR16][R172.64], !P0 ;  /* 0x24000000acfa7fae */ /* 0x0009e2000c121850 */
[----:B-1----:R-:W-:Y:S01]  /*92d0*/  MOV R174, R178 ;  /* 0x000000b200ae7202 */ /* 0x002fe20000000f00 */
[----:B------:R-:W-:Y:S02]  /*92e0*/  IMAD.MOV.U32 R175, RZ, RZ, R179 ;  /* 0x000000ffffaf7224 */ /* 0x000fe400078e00b3 */
[----:B------:R1:W-:Y:S04]  /*92f0*/  LDGSTS.E [R250+0x28000], desc[UR16][R156.64], !P0 ;  /* 0x280000009cfa7fae */ /* 0x0003e8000c121850 */
[----:B------:R-:W3:Y:S01]  /*9300*/  LDL.LU.64 R178, [R1+0x570] ;  /* 0x0005700001b27983 */ /* 0x000ee20000300a00 */
[----:B----4-:R-:W-:Y:S01]  /*9310*/  IMAD.MOV.U32 R172, RZ, RZ, R164 ;  /* 0x000000ffffac7224 */ /* 0x010fe200078e00a4 */
[----:B------:R-:W-:-:S02]  /*9320*/  MOV R173, R165 ;  /* 0x000000a500ad7202 */ /* 0x000fc40000000f00 */
[----:B------:R2:W-:Y:S04]  /*9330*/  LDGSTS.E [R250+0x2c000], desc[UR16][R158.64], !P0 ;  /* 0x2c0000009efa7fae */ /* 0x0005e8000c121850 */
[----:B------:R4:W-:Y:S01]  /*9340*/  STL.64 [R1+0x5c0], R170 ;  /* 0x0005c0aa01007387 */ /* 0x0009e20000100a00 */
[C---:B------:R-:W-:Y:S01]  /*9350*/  IMAD.WIDE R176, R2.reuse, 0x4, R176 ;  /* 0x0000000402b07825 */ /* 0x040fe200078e02b0 */
[----:B-1----:R-:W1:Y:S02]  /*9360*/  LDC R157, c[0x0][0x230] ;  /* 0x00008c00ff9d7b82 */ /* 0x002e640000000800 */
[----:B------:R-:W3:Y:S04]  /*9370*/  LDL.LU.64 R164, [R1+0x568] ;  /* 0x0005680001a47983 */ /* 0x000ee80000300a00 */
[----:B------:R4:W-:Y:S01]  /*9380*/  STL.64 [R1+0x5b8], R168 ;  /* 0x0005b8a801007387 */ /* 0x0009e20000100a00 */
[C---:B------:R-:W-:Y:S01]  /*9390*/  IMAD.WIDE R166, R2.reuse, 0x4, R166 ;  /* 0x0000000402a67825 */ /* 0x040fe200078e02a6 */
[----:B------:R-:W1:Y:S02]  /*93a0*/  LDC R156, c[0x0][0x230] ;  /* 0x00008c00ff9c7b82 */ /* 0x000e640000000800 */
[----:B------:R4:W-:Y:S04]  /*93b0*/  STL.64 [R1+0x5b0], R162 ;  /* 0x0005b0a201007387 */ /* 0x0009e80000100a00 */
[----:B------:R-:W-:Y:S04]  /*93c0*/  LDGSTS.E [R250+0x20004], desc[UR16][R170.64], !P2 ;  /* 0x20004000aafa7fae */ /* 0x000fe8000d121850 */
[----:B------:R-:W-:Y:S04]  /*93d0*/  LDGSTS.E [R250+0x24004], desc[UR16][R168.64], !P2 ;  /* 0x24004000a8fa7fae */ /* 0x000fe8000d121850 */
[----:B------:R-:W-:Y:S01]  /*93e0*/  LDGSTS.E [R250+0x28004], desc[UR16][R162.64], !P2 ;  /* 0x28004000a2fa7fae */ /* 0x000fe2000d121850 */
[----:B--2---:R-:W-:-:S02]  /*93f0*/  IMAD.WIDE R158, R2, 0x4, R4 ;  /* 0x00000004029e7825 */ /* 0x004fc400078e0204 */
[----:B------:R-:W2:Y:S03]  /*9400*/  LDC R5, c[0x0][0x230] ;  /* 0x00008c00ff057b82 */ /* 0x000ea60000000800 */
[----:B------:R1:W-:Y:S04]  /*9410*/  STL.64 [R1+0x888], R158 ;  /* 0x0008889e01007387 */ /* 0x0003e80000100a00 */
[----:B----4-:R-:W4:Y:S04]  /*9420*/  LDL.LU.64 R170, [R1+0x240] ;  /* 0x0002400001aa7983 */ /* 0x010f280000300a00 */
[----:B------:R-:W2:Y:S04]  /*9430*/  LDL.LU.64 R168, [R1+0x238] ;  /* 0x0002380001a87983 */ /* 0x000ea80000300a00 */
[----:B------:R-:W2:Y:S01]  /*9440*/  LDL.LU.64 R162, [R1+0x230] ;  /* 0x0002300001a27983 */ /* 0x000ea20000300a00 */
[----:B------:R-:W-:-:S03]  /*9450*/  IMAD.WIDE R160, R2, 0x4, R160 ;  /* 0x0000000402a07825 */ /* 0x000fc600078e02a0 */
[----:B------:R1:W-:Y:S01]  /*9460*/  LDGSTS.E [R250+0x2c004], desc[UR16][R158.64], !P2 ;  /* 0x2c0040009efa7fae */ /* 0x0003e2000d121850 */
[----:B------:R-:W-:-:S03]  /*9470*/  IMAD.WIDE R174, R2, 0x4, R174 ;  /* 0x0000000402ae7825 */ /* 0x000fc600078e02ae */
[----:B------:R-:W-:Y:S04]  /*9480*/  STL.64 [R1+0x8b8], R176 ;  /* 0x0008b8b001007387 */ /* 0x000fe80000100a00 */
[----:B------:R3:W-:Y:S01]  /*9490*/  STL.64 [R1+0x8f0], R166 ;  /* 0x0008f0a601007387 */ /* 0x0007e20000100a00 */
[----:B-1----:R-:W-:-:S03]  /*94a0*/  IMAD.WIDE R158, R2, 0x4, R206 ;  /* 0x00000004029e7825 */ /* 0x002fc600078e02ce */
[----:B------:R1:W-:Y:S04]  /*94b0*/  STL.64 [R1+0x920], R160 ;  /* 0x000920a001007387 */ /* 0x0003e80000100a00 */
[----:B------:R-:W2:Y:S01]  /*94c0*/  LDL.LU.64 R206, [R1+0x228] ;  /* 0x0002280001ce7983 */ /* 0x000ea20000300a00 */
[----:B------:R-:W-:-:S03]  /*94d0*/  IMAD.WIDE R172, R2, 0x4, R172 ;  /* 0x0000000402ac7825 */ /* 0x000fc600078e02ac */
[----:B------:R-:W-:Y:S01]  /*94e0*/  LDGSTS.E [R250+0x20008], desc[UR16][R176.64], !P1 ;  /* 0x20008000b0fa7fae */ /* 0x000fe2000c921850 */
[----:B------:R-:W-:-:S03]  /*94f0*/  VIADD R4, R181, 0xffffffb8 ;  /* 0xffffffb8b5047836 */ /* 0x000fc60000000000 */
[----:B------:R1:W-:Y:S04]  /*9500*/  STL.64 [R1+0x948], R158 ;  /* 0x0009489e01007387 */ /* 0x0003e80000100a00 */
[----:B------:R-:W-:Y:S04]  /*9510*/  LDGSTS.E [R250+0x24008], desc[UR16][R166.64], !P1 ;  /* 0x24008000a6fa7fae */ /* 0x000fe8000c921850 */
[----:B------:R1:W-:Y:S04]  /*9520*/  LDGSTS.E [R250+0x28008], desc[UR16][R160.64], !P1 ;  /* 0x28008000a0fa7fae */ /* 0x0003e8000c921850 */
[----:B------:R1:W-:Y:S04]  /*9530*/  LDGSTS.E [R250+0x2c008], desc[UR16][R158.64], !P1 ;  /* 0x2c0080009efa7fae */ /* 0x0003e8000c921850 */
[----:B---3--:R-:W3:Y:S04]  /*9540*/  LDL.LU.64 R166, [R1+0x220] ;  /* 0x0002200001a67983 */ /* 0x008ee80000300a00 */
[----:B------:R-:W3:Y:S01]  /*9550*/  LDL.LU.64 R176, [R1+0x218] ;  /* 0x0002180001b07983 */ /* 0x000ee20000300a00 */
[----:B-1----:R-:W-:-:S03]  /*9560*/  IMAD.WIDE R160, R2, 0x4, R178 ;  /* 0x0000000402a07825 */ /* 0x002fc600078e02b2 */
[----:B------:R2:W-:Y:S01]  /*9570*/  STL.64 [R1+0x968], R174 ;  /* 0x000968ae01007387 */ /* 0x0005e20000100a00 */
[----:B------:R-:W-:-:S03]  /*9580*/  IMAD.WIDE R158, R2, 0x4, R164 ;  /* 0x00000004029e7825 */ /* 0x000fc600078e02a4 */
[----:B------:R-:W3:Y:S01]  /*9590*/  LDL.LU.64 R164, [R1+0x210] ;  /* 0x0002100001a47983 */ /* 0x000ee20000300a00 */
[----:B------:R-:W-:-:S03]  /*95a0*/  ISETP.GE.U32.AND P2, PT, R4, 0x7fffff79, PT ;  /* 0x7fffff790400780c */ /* 0x000fc60003f46070 */
[----:B------:R1:W-:Y:S01]  /*95b0*/  STL.64 [R1+0x980], R172 ;  /* 0x000980ac01007387 */ /* 0x0003e20000100a00 */
[----:B------:R-:W-:-:S03]  /*95c0*/  VIADD R4, R180, 0xffffff9f ;  /* 0xffffff9fb4047836 */ /* 0x000fc60000000000 */
[----:B------:R-:W3:Y:S04]  /*95d0*/  LDL.LU.64 R178, [R1+0x208] ;  /* 0x0002080001b27983 */ /* 0x000ee80000300a00 */
[----:B------:R2:W-:Y:S04]  /*95e0*/  LDGSTS.E [R250+0x2000c], desc[UR16][R174.64], !P6 ;  /* 0x2000c000aefa7fae */ /* 0x0005e8000f121850 */
[----:B------:R1:W-:Y:S04]  /*95f0*/  STL.64 [R1+0x990], R160 ;  /* 0x000990a001007387 */ /* 0x0003e80000100a00 */
[----:B------:R1:W-:Y:S04]  /*9600*/  STL.64 [R1+0x998], R158 ;  /* 0x0009989e01007387 */ /* 0x0003e80000100a00 */
[----:B------:R1:W-:Y:S04]  /*9610*/  LDGSTS.E [R250+0x2400c], desc[UR16][R172.64], !P6 ;  /* 0x2400c000acfa7fae */ /* 0x0003e8000f121850 */
[----:B------:R-:W-:Y:S01]  /*9620*/  LDGSTS.E [R250+0x2800c], desc[UR16][R160.64], !P6 ;  /* 0x2800c000a0fa7fae */ /* 0x000fe2000f121850 */
[----:B----4-:R-:W-:Y:S01]  /*9630*/  IMAD.WIDE R180, R2, 0x4, R170 ;  /* 0x0000000402b47825 */ /* 0x010fe200078e02aa */
[----:B------:R-:W-:-:S02]  /*9640*/  ISETP.GE.U32.AND P1, PT, R4, 0x7fffff60, PT ;  /* 0x7fffff600400780c */ /* 0x000fc40003f26070 */
[----:B------:R4:W-:Y:S01]  /*9650*/  LDGSTS.E [R250+0x2c00c], desc[UR16][R158.64], !P6 ;  /* 0x2c00c0009efa7fae */ /* 0x0009e2000f121850 */
[----:B--2---:R-:W-:-:S03]  /*9660*/  IMAD.WIDE R174, R2, 0x4, R168 ;  /* 0x0000000402ae7825 */ /* 0x004fc600078e02a8 */
[----:B------:R-:W2:Y:S01]  /*9670*/  LDL.LU.64 R168, [R1+0x200] ;  /* 0x0002000001a87983 */ /* 0x000ea20000300a00 */
[----:B-1----:R-:W-:-:S03]  /*9680*/  IMAD.WIDE R172, R2, 0x4, R162 ;  /* 0x0000000402ac7825 */ /* 0x002fc600078e02a2 */
[----:B------:R-:W-:Y:S04]  /*9690*/  STL.64 [R1+0x9c8], R180 ;  /* 0x0009c8b401007387 */ /* 0x000fe80000100a00 */
[----:B------:R-:W2:Y:S04]  /*96a0*/  LDL.LU.64 R162, [R1+0x1f8] ;  /* 0x0001f80001a27983 */ /* 0x000ea80000300a00 */
[----:B------:R3:W-:Y:S04]  /*96b0*/  STL.64 [R1+0xa08], R174 ;  /* 0x000a08ae01007387 */ /* 0x0007e80000100a00 */
[----:B------:R-:W2:Y:S04]  /*96c0*/  LDL.LU.64 R160, [R1+0x1f0] ;  /* 0x0001f00001a07983 */ /* 0x000ea80000300a00 */
[----:B------:R1:W-:Y:S04]  /*96d0*/  STL.64 [R1+0xa28], R172 ;  /* 0x000a28ac01007387 */ /* 0x0003e80000100a00 */
[----:B------:R-:W2:Y:S01]  /*96e0*/  LDL.LU.64 R170, [R1+0x1e8] ;  /* 0x0001e80001aa7983 */ /* 0x000ea20000300a00 */
[----:B------:R-:W-:Y:S01]  /*96f0*/  IADD3 R4, R157, -0x62, RZ ;  /* 0xffffff9e9d047810 */ /* 0x000fe20007ffe0ff */
[----:B----4-:R-:W-:Y:S01]  /*9700*/  IMAD.WIDE R158, R2, 0x4, R206 ;  /* 0x00000004029e7825 */ /* 0x010fe200078e02ce */
[----:B------:R-:W4:Y:S01]  /*9710*/  LDC R157, c[0x0][0x230] ;  /* 0x00008c00ff9d7b82 */ /* 0x000f220000000800 */
[----:B------:R-:W-:Y:S01]  /*9720*/  LDGSTS.E [R250+0x30000], desc[UR16][R180.64], !P1 ;  /* 0x30000000b4fa7fae */ /* 0x000fe2000c921850 */
[----:B------:R-:W-:-:S03]  /*9730*/  ISETP.GE.U32.AND P6, PT, R4, 0x7fffff5f, PT ;  /* 0x7fffff5f0400780c */ /* 0x000fc60003fc6070 */
[----:B------:R3:W-:Y:S04]  /*9740*/  LDGSTS.E [R250+0x34000], desc[UR16][R174.64], !P1 ;  /* 0x34000000aefa7fae */ /* 0x0007e8000c921850 */
[----:B------:R1:W-:Y:S04]  /*9750*/  LDGSTS.E [R250+0x38000], desc[UR16][R172.64], !P1 ;  /* 0x38000000acfa7fae */ /* 0x0003e8000c921850 */
[----:B------:R1:W-:Y:S01]  /*9760*/  STL.64 [R1+0xa48], R158 ;  /* 0x000a489e01007387 */ /* 0x0003e20000100a00 */
[----:B------:R-:W-:Y:S02]  /*9770*/  VIADD R4, R156, 0xffffff9d ;  /* 0xffffff9d9c047836 */ /* 0x000fe40000000000 */
[----:B------:R-:W4:Y:S01]  /*9780*/  LDC R156, c[0x0][0x230] ;  /* 0x00008c00ff9c7b82 */ /* 0x000f220000000800 */
[----:B------:R1:W-:Y:S01]  /*9790*/  LDGSTS.E [R250+0x3c000], desc[UR16][R158.64], !P1 ;  /* 0x3c0000009efa7fae */ /* 0x0003e2000c921850 */
[----:B---3--:R-:W-:-:S03]  /*97a0*/  IMAD.WIDE R174, R2, 0x4, R166 ;  /* 0x0000000402ae7825 */ /* 0x008fc600078e02a6 */
[----:B------:R-:W3:Y:S01]  /*97b0*/  LDL.LU.64 R166, [R1+0x1e0] ;  /* 0x0001e00001a67983 */ /* 0x000ee20000300a00 */
[----:B-1----:R-:W-:-:S03]  /*97c0*/  IMAD.WIDE R172, R2, 0x4, R176 ;  /* 0x0000000402ac7825 */ /* 0x002fc600078e02b0 */
[----:B------:R-:W4:Y:S04]  /*97d0*/  LDL.LU.64 R180, [R1+0x1d8] ;  /* 0x0001d80001b47983 */ /* 0x000f280000300a00 */
[----:B------:R1:W-:Y:S01]  /*97e0*/  STL.64 [R1+0xab0], R174 ;  /* 0x000ab0ae01007387 */ /* 0x0003e20000100a00 */
[----:B------:R-:W-:-:S03]  /*97f0*/  IMAD.WIDE R164, R2, 0x4, R164 ;  /* 0x0000000402a47825 */ /* 0x000fc600078e02a4 */
[----:B------:R-:W4:Y:S04]  /*9800*/  LDL.LU.64 R176, [R1+0x1d0] ;  /* 0x0001d00001b07983 */ /* 0x000f280000300a00 */
[----:B------:R1:W-:Y:S01]  /*9810*/  STL.64 [R1+0xb38], R172 ;  /* 0x000b38ac01007387 */ /* 0x0003e20000100a00 */
[----:B------:R-:W-:-:S03]  /*9820*/  IMAD.WIDE R158, R2, 0x4, R178 ;  /* 0x00000004029e7825 */ /* 0x000fc600078e02b2 */
[----:B------:R-:W4:Y:S01]  /*9830*/  LDL.LU.64 R206, [R1+0x1c8] ;  /* 0x0001c80001ce7983 */ /* 0x000f220000300a00 */
[----:B------:R-:W-:-:S03]  /*9840*/  ISETP.GE.U32.AND P1, PT, R4, 0x7fffff5e, PT ;  /* 0x7fffff5e0400780c */ /* 0x000fc60003f26070 */
[----:B------:R1:W-:Y:S04]  /*9850*/  STL.64 [R1+0xb98], R164 ;  /* 0x000b98a401007387 */ /* 0x0003e80000100a00 */
[----:B------:R-:W-:Y:S04]  /*9860*/  LDGSTS.E [R250+0x30004], desc[UR16][R174.64], !P6 ;  /* 0x30004000aefa7fae */ /* 0x000fe8000f121850 */
[----:B------:R2:W-:Y:S04]  /*9870*/  STL.64 [R1+0xc58], R158 ;  /* 0x000c589e01007387 */ /* 0x0005e80000100a00 */
[----:B------:R-:W-:Y:S04]  /*9880*/  LDGSTS.E [R250+0x34004], desc[UR16][R172.64], !P6 ;  /* 0x34004000acfa7fae */ /* 0x000fe8000f121850 */
[----:B-1----:R-:W4:Y:S04]  /*9890*/  LDL.LU.64 R174, [R1+0x560] ;  /* 0x0005600001ae7983 */ /* 0x002f280000300a00 */
[----:B------:R-:W-:Y:S04]  /*98a0*/  LDGSTS.E [R250+0x38004], desc[UR16][R164.64], !P6 ;  /* 0x38004000a4fa7fae */ /* 0x000fe8000f121850 */
[----:B------:R-:W4:Y:S04]  /*98b0*/  LDL.LU.64 R172, [R1+0x558] ;  /* 0x0005580001ac7983 */ /* 0x000f280000300a00 */
[----:B------:R-:W4:Y:S04]  /*98c0*/  LDL.LU.64 R178, [R1+0x550] ;  /* 0x0005500001b27983 */ /* 0x000f280000300a00 */
[----:B------:R1:W-:Y:S04]  /*98d0*/  LDGSTS.E [R250+0x3c004], desc[UR16][R158.64], !P6 ;  /* 0x3c0040009efa7fae */ /* 0x0003e8000f121850 */
[----:B------:R-:W4:Y:S01]  /*98e0*/  LDL.LU.64 R164, [R1+0x548] ;  /* 0x0005480001a47983 */ /* 0x000f220000300a00 */
[----:B--2---:R-:W-:-:S04]  /*98f0*/  IMAD.WIDE R168, R2, 0x4, R168 ;  /* 0x0000000402a87825 */ /* 0x004fc800078e02a8 */
[C---:B------:R-:W-:Y:S01]  /*9900*/  IMAD.WIDE R162, R2.reuse, 0x4, R162 ;  /* 0x0000000402a27825 */ /* 0x040fe200078e02a2 */
[----:B------:R2:W-:Y:S03]  /*9910*/  STL.64 [R1+0xc90], R168 ;  /* 0x000c90a801007387 */ /* 0x0005e60000100a00 */
[C---:B------:R-:W-:Y:S01]  /*9920*/  IMAD.WIDE R160, R2.reuse, 0x4, R160 ;  /* 0x0000000402a07825 */ /* 0x040fe200078e02a0 */
[----:B------:R2:W-:Y:S03]  /*9930*/  STL.64 [R1+0xcc8], R162 ;  /* 0x000cc8a201007387 */ /* 0x0005e60000100a00 */
[----:B-1----:R-:W-:Y:S01]  /*9940*/  IMAD.WIDE R158, R2, 0x4, R170 ;  /* 0x00000004029e7825 */ /* 0x002fe200078e02aa */
[----:B------:R1:W-:Y:S04]  /*9950*/  STL.64 [R1+0xd00], R160 ;  /* 0x000d00a001007387 */ /* 0x0003e80000100a00 */
[----:B------:R1:W-:Y:S04]  /*9960*/  STL.64 [R1+0xd28], R158 ;  /* 0x000d289e01007387 */ /* 0x0003e80000100a00 */
[----:B------:R-:W4:Y:S04]  /*9970*/  LDL.LU.64 R170, [R1+0x540] ;  /* 0x0005400001aa7983 */ /* 0x000f280000300a00 */
[----:B------:R-:W-:Y:S04]  /*9980*/  LDGSTS.E [R250+0x30008], desc[UR16][R168.64], !P1 ;  /* 0x30008000a8fa7fae */ /* 0x000fe8000c921850 */
[----:B------:R-:W-:Y:S01]  /*9990*/  LDGSTS.E [R250+0x34008], desc[UR16][R162.64], !P1 ;  /* 0x34008000a2fa7fae */ /* 0x000fe2000c921850 */
[----:B------:R-:W-:-:S02]  /*99a0*/  VIADD R4, R5, 0xffffff9c ;  /* 0xffffff9c05047836 */ /* 0x000fc40000000000 */
[----:B------:R-:W1:Y:S01]  /*99b0*/  LDC R5, c[0x0][0x230] ;  /* 0x00008c00ff057b82 */ /* 0x000e620000000800 */
[----:B------:R1:W-:Y:S04]  /*99c0*/  LDGSTS.E [R250+0x38008], desc[UR16][R160.64], !P1 ;  /* 0x38008000a0fa7fae */ /* 0x0003e8000c921850 */
[----:B--2---:R-:W2:Y:S04]  /*99d0*/  LDL.LU.64 R168, [R1+0x538] ;  /* 0x0005380001a87983 */ /* 0x004ea80000300a00 */
[----:B------:R-:W2:Y:S01]  /*99e0*/  LDL.LU.64 R162, [R1+0x530] ;  /* 0x0005300001a27983 */ /* 0x000ea20000300a00 */
[----:B------:R-:W-:Y:S01]  /*99f0*/  ISETP.GE.U32.AND P6, PT, R4, 0x7fffff5d, PT ;  /* 0x7fffff5d0400780c */ /* 0x000fe20003fc6070 */
[----:B---3--:R-:W-:-:S02]  /*9a00*/  IMAD.WIDE R166, R2, 0x4, R166 ;  /* 0x0000000402a67825 */ /* 0x008fc400078e02a6 */
[----:B------:R3:W-:Y:S02]  /*9a10*/  LDGSTS.E [R250+0x3c008], desc[UR16][R158.64], !P1 ;  /* 0x3c0080009efa7fae */ /* 0x0007e4000c921850 */
[----:B----4-:R-:W-:-:S04]  /*9a20*/  IMAD.WIDE R180, R2, 0x4, R180 ;  /* 0x0000000402b47825 */ /* 0x010fc800078e02b4 */
[C---:B------:R-:W-:Y:S01]  /*9a30*/  IMAD.WIDE R176, R2.reuse, 0x4, R176 ;  /* 0x0000000402b07825 */ /* 0x040fe200078e02b0 */
[----:B------:R4:W-:Y:S04]  /*9a40*/  STL.64 [R1+0xd50], R166 ;  /* 0x000d50a601007387 */ /* 0x0009e80000100a00 */
[----:B------:R4:W-:Y:S01]  /*9a50*/  STL.64 [R1+0xd68], R180 ;  /* 0x000d68b401007387 */ /* 0x0009e20000100a00 */
[C---:B-1----:R-:W-:Y:S01]  /*9a60*/  IMAD.WIDE R160, R2.reuse, 0x4, R206 ;  /* 0x0000000402a07825 */ /* 0x042fe200078e02ce */
[----:B---3--:R-:W1:Y:S02]  /*9a70*/  LDC R158, c[0x0][0x230] ;  /* 0x00008c00ff9e7b82 */ /* 0x008e640000000800 */
[----:B------:R-:W-:Y:S04]  /*9a80*/  LDGSTS.E [R250+0x3000c], desc[UR16][R166.64], !P6 ;  /* 0x3000c000a6fa7fae */ /* 0x000fe8000f121850 */
[----:B------:R3:W-:Y:S04]  /*9a90*/  STL.64 [R1+0xd80], R176 ;  /* 0x000d80b001007387 */ /* 0x0007e80000100a00 */
[----:B------:R3:W-:Y:S04]  /*9aa0*/  LDGSTS.E [R250+0x3400c], desc[UR16][R180.64], !P6 ;  /* 0x3400c000b4fa7fae */ /* 0x0007e8000f121850 */
[----:B----4-:R-:W4:Y:S01]  /*9ab0*/  LDL.LU.64 R166, [R1+0x528] ;  /* 0x0005280001a67983 */ /* 0x010f220000300a00 */
[----:B------:R-:W-:-:S03]  /*9ac0*/  IMAD.WIDE R206, R2, 0x4, R174 ;  /* 0x0000000402ce7825 */ /* 0x000fc600078e02ae */
[----:B------:R1:W-:Y:S04]  /*9ad0*/  STL.64 [R1+0xd88], R160 ;  /* 0x000d88a001007387 */ /* 0x0003e80000100a00 */
[----:B------:R-:W-:Y:S01]  /*9ae0*/  LDGSTS.E [R250+0x3800c], desc[UR16][R176.64], !P6 ;  /* 0x3800c000b0fa7fae */ /* 0x000fe2000f121850 */
[----:B---3--:R-:W-:-:S03]  /*9af0*/  IMAD.WIDE R180, R2, 0x4, R172 ;  /* 0x0000000402b47825 */ /* 0x008fc600078e02ac */
[----:B------:R1:W-:Y:S01]  /*9b00*/  LDGSTS.E [R250+0x3c00c], desc[UR16][R160.64], !P6 ;  /* 0x3c00c000a0fa7fae */ /* 0x0003e2000f121850 */
[----:B------:R-:W-:-:S03]  /*9b10*/  IMAD.WIDE R172, R2, 0x4, R178 ;  /* 0x0000000402ac7825 */ /* 0x000fc600078e02b2 */
[----:B------:R3:W-:Y:S04]  /*9b20*/  LDGSTS.E [R249+0x20000], desc[UR16][R206.64], !P5 ;  /* 0x20000000cef97fae */ /* 0x0007e8000e921850 */
[----:B------:R-:W4:Y:S04]  /*9b30*/  LDL.LU.64 R176, [R1+0x520] ;  /* 0x0005200001b07983 */ /* 0x000f280000300a00 */
[----:B------:R3:W-:Y:S01]  /*9b40*/  STL.64 [R1+0x568], R206 ;  /* 0x000568ce01007387 */ /* 0x0007e20000100a00 */
[----:B-1----:R-:W-:-:S03]  /*9b50*/  IMAD.WIDE R160, R2, 0x4, R164 ;  /* 0x0000000402a07825 */ /* 0x002fc600078e02a4 */
[----:B------:R-:W4:Y:S04]  /*9b60*/  LDL.LU.64 R174, [R1+0x518] ;  /* 0x0005180001ae7983 */ /* 0x000f280000300a00 */
[----:B------:R-:W-:Y:S04]  /*9b70*/  STL.64 [R1+0x578], R180 ;  /* 0x000578b401007387 */ /* 0x000fe80000100a00 */
[----:B------:R-:W4:Y:S04]  /*9b80*/  LDL.LU.64 R164, [R1+0x510] ;  /* 0x0005100001a47983 */ /* 0x000f280000300a00 */
[----:B------:R2:W-:Y:S04]  /*9b90*/  STL.64 [R1+0x550], R172 ;  /* 0x000550ac01007387 */ /* 0x0005e80000100a00 */
[----:B------:R-:W4:Y:S04]  /*9ba0*/  LDL.LU.64 R178, [R1+0x508] ;  /* 0x0005080001b27983 */ /* 0x000f280000300a00 */
[----:B------:R-:W-:Y:S04]  /*9bb0*/  LDGSTS.E [R249+0x24000], desc[UR16][R180.64], !P5 ;  /* 0x24000000b4f97fae */ /* 0x000fe8000e921850 */
[----:B------:R2:W-:Y:S04]  /*9bc0*/  LDGSTS.E [R249+0x28000], desc[UR16][R172.64], !P5 ;  /* 0x28000000acf97fae */ /* 0x0005e8000e921850 */
[----:B------:R1:W-:Y:S04]  /*9bd0*/  STL.64 [R1+0x548], R160 ;  /* 0x000548a001007387 */ /* 0x0003e80000100a00 */
[----:B------:R4:W-:Y:S01]  /*9be0*/  LDGSTS.E [R249+0x2c000], desc[UR16][R160.64], !P5 ;  /* 0x2c000000a0f97fae */ /* 0x0009e2000e921850 */
[----:B---3--:R-:W-:Y:S01]  /*9bf0*/  IMAD.WIDE R206, R2, 0x4, R170 ;  /* 0x0000000402ce7825 */ /* 0x008fe200078e02aa */
[----:B------:R-:W-:-:S02]  /*9c00*/  IADD3 R4, R157, -0x49, RZ ;  /* 0xffffffb79d047810 */ /* 0x000fc40007ffe0ff */
[----:B------:R-:W-:Y:S01]  /*9c10*/  ISETP.GE.U32.AND P0, PT, R252, 0x7fffff7a, PT ;  /* 0x7fffff7afc00780c */ /* 0x000fe20003f06070 */
[----:B------:R-:W3:Y:S01]  /*9c20*/  LDC R157, c[0x0][0x230] ;  /* 0x00008c00ff9d7b82 */ /* 0x000ee20000000800 */
[C---:B--2---:R-:W-:Y:S01]  /*9c30*/  IMAD.WIDE R172, R2.reuse, 0x4, R168 ;  /* 0x0000000402ac7825 */ /* 0x044fe200078e02a8 */
[----:B------:R-:W-:Y:S03]  /*9c40*/  LDGSTS.E [R249+0x20004], desc[UR16][R206.64], !P4 ;  /* 0x20004000cef97fae */ /* 0x000fe6000e121850 */
[----:B------:R-:W-:Y:S01]  /*9c50*/  IMAD.WIDE R170, R2, 0x4, R162 ;  /* 0x0000000402aa7825 */ /* 0x000fe200078e02a2 */
[----:B------:R-:W2:Y:S04]  /*9c60*/  LDL.LU.64 R168, [R1+0x500] ;  /* 0x0005000001a87983 */ /* 0x000ea80000300a00 */
[----:B------:R4:W-:Y:S04]  /*9c70*/  STL.64 [R1+0x540], R206 ;  /* 0x000540ce01007387 */ /* 0x0009e80000100a00 */
[----:B------:R-:W3:Y:S04]  /*9c80*/  LDL.LU.64 R162, [R1+0x4f8] ;  /* 0x0004f80001a27983 */ /* 0x000ee80000300a00 */
[----:B------:R4:W-:Y:S04]  /*9c90*/  STL.64 [R1+0x538], R172 ;  /* 0x000538ac01007387 */ /* 0x0009e80000100a00 */
[----:B-1----:R-:W3:Y:S04]  /*9ca0*/  LDL.LU.64 R160, [R1+0x4f0] ;  /* 0x0004f00001a07983 */ /* 0x002ee80000300a00 */
[----:B------:R-:W-:Y:S04]  /*9cb0*/  STL.64 [R1+0x530], R170 ;  /* 0x000530aa01007387 */ /* 0x000fe80000100a00 */
[----:B------:R-:W3:Y:S01]  /*9cc0*/  LDL.LU.64 R180, [R1+0x4e8] ;  /* 0x0004e80001b47983 */ /* 0x000ee20000300a00 */
[----:B------:R-:W-:Y:S01]  /*9cd0*/  ISETP.GE.U32.AND P1, PT, R4, 0x7fffff78, PT ;  /* 0x7fffff780400780c */ /* 0x000fe20003f26070 */
[----:B------:R-:W-:-:S02]  /*9ce0*/  VIADD R4, R156, 0xffffffb6 ;  /* 0xffffffb69c047836 */ /* 0x000fc40000000000 */
[----:B------:R-:W-:Y:S01]  /*9cf0*/  LDGSTS.E [R249+0x24004], desc[UR16][R172.64], !P4 ;  /* 0x24004000acf97fae */ /* 0x000fe2000e121850 */
[----:B------:R-:W1:Y:S01]  /*9d00*/  LDC R156, c[0x0][0x230] ;  /* 0x00008c00ff9c7b82 */ /* 0x000e620000000800 */
[----:B----4-:R-:W-:Y:S01]  /*9d10*/  IMAD.WIDE R166, R2, 0x4, R166 ;  /* 0x0000000402a67825 */ /* 0x010fe200078e02a6 */
[----:B------:R-:W-:Y:S01]  /*9d20*/  ISETP.GE.U32.AND P6, PT, R4, 0x7fffff77, PT ;  /* 0x7fffff770400780c */ /* 0x000fe20003fc6070 */
[----:B------:R-:W-:Y:S02]  /*9d30*/  LDGSTS.E [R249+0x28004], desc[UR16][R170.64], !P4 ;  /* 0x28004000aaf97fae */ /* 0x000fe4000e121850 */
[----:B------:R-:W-:Y:S02]  /*9d40*/  VIADD R4, R5, 0xffffffb5 ;  /* 0xffffffb505047836 */ /* 0x000fe40000000000 */
[----:B------:R4:W-:Y:S01]  /*9d50*/  STL.64 [R1+0x528], R166 ;  /* 0x000528a601007387 */ /* 0x0009e20000100a00 */
[----:B------:R-:W1:Y:S02]  /*9d60*/  LDC R5, c[0x0][0x230] ;  /* 0x00008c00ff057b82 */ /* 0x000e640000000800 */
[----:B------:R-:W-:Y:S01]  /*9d70*/  ISETP.GE.U32.AND P5, PT, R4, 0x7fffff76, PT ;  /* 0x7fffff760400780c */ /* 0x000fe20003fa6070 */
[----:B------:R-:W3:Y:S01]  /*9d80*/  LDL.LU.64 R206, [R1+0x1c0] ;  /* 0x0001c00001ce7983 */ /* 0x000ee20000300a00 */
[----:B------:R-:W-:-:S03]  /*9d90*/  IADD3 R4, R158, -0x4c, RZ ;  /* 0xffffffb49e047810 */ /* 0x000fc60007ffe0ff */
[----:B------:R-:W-:Y:S04]  /*9da0*/  LDGSTS.E [R249+0x2c004], desc[UR16][R166.64], !P4 ;  /* 0x2c004000a6f97fae */ /* 0x000fe8000e121850 */
[----:B------:R-:W3:Y:S01]  /*9db0*/  LDL.LU.64 R172, [R1+0x1b8] ;  /* 0x0001b80001ac7983 */ /* 0x000ee20000300a00 */
[----:B------:R-:W-:-:S03]  /*9dc0*/  IMAD.WIDE R176, R2, 0x4, R176 ;  /* 0x0000000402b07825 */ /* 0x000fc600078e02b0 */
[----:B----4-:R-:W4:Y:S01]  /*9dd0*/  LDL.LU.64 R166, [R1+0x1b0] ;  /* 0x0001b00001a67983 */ /* 0x010f220000300a00 */
[----:B------:R-:W-:-:S03]  /*9de0*/  IMAD.WIDE R174, R2, 0x4, R174 ;  /* 0x0000000402ae7825 */ /* 0x000fc600078e02ae */
[----:B------:R-:W-:Y:S04]  /*9df0*/  STL.64 [R1+0x520], R176 ;  /* 0x000520b001007387 */ /* 0x000fe80000100a00 */
[----:B------:R-:W4:Y:S01]  /*9e00*/  LDL.LU.64 R170, [R1+0x1a8] ;  /* 0x0001a80001aa7983 */ /* 0x000f220000300a00 */
[----:B------:R-:W-:-:S03]  /*9e10*/  IMAD.WIDE R164, R2, 0x4, R164 ;  /* 0x0000000402a47825 */ /* 0x000fc600078e02a4 */
[----:B------:R1:W-:Y:S04]  /*9e20*/  STL.64 [R1+0x8b0], R174 ;  /* 0x0008b0ae01007387 */ /* 0x0003e80000100a00 */
[----:B------:R-:W-:Y:S01]  /*9e30*/  LDGSTS.E [R249+0x20008], desc[UR16][R176.64], !P0 ;  /* 0x20008000b0f97fae */ /* 0x000fe2000c121850 */
[----:B------:R-:W-:-:S03]  /*9e40*/  IMAD.WIDE R158, R2, 0x4, R178 ;  /* 0x00000004029e7825 */ /* 0x000fc600078e02b2 */
[----:B------:R1:W-:Y:S04]  /*9e50*/  STL.64 [R1+0x8e8], R164 ;  /* 0x0008e8a401007387 */ /* 0x0003e80000100a00 */
[----:B------:R-:W-:Y:S04]  /*9e60*/  LDGSTS.E [R249+0x24008], desc[UR16][R174.64], !P0 ;  /* 0x24008000aef97fae */ /* 0x000fe8000c121850 */
[----:B------:R3:W-:Y:S04]  /*9e70*/  STL.64 [R1+0x918], R158 ;  /* 0x0009189e01007387 */ /* 0x0007e80000100a00 */
[----:B------:R-:W-:Y:S04]  /*9e80*/  LDGSTS.E [R249+0x28008], desc[UR16][R164.64], !P0 ;  /* 0x28008000a4f97fae */ /* 0x000fe8000c121850 */
[----:B-1----:R-:W4:Y:S04]  /*9e90*/  LDL.LU.64 R174, [R1+0x1a0] ;  /* 0x0001a00001ae7983 */ /* 0x002f280000300a00 */
[----:B------:R-:W4:Y:S04]  /*9ea0*/  LDL.LU.64 R178, [R1+0x198] ;  /* 0x0001980001b27983 */ /* 0x000f280000300a00 */
[----:B------:R-:W4:Y:S04]  /*9eb0*/  LDL.LU.64 R164, [R1+0x190] ;  /* 0x0001900001a47983 */ /* 0x000f280000300a00 */
[----:B------:R-:W4:Y:S04]  /*9ec0*/  LDL.LU.64 R176, [R1+0x188] ;  /* 0x0001880001b07983 */ /* 0x000f280000300a00 */
[----:B------:R1:W-:Y:S01]  /*9ed0*/  LDGSTS.E [R249+0x2c008], desc[UR16][R158.64], !P0 ;  /* 0x2c0080009ef97fae */ /* 0x0003e2000c121850 */
[----:B--2---:R-:W-:-:S04]  /*9ee0*/  IMAD.WIDE R168, R2, 0x4, R168 ;  /* 0x0000000402a87825 */ /* 0x004fc800078e02a8 */
[C---:B---3--:R-:W-:Y:S01]  /*9ef0*/  IMAD.WIDE R162, R2.reuse, 0x4, R162 ;  /* 0x0000000402a27825 */ /* 0x048fe200078e02a2 */
[----:B------:R2:W-:Y:S03]  /*9f00*/  STL.64 [R1+0x940], R168 ;  /* 0x000940a801007387 */ /* 0x0005e60000100a00 */
[C---:B------:R-:W-:Y:S01]  /*9f10*/  IMAD.WIDE R160, R2.reuse, 0x4, R160 ;  /* 0x0000000402a07825 */ /* 0x040fe200078e02a0 */
[----:B------:R3:W-:Y:S03]  /*9f20*/  STL.64 [R1+0x960], R162 ;  /* 0x000960a201007387 */ /* 0x0007e60000100a00 */
[----:B-1----:R-:W-:Y:S01]  /*9f30*/  IMAD.WIDE R158, R2, 0x4, R180 ;  /* 0x00000004029e7825 */ /* 0x002fe200078e02b4 */
[----:B------:R1:W-:Y:S04]  /*9f40*/  STL.64 [R1+0x978], R160 ;  /* 0x000978a001007387 */ /* 0x0003e80000100a00 */
[----:B------:R-:W-:Y:S04]  /*9f50*/  LDGSTS.E [R249+0x2000c], desc[UR16][R168.64], !P2 ;  /* 0x2000c000a8f97fae */ /* 0x000fe8000d121850 */
[----:B------:R1:W-:Y:S04]  /*9f60*/  STL.64 [R1+0x988], R158 ;  /* 0x0009889e01007387 */ /* 0x0003e80000100a00 */
[----:B------:R-:W-:Y:S04]  /*9f70*/  LDGSTS.E [R249+0x2400c], desc[UR16][R162.64], !P2 ;  /* 0x2400c000a2f97fae */ /* 0x000fe8000d121850 */
[----:B--2---:R-:W2:Y:S01]  /*9f80*/  LDL.LU.64 R168, [R1+0x180] ;  /* 0x0001800001a87983 */ /* 0x004ea20000300a00 */
[----:B------:R-:W-:Y:S01]  /*9f90*/  ISETP.GE.U32.AND P4, PT, R4, 0x7fffff75, PT ;  /* 0x7fffff750400780c */ /* 0x000fe20003f86070 */
[----:B------:R-:W-:-:S02]  /*9fa0*/  IMAD.WIDE R206, R2, 0x4, R206 ;  /* 0x0000000402ce7825 */ /* 0x000fc400078e02ce */
[----:B------:R1:W-:Y:S04]  /*9fb0*/  LDGSTS.E [R249+0x2800c], desc[UR16][R160.64], !P2 ;  /* 0x2800c000a0f97fae */ /* 0x0003e8000d121850 */
[----:B---3--:R-:W3:Y:S01]  /*9fc0*/  LDL.LU.64 R162, [R1+0x178] ;  /* 0x0001780001a27983 */ /* 0x008ee20000300a00 */
[----:B------:R-:W-:Y:S02]  /*9fd0*/  VIADD R4, R157, 0xffffff9b ;  /* 0xffffff9b9d047836 */ /* 0x000fe40000000000 */
[----:B------:R-:W-:Y:S01]  /*9fe0*/  IMAD.WIDE R180, R2, 0x4, R172 ;  /* 0x0000000402b47825 */ /* 0x000fe200078e02ac */
[----:B------:R1:W-:Y:S01]  /*9ff0*/  LDGSTS.E [R249+0x2c00c], desc[UR16][R158.64], !P2 ;  /* 0x2c00c0009ef97fae */ /* 0x0003e2000d121850 */
[----:B------:R-:W3:Y:S01]  /*a000*/  LDC R157, c[0x0][0x230] ;  /* 0x00008c00ff9d7b82 */ /* 0x000ee20000000800 */
[----:B------:R-:W-:Y:S01]  /*a010*/  ISETP.GE.U32.AND P0, PT, R4, 0x7fffff5c, PT ;  /* 0x7fffff5c0400780c */ /* 0x000fe20003f06070 */
[----:B------:R-:W-:Y:S01]  /*a020*/  VIADD R4, R156, 0xffffff9a ;  /* 0xffffff9a9c047836 */ /* 0x000fe20000000000 */
[----:B------:R1:W-:Y:S01]  /*a030*/  STL.64 [R1+0x9b0], R206 ;  /* 0x0009b0ce01007387 */ /* 0x0003e20000100a00 */
[----:B----4-:R-:W-:-:S03]  /*a040*/  IMAD.WIDE R166, R2, 0x4, R166 ;  /* 0x0000000402a67825 */ /* 0x010fc600078e02a6 */
[----:B------:R-:W-:Y:S01]  /*a050*/  ISETP.GE.U32.AND P2, PT, R4, 0x7fffff5b, PT ;  /* 0x7fffff5b0400780c */ /* 0x000fe20003f46070 */
[----:B------:R-:W4:Y:S01]  /*a060*/  LDL.LU.64 R172, [R1+0x170] ;  /* 0x0001700001ac7983 */ /* 0x000f220000300a00 */
[----:B------:R-:W4:Y:S01]  /*a070*/  LDC R156, c[0x0][0x230] ;  /* 0x00008c00ff9c7b82 */ /* 0x000f220000000800 */
[C---:B-1----:R-:W-:Y:S02]  /*a080*/  IMAD.WIDE R160, R2.reuse, 0x4, R170 ;  /* 0x0000000402a07825 */ /* 0x042fe400078e02aa */
[----:B------:R1:W-:Y:S04]  /*a090*/  STL.64 [R1+0x9c0], R180 ;  /* 0x0009c0b401007387 */ /* 0x0003e80000100a00 */
[----:B------:R-:W4:Y:S01]  /*a0a0*/  LDL.LU.64 R170, [R1+0x168] ;  /* 0x0001680001aa7983 */ /* 0x000f220000300a00 */
[----:B------:R-:W4:Y:S03]  /*a0b0*/  LDC R158, c[0x0][0x230] ;  /* 0x00008c00ff9e7b82 */ /* 0x000f260000000800 */
[----:B------:R1:W-:Y:S04]  /*a0c0*/  LDGSTS.E [R249+0x30000], desc[UR16][R206.64], !P0 ;  /* 0x30000000cef97fae */ /* 0x0003e8000c121850 */
[----:B------:R1:W-:Y:S04]  /*a0d0*/  LDGSTS.E [R249+0x34000], desc[UR16][R180.64], !P0 ;  /* 0x34000000b4f97fae */ /* 0x0003e8000c121850 */
[----:B------:R1:W-:Y:S04]  /*a0e0*/  STL.64 [R1+0xa00], R166 ;  /* 0x000a00a601007387 */ /* 0x0003e80000100a00 */
[----:B------:R1:W-:Y:S04]  /*a0f0*/  STL.64 [R1+0xa20], R160 ;  /* 0x000a20a001007387 */ /* 0x0003e80000100a00 */
[----:B------:R-:W-:Y:S01]  /*a100*/  LDGSTS.E [R249+0x38000], desc[UR16][R166.64], !P0 ;  /* 0x38000000a6f97fae */ /* 0x000fe2000c121850 */
[----:B-1----:R-:W-:-:S03]  /*a110*/  IMAD.WIDE R206, R2, 0x4, R174 ;  /* 0x0000000402ce7825 */ /* 0x002fc600078e02ae */
[----:B------:R-:W-:Y:S01]  /*a120*/  LDGSTS.E [R249+0x3c000], desc[UR16][R160.64], !P0 ;  /* 0x3c000000a0f97fae */ /* 0x000fe2000c121850 */
[----:B------:R-:W-:-:S03]  /*a130*/  IMAD.WIDE R180, R2, 0x4, R178 ;  /* 0x0000000402b47825 */ /* 0x000fc600078e02b2 */
[----:B------:R-:W-:Y:S01]  /*a140*/  LDGSTS.E [R249+0x30004], desc[UR16][R206.64], !P2 ;  /* 0x30004000cef97fae */ /* 0x000fe2000d121850 */
[----:B------:R-:W-:-:S03]  /*a150*/  IMAD.WIDE R178, R2, 0x4, R164 ;  /* 0x0000000402b27825 */ /* 0x000fc600078e02a4 */
[----:B------:R-:W4:Y:S01]  /*a160*/  LDL.LU.64 R166, [R1+0x160] ;  /* 0x0001600001a67983 */ /* 0x000f220000300a00 */
[----:B------:R-:W-:-:S03]  /*a170*/  IMAD.WIDE R174, R2, 0x4, R176 ;  /* 0x0000000402ae7825 */ /* 0x000fc600078e02b0 */
[----:B------:R-:W-:Y:S04]  /*a180*/  STL.64 [R1+0xa40], R206 ;  /* 0x000a40ce01007387 */ /* 0x000fe80000100a00 */
[----:B------:R-:W4:Y:S04]  /*a190*/  LDL.LU.64 R176, [R1+0x158] ;  /* 0x0001580001b07983 */ /* 0x000f280000300a00 */
[----:B------:R1:W-:Y:S04]  /*a1a0*/  STL.64 [R1+0xaa8], R180 ;  /* 0x000aa8b401007387 */ /* 0x0003e80000100a00 */
[----:B------:R-:W4:Y:S04]  /*a1b0*/  LDL.LU.64 R164, [R1+0x150] ;  /* 0x0001500001a47983 */ /* 0x000f280000300a00 */
[----:B------:R2:W-:Y:S04]  /*a1c0*/  STL.64 [R1+0xad0], R178 ;  /* 0x000ad0b201007387 */ /* 0x0005e80000100a00 */
[----:B------:R-:W4:Y:S04]  /*a1d0*/  LDL.LU.64 R160, [R1+0x148] ;  /* 0x0001480001a07983 */ /* 0x000f280000300a00 */
[----:B------:R-:W-:Y:S04]  /*a1e0*/  LDGSTS.E [R249+0x34004], desc[UR16][R180.64], !P2 ;  /* 0x34004000b4f97fae */ /* 0x000fe8000d121850 */
[----:B------:R2:W-:Y:S04]  /*a1f0*/  LDGSTS.E [R249+0x38004], desc[UR16][R178.64], !P2 ;  /* 0x38004000b2f97fae */ /* 0x0005e8000d121850 */
[----:B------:R3:W-:Y:S04]  /*a200*/  STL.64 [R1+0xb78], R174 ;  /* 0x000b78ae01007387 */ /* 0x0007e80000100a00 */
[----:B------:R3:W-:Y:S04]  /*a210*/  LDGSTS.E [R249+0x3c004], desc[UR16][R174.64], !P2 ;  /* 0x3c004000aef97fae */ /* 0x0007e8000d121850 */
[----:B-1----:R-:W4:Y:S01]  /*a220*/  LDL.LU.64 R180, [R1+0x4e0] ;  /* 0x0004e00001b47983 */ /* 0x002f220000300a00 */
[----:B--2---:R-:W-:-:S03]  /*a230*/  IMAD.WIDE R178, R2, 0x4, R168 ;  /* 0x0000000402b27825 */ /* 0x004fc600078e02a8 */
[----:B------:R-:W2:Y:S04]  /*a240*/  LDL.LU.64 R168, [R1+0x4d8] ;  /* 0x0004d80001a87983 */ /* 0x000ea80000300a00 */
[----:B------:R-:W-:Y:S01]  /*a250*/  STL.64 [R1+0xc38], R178 ;  /* 0x000c38b201007387 */ /* 0x000fe20000100a00 */
[----:B---3--:R-:W-:-:S03]  /*a260*/  IMAD.WIDE R174, R2, 0x4, R162 ;  /* 0x0000000402ae7825 */ /* 0x008fc600078e02a2 */
[----:B------:R-:W3:Y:S04]  /*a270*/  LDL.LU.64 R162, [R1+0x4d0] ;  /* 0x0004d00001a27983 */ /* 0x000ee80000300a00 */
[----:B------:R1:W-:Y:S04]  /*a280*/  STL.64 [R1+0xc88], R174 ;  /* 0x000c88ae01007387 */ /* 0x0003e80000100a00 */
[----:B------:R-:W3:Y:S01]  /*a290*/  LDL.LU.64 R206, [R1+0x4c8] ;  /* 0x0004c80001ce7983 */ /* 0x000ee20000300a00 */
[----:B------:R-:W-:Y:S01]  /*a2a0*/  IADD3 R4, R5, -0x67, RZ ;  /* 0xffffff9905047810 */ /* 0x000fe20007ffe0ff */
[----:B----4-:R-:W-:Y:S01]  /*a2b0*/  IMAD.WIDE R172, R2, 0x4, R172 ;  /* 0x0000000402ac7825 */ /* 0x010fe200078e02ac */
[----:B------:R-:W4:Y:S02]  /*a2c0*/  LDC R5, c[0x0][0x230] ;  /* 0x00008c00ff057b82 */ /* 0x000f240000000800 */
[----:B------:R-:W-:Y:S01]  /*a2d0*/  ISETP.GE.U32.AND P0, PT, R4, 0x7fffff5a, PT ;  /* 0x7fffff5a0400780c */ /* 0x000fe20003f06070 */
[----:B------:R-:W-:-:S02]  /*a2e0*/  VIADD R4, R157, 0xffffff98 ;  /* 0xffffff989d047836 */ /* 0x000fc40000000000 */
[----:B------:R-:W-:-:S03]  /*a2f0*/  IMAD.WIDE R170, R2, 0x4, R170 ;  /* 0x0000000402aa7825 */ /* 0x000fc600078e02aa */
[----:B------:R-:W-:Y:S01]  /*a300*/  ISETP.GE.U32.AND P2, PT, R4, 0x7fffff59, PT ;  /* 0x7fffff590400780c */ /* 0x000fe20003f46070 */
[----:B------:R1:W-:Y:S01]  /*a310*/  STL.64 [R1+0xcc0], R172 ;  /* 0x000cc0ac01007387 */ /* 0x0003e20000100a00 */
[----:B------:R-:W4:Y:S03]  /*a320*/  LDC R157, c[0x0][0x230] ;  /* 0x00008c00ff9d7b82 */ /* 0x000f260000000800 */
[----:B------:R1:W-:Y:S04]  /*a330*/  STL.64 [R1+0xcf8], R170 ;  /* 0x000cf8aa01007387 */ /* 0x0003e80000100a00 */
[----:B------:R1:W-:Y:S04]  /*a340*/  LDGSTS.E [R249+0x30008], desc[UR16][R178.64], !P0 ;  /* 0x30008000b2f97fae */ /* 0x0003e8000c121850 */
[----:B------:R-:W-:Y:S04]  /*a350*/  LDGSTS.E [R249+0x34008], desc[UR16][R174.64], !P0 ;  /* 0x34008000aef97fae */ /* 0x000fe8000c121850 */
[----:B------:R-:W-:Y:S04]  /*a360*/  LDGSTS.E [R249+0x38008], desc[UR16][R172.64], !P0 ;  /* 0x38008000acf97fae */ /* 0x000fe8000c121850 */
[----:B------:R-:W-:Y:S04]  /*a370*/  LDGSTS.E [R249+0x3c008], desc[UR16][R170.64], !P0 ;  /* 0x3c008000aaf97fae */ /* 0x000fe8000c121850 */
[----:B-1----:R-:W4:Y:S04]  /*a380*/  LDL.LU.64 R174, [R1+0x4c0] ;  /* 0x0004c00001ae7983 */ /* 0x002f280000300a00 */
[----:B------:R-:W4:Y:S01]  /*a390*/  LDL.LU.64 R172, [R1+0x4b8] ;  /* 0x0004b80001ac7983 */ /* 0x000f220000300a00 */
[----:B------:R-:W-:-:S03]  /*a3a0*/  IMAD.WIDE R178, R2, 0x4, R166 ;  /* 0x0000000402b27825 */ /* 0x000fc600078e02a6 */
[----:B------:R-:W4:Y:S04]  /*a3b0*/  LDL.LU.64 R170, [R1+0x4b0] ;  /* 0x0004b00001aa7983 */ /* 0x000f280000300a00 */
[----:B------:R1:W-:Y:S01]  /*a3c0*/  STL.64 [R1+0xd20], R178 ;  /* 0x000d20b201007387 */ /* 0x0003e20000100a00 */
[----:B------:R-:W-:-:S03]  /*a3d0*/  IMAD.WIDE R176, R2, 0x4, R176 ;  /* 0x0000000402b07825 */ /* 0x000fc600078e02b0 */
[----:B------:R-:W4:Y:S01]  /*a3e0*/  LDL.LU.64 R166, [R1+0x4a8] ;  /* 0x0004a80001a67983 */ /* 0x000f220000300a00 */
[----:B------:R-:W-:-:S03]  /*a3f0*/  IMAD.WIDE R164, R2, 0x4, R164 ;  /* 0x0000000402a47825 */ /* 0x000fc600078e02a4 */
[----:B------:R-:W-:Y:S01]  /*a400*/  STL.64 [R1+0xd48], R176 ;  /* 0x000d48b001007387 */ /* 0x000fe20000100a00 */
[----:B------:R-:W-:-:S03]  /*a410*/  IMAD.WIDE R160, R2, 0x4, R160 ;  /* 0x0000000402a07825 */ /* 0x000fc600078e02a0 */
[----:B------:R1:W-:Y:S04]  /*a420*/  STL.64 [R1+0xd60], R164 ;  /* 0x000d60a401007387 */ /* 0x0003e80000100a00 */
[----:B------:R-:W-:Y:S04]  /*a430*/  LDGSTS.E [R249+0x3000c], desc[UR16][R178.64], !P2 ;  /* 0x3000c000b2f97fae */ /* 0x000fe8000d121850 */
[----:B------:R3:W-:Y:S04]  /*a440*/  STL.64 [R1+0xd78], R160 ;  /* 0x000d78a001007387 */ /* 0x0007e80000100a00 */
[----:B------:R-:W-:Y:S04]  /*a450*/  LDGSTS.E [R249+0x3400c], desc[UR16][R176.64], !P2 ;  /* 0x3400c000b0f97fae */ /* 0x000fe8000d121850 */
[----:B-1----:R-:W4:Y:S01]  /*a460*/  LDL.LU.64 R178, [R1+0x4a0] ;  /* 0x0004a00001b27983 */ /* 0x002f220000300a00 */
[----:B------:R-:W-:-:S03]  /*a470*/  IMAD.WIDE R180, R2, 0x4, R180 ;  /* 0x0000000402b47825 */ /* 0x000fc600078e02b4 */
[----:B------:R-:W-:Y:S04]  /*a480*/  LDGSTS.E [R249+0x3800c], desc[UR16][R164.64], !P2 ;  /* 0x3800c000a4f97fae */ /* 0x000fe8000d121850 */
[----:B------:R1:W-:Y:S04]  /*a490*/  LDGSTS.E [R249+0x3c00c], desc[UR16][R160.64], !P2 ;  /* 0x3c00c000a0f97fae */ /* 0x0003e8000d121850 */
[----:B------:R4:W-:Y:S04]  /*a4a0*/  LDGSTS.E [R248+0x20000], desc[UR16][R180.64], !P1 ;  /* 0x20000000b4f87fae */ /* 0x0009e8000c921850 */
[----:B------:R-:W4:Y:S04]  /*a4b0*/  LDL.LU.64 R164, [R1+0x498] ;  /* 0x0004980001a47983 */ /* 0x000f280000300a00 */
[----:B------:R-:W4:Y:S04]  /*a4c0*/  LDL.LU.64 R176, [R1+0x490] ;  /* 0x0004900001b07983 */ /* 0x000f280000300a00 */
[----:B------:R-:W-:Y:S01]  /*a4d0*/  STL.64 [R1+0x558], R180 ;  /* 0x000558b401007387 */ /* 0x000fe20000100a00 */
[----:B--2---:R-:W-:-:S04]  /*a4e0*/  IMAD.WIDE R168, R2, 0x4, R168 ;  /* 0x0000000402a87825 */ /* 0x004fc800078e02a8 */
[C---:B---3--:R-:W-:Y:S01]  /*a4f0*/  IMAD.WIDE R162, R2.reuse, 0x4, R162 ;  /* 0x0000000402a27825 */ /* 0x048fe200078e02a2 */
[----:B------:R2:W-:Y:S04]  /*a500*/  STL.64 [R1+0x560], R168 ;  /* 0x000560a801007387 */ /* 0x0005e80000100a00 */
[----:B------:R3:W-:Y:S01]  /*a510*/  STL.64 [R1+0x570], R162 ;  /* 0x000570a201007387 */ /* 0x0007e20000100a00 */
[----:B-1----:R-:W-:-:S03]  /*a520*/  IMAD.WIDE R160, R2, 0x4, R206 ;  /* 0x0000000402a07825 */ /* 0x002fc600078e02ce */
[----:B------:R-:W-:Y:S04]  /*a530*/  LDGSTS.E [R248+0x24000], desc[UR16][R168.64], !P1 ;  /* 0x24000000a8f87fae */ /* 0x000fe8000c921850 */
[----:B------:R-:W4:Y:S04]  /*a540*/  LDL.LU.64 R206, [R1+0x488] ;  /* 0x0004880001ce7983 */ /* 0x000f280000300a00 */
[----:B------:R1:W-:Y:S04]  /*a550*/  STL.64 [R1+0x580], R160 ;  /* 0x000580a001007387 */ /* 0x0003e80000100a00 */
[----:B--2---:R-:W2:Y:S04]  /*a560*/  LDL.LU.64 R168, [R1+0x480] ;  /* 0x0004800001a87983 */ /* 0x004ea80000300a00 */
[----:B------:R-:W-:Y:S01]  /*a570*/  LDGSTS.E [R248+0x28000], desc[UR16][R162.64], !P1 ;  /* 0x28000000a2f87fae */ /* 0x000fe2000c921850 */
[----:B------:R-:W-:-:S02]  /*a580*/  VIADD R4, R158, 0xffffffb3 ;  /* 0xffffffb39e047836 */ /* 0x000fc40000000000 */
[----:B------:R-:W1:Y:S01]  /*a590*/  LDC R158, c[0x0][0x230] ;  /* 0x00008c00ff9e7b82 */ /* 0x000e620000000800 */
[----:B------:R1:W-:Y:S04]  /*a5a0*/  LDGSTS.E [R248+0x2c000], desc[UR16][R160.64], !P1 ;  /* 0x2c000000a0f87fae */ /* 0x0003e8000c921850 */
[----:B---3--:R-:W3:Y:S01]  /*a5b0*/  LDL.LU.64 R162, [R1+0x478] ;  /* 0x0004780001a27983 */ /* 0x008ee20000300a00 */
[----:B------:R-:W-:Y:S01]  /*a5c0*/  ISETP.GE.U32.AND P0, PT, R4, 0x7fffff74, PT ;  /* 0x7fffff740400780c */ /* 0x000fe20003f06070 */
[----:B----4-:R-:W-:-:S04]  /*a5d0*/  IMAD.WIDE R180, R2, 0x4, R174 ;  /* 0x0000000402b47825 */ /* 0x010fc800078e02ae */
[C---:B------:R-:W-:Y:S01]  /*a5e0*/  IMAD.WIDE R172, R2.reuse, 0x4, R172 ;  /* 0x0000000402ac7825 */ /* 0x040fe200078e02ac */
[----:B------:R4:W-:Y:S01]  /*a5f0*/  STL.64 [R1+0x588], R180 ;  /* 0x000588b401007387 */ /* 0x0009e20000100a00 */
[----:B------:R-:W-:Y:S02]  /*a600*/  IADD3 R4, R5, -0x4e, RZ ;  /* 0xffffffb205047810 */ /* 0x000fe40007ffe0ff */
[C---:B------:R-:W-:Y:S01]  /*a610*/  IMAD.WIDE R170, R2.reuse, 0x4, R170 ;  /* 0x0000000402aa7825 */ /* 0x040fe200078e02aa */
[----:B------:R4:W-:Y:S03]  /*a620*/  LDGSTS.E [R248+0x20004], desc[UR16][R180.64], !P6 ;  /* 0x20004000b4f87fae */ /* 0x0009e6000f121850 */
[----:B-1----:R-:W-:Y:S01]  /*a630*/  IMAD.WIDE R160, R2, 0x4, R166 ;  /* 0x0000000402a07825 */ /* 0x002fe200078e02a6 */
[----:B------:R-:W-:Y:S01]  /*a640*/  ISETP.GE.U32.AND P2, PT, R4, 0x7fffff73, PT ;  /* 0x7fffff730400780c */ /* 0x000fe20003f46070 */
[----:B------:R-:W3:Y:S01]  /*a650*/  LDL.LU.64 R166, [R1+0x470] ;  /* 0x0004700001a67983 */ /* 0x000ee20000300a00 */
[----:B------:R-:W1:Y:S03]  /*a660*/  LDC R5, c[0x0][0x230] ;  /* 0x00008c00ff057b82 */ /* 0x000e660000000800 */
[----:B------:R4:W-:Y:S04]  /*a670*/  STL.64 [R1+0x590], R172 ;  /* 0x000590ac01007387 */ /* 0x0009e80000100a00 */
[----:B------:R-:W3:Y:S01]  /*a680*/  LDL.LU.64 R174, [R1+0x468] ;  /* 0x0004680001ae7983 */ /* 0x000ee20000300a00 */
[----:B------:R-:W-:-:S02]  /*a690*/  VIADD R4, R156, 0xffffffb1 ;  /* 0xffffffb19c047836 */ /* 0x000fc40000000000 */
[----:B------:R-:W1:Y:S01]  /*a6a0*/  LDC R156, c[0x0][0x230] ;  /* 0x00008c00ff9c7b82 */ /* 0x000e620000000800 */
[----:B------:R4:W-:Y:S04]  /*a6b0*/  LDGSTS.E [R248+0x24004], desc[UR16][R172.64], !P6 ;  /* 0x24004000acf87fae */ /* 0x0009e8000f121850 */
[----:B------:R4:W-:Y:S04]  /*a6c0*/  STL.64 [R1+0x598], R170 ;  /* 0x000598aa01007387 */ /* 0x0009e80000100a00 */
[----:B------:R4:W-:Y:S04]  /*a6d0*/  LDGSTS.E [R248+0x28004], desc[UR16][R170.64], !P6 ;  /* 0x28004000aaf87fae */ /* 0x0009e8000f121850 */
[----:B------:R1:W-:Y:S01]  /*a6e0*/  STL.64 [R1+0x5a0], R160 ;  /* 0x0005a0a001007387 */ /* 0x0003e20000100a00 */
[----:B----4-:R-:W-:Y:S01]  /*a6f0*/  IMAD.WIDE R180, R2, 0x4, R178 ;  /* 0x0000000402b47825 */ /* 0x010fe200078e02b2 */
[----:B------:R-:W-:-:S02]  /*a700*/  ISETP.GE.U32.AND P1, PT, R4, 0x7fffff72, PT ;  /* 0x7fffff720400780c */ /* 0x000fc40003f26070 */
[----:B------:R-:W-:Y:S01]  /*a710*/  LDGSTS.E [R248+0x2c004], desc[UR16][R160.64], !P6 ;  /* 0x2c004000a0f87fae */ /* 0x000fe2000f121850 */
[----:B------:R-:W-:-:S03]  /*a720*/  VIADD R4, R158, 0xffffffb0 ;  /* 0xffffffb09e047836 */ /* 0x000fc60000000000 */
[----:B------:R-:W-:Y:S01]  /*a730*/  LDGSTS.E [R248+0x20008], desc[UR16][R180.64], !P5 ;  /* 0x20008000b4f87fae */ /* 0x000fe2000e921850 */
[----:B------:R-:W-:-:S04]  /*a740*/  IMAD.WIDE R172, R2, 0x4, R164 ;  /* 0x0000000402ac7825 */ /* 0x000fc800078e02a4 */
[C---:B------:R-:W-:Y:S01]  /*a750*/  IMAD.WIDE R170, R2.reuse, 0x4, R176 ;  /* 0x0000000402aa7825 */ /* 0x040fe200078e02b0 */
[----:B------:R-:W-:Y:S04]  /*a760*/  LDGSTS.E [R248+0x24008], desc[UR16][R172.64], !P5 ;  /* 0x24008000acf87fae */ /* 0x000fe8000e921850 */
[----:B------:R-:W4:Y:S04]  /*a770*/  LDL.LU.64 R176, [R1+0x140] ;  /* 0x0001400001b07983 */ /* 0x000f280000300a00 */
[----:B------:R-:W-:Y:S04]  /*a780*/  STL.64 [R1+0x5a8], R180 ;  /* 0x0005a8b401007387 */ /* 0x000fe80000100a00 */
[----:B------:R-:W4:Y:S04]  /*a790*/  LDL.LU.64 R164, [R1+0x138] ;  /* 0x0001380001a47983 */ /* 0x000f280000300a00 */
[----:B------:R-:W-:Y:S04]  /*a7a0*/  STL.64 [R1+0x880], R172 ;  /* 0x000880ac01007387 */ /* 0x000fe80000100a00 */
[----:B-1----:R-:W4:Y:S04]  /*a7b0*/  LDL.LU.64 R160, [R1+0x130] ;  /* 0x0001300001a07983 */ /* 0x002f280000300a00 */
[----:B------:R2:W-:Y:S04]  /*a7c0*/  STL.64 [R1+0x8a8], R170 ;  /* 0x0008a8aa01007387 */ /* 0x0005e80000100a00 */
[----:B------:R-:W4:Y:S04]  /*a7d0*/  LDL.LU.64 R178, [R1+0x128] ;  /* 0x0001280001b27983 */ /* 0x000f280000300a00 */
[----:B------:R2:W-:Y:S01]  /*a7e0*/  LDGSTS.E [R248+0x28008], desc[UR16][R170.64], !P5 ;  /* 0x28008000aaf87fae */ /* 0x0005e2000e921850 */
[----:B------:R-:W-:-:S05]  /*a7f0*/  IMAD.WIDE R158, R2, 0x4, R206 ;  /* 0x00000004029e7825 */ /* 0x000fca00078e02ce */
[----:B------:R1:W-:Y:S01]  /*a800*/  STL.64 [R1+0x8e0], R158 ;  /* 0x0008e09e01007387 */ /* 0x0003e20000100a00 */
[----:B--2---:R-:W-:-:S03]  /*a810*/  IMAD.WIDE R170, R2, 0x4, R168 ;  /* 0x0000000402aa7825 */ /* 0x004fc600078e02a8 */
[----:B------:R-:W2:Y:S01]  /*a820*/  LDL.LU.64 R172, [R1+0x120] ;  /* 0x0001200001ac7983 */ /* 0x000ea20000300a00 */
[----:B------:R-:W-:-:S03]  /*a830*/  ISETP.GE.U32.AND P6, PT, R4, 0x7fffff71, PT ;  /* 0x7fffff710400780c */ /* 0x000fc60003fc6070 */
[----:B------:R1:W-:Y:S01]  /*a840*/  LDGSTS.E [R248+0x2c008], desc[UR16][R158.64], !P5 ;  /* 0x2c0080009ef87fae */ /* 0x0003e2000e921850 */
[----:B---3--:R-:W-:Y:S01]  /*a850*/  IMAD.WIDE R168, R2, 0x4, R162 ;  /* 0x0000000402a87825 */ /* 0x008fe200078e02a2 */
[----:B------:R-:W-:Y:S02]  /*a860*/  IADD3 R4, R5, -0x69, RZ ;  /* 0xffffff9705047810 */ /* 0x000fe40007ffe0ff */
[----:B------:R-:W3:Y:S01]  /*a870*/  LDL.LU.64 R162, [R1+0x118] ;  /* 0x0001180001a27983 */ /* 0x000ee20000300a00 */
[----:B------:R-:W3:Y:S03]  /*a880*/  LDC R5, c[0x0][0x230] ;  /* 0x00008c00ff057b82 */ /* 0x000ee60000000800 */
[----:B------:R1:W-:Y:S04]  /*a890*/  STL.64 [R1+0x910], R170 ;  /* 0x000910aa01007387 */ /* 0x0003e80000100a00 */
[----:B------:R-:W3:Y:S04]  /*a8a0*/  LDL.LU.64 R180, [R1+0x110] ;  /* 0x0001100001b47983 */ /* 0x000ee80000300a00 */
[----:B------:R1:W-:Y:S04]  /*a8b0*/  STL.64 [R1+0x938], R168 ;  /* 0x000938a801007387 */ /* 0x0003e80000100a00 */
[----:B------:R-:W3:Y:S01]  /*a8c0*/  LDL.LU.64 R206, [R1+0x108] ;  /* 0x0001080001ce7983 */ /* 0x000ee20000300a00 */
[----:B------:R-:W-:Y:S01]  /*a8d0*/  ISETP.GE.U32.AND P5, PT, R4, 0x7fffff58, PT ;  /* 0x7fffff580400780c */ /* 0x000fe20003fa6070 */
[----:B------:R-:W-:-:S02]  /*a8e0*/  IMAD.WIDE R166, R2, 0x4, R166 ;  /* 0x0000000402a67825 */ /* 0x000fc400078e02a6 */
[----:B------:R-:W-:Y:S02]  /*a8f0*/  LDGSTS.E [R248+0x2000c], desc[UR16][R170.64], !P4 ;  /* 0x2000c000aaf87fae */ /* 0x000fe4000e121850 */
[----:B-1----:R-:W-:Y:S02]  /*a900*/  IMAD.WIDE R158, R2, 0x4, R174 ;  /* 0x00000004029e7825 */ /* 0x002fe400078e02ae */
[----:B------:R1:W-:Y:S04]  /*a910*/  STL.64 [R1+0x958], R166 ;  /* 0x000958a601007387 */ /* 0x0003e80000100a00 */
[----:B------:R4:W-:Y:S01]  /*a920*/  STL.64 [R1+0x970], R158 ;  /* 0x0009709e01007387 */ /* 0x0009e20000100a00 */
[----:B------:R-:W-:Y:S02]  /*a930*/  VIADD R4, R157, 0xffffff96 ;  /* 0xffffff969d047836 */ /* 0x000fe40000000000 */
[----:B------:R-:W3:Y:S01]  /*a940*/  LDC R157, c[0x0][0x230] ;  /* 0x00008c00ff9d7b82 */ /* 0x000ee20000000800 */
[----:B------:R-:W3:Y:S04]  /*a950*/  LDL.LU.64 R174, [R1+0x100] ;  /* 0x0001000001ae7983 */ /* 0x000ee80000300a00 */
[----:B------:R-:W3:Y:S04]  /*a960*/  LDL.LU.64 R170, [R1+0xf8] ;  /* 0x0000f80001aa7983 */ /* 0x000ee80000300a00 */
[----:B------:R-:W-:Y:S04]  /*a970*/  LDGSTS.E [R248+0x2400c], desc[UR16][R168.64], !P4 ;  /* 0x2400c000a8f87fae */ /* 0x000fe8000e121850 */
[----:B------:R-:W-:Y:S04]  /*a980*/  LDGSTS.E [R248+0x2800c], desc[UR16][R166.64], !P4 ;  /* 0x2800c000a6f87fae */ /* 0x000fe8000e121850 */
[----:B------:R4:W-:Y:S01]  /*a990*/  LDGSTS.E [R248+0x2c00c], desc[UR16][R158.64], !P4 ;  /* 0x2c00c0009ef87fae */ /* 0x0009e2000e121850 */
[----:B------:R-:W-:-:S03]  /*a9a0*/  ISETP.GE.U32.AND P4, PT, R4, 0x7fffff57, PT ;  /* 0x7fffff570400780c */ /* 0x000fc60003f86070 */
[----:B------:R-:W3:Y:S04]  /*a9b0*/  LDL.LU.64 R168, [R1+0xf0] ;  /* 0x0000f00001a87983 */ /* 0x000ee80000300a00 */
[----:B-1----:R-:W3:Y:S01]  /*a9c0*/  LDL.LU.64 R166, [R1+0xe8] ;  /* 0x0000e80001a67983 */ /* 0x002ee20000300a00 */
[----:B----4-:R-:W-:-:S04]  /*a9d0*/  IMAD.WIDE R176, R2, 0x4, R176 ;  /* 0x0000000402b07825 */ /* 0x010fc800078e02b0 */
[C---:B------:R-:W-:Y:S01]  /*a9e0*/  IMAD.WIDE R164, R2.reuse, 0x4, R164 ;  /* 0x0000000402a47825 */ /* 0x040fe200078e02a4 */
[----:B------:R-:W-:Y:S03]  /*a9f0*/  STL.64 [R1+0x9a0], R176 ;  /* 0x0009a0b001007387 */ /* 0x000fe60000100a00 */
[C---:B------:R-:W-:Y:S01]  /*aa00*/  IMAD.WIDE R160, R2.reuse, 0x4, R160 ;  /* 0x0000000402a07825 */ /* 0x040fe200078e02a0 */
[----:B------:R1:W-:Y:S03]  /*aa10*/  STL.64 [R1+0x9a8], R164 ;  /* 0x0009a8a401007387 */ /* 0x0003e60000100a00 */
[C---:B------:R-:W-:Y:S01]  /*aa20*/  IMAD.WIDE R158, R2.reuse, 0x4, R178 ;  /* 0x00000004029e7825 */ /* 0x040fe200078e02b2 */
[----:B------:R4:W-:Y:S04]  /*aa30*/  STL.64 [R1+0x9b8], R160 ;  /* 0x0009b8a001007387 */ /* 0x0009e80000100a00 */
[----:B------:R-:W-:Y:S04]  /*aa40*/  LDGSTS.E [R248+0x30000], desc[UR16][R176.64], !P5 ;  /* 0x30000000b0f87fae */ /* 0x000fe8000e921850 */
[----:B------:R4:W-:Y:S04]  /*aa50*/  STL.64 [R1+0x9d0], R158 ;  /* 0x0009d09e01007387 */ /* 0x0009e80000100a00 */
[----:B------:R-:W-:Y:S04]  /*aa60*/  LDGSTS.E [R248+0x34000], desc[UR16][R164.64], !P5 ;  /* 0x34000000a4f87fae */ /* 0x000fe8000e921850 */
[----:B------:R-:W4:Y:S04]  /*aa70*/  LDL.LU.64 R178, [R1+0xe0] ;  /* 0x0000e00001b27983 */ /* 0x000f280000300a00 */
[----:B------:R4:W-:Y:S04]  /*aa80*/  LDGSTS.E [R248+0x38000], desc[UR16][R160.64], !P5 ;  /* 0x38000000a0f87fae */ /* 0x0009e8000e921850 */
[----:B-1----:R-:W4:Y:S04]  /*aa90*/  LDL.LU.64 R164, [R1+0xd8] ;  /* 0x0000d80001a47983 */ /* 0x002f280000300a00 */
[----:B------:R-:W4:Y:S04]  /*aaa0*/  LDL.LU.64 R176, [R1+0xd0] ;  /* 0x0000d00001b07983 */ /* 0x000f280000300a00 */
[----:B------:R1:W-:Y:S01]  /*aab0*/  LDGSTS.E [R248+0x3c000], desc[UR16][R158.64], !P5 ;  /* 0x3c0000009ef87fae */ /* 0x0003e2000e921850 */
[----:B--2---:R-:W-:-:S05]  /*aac0*/  IMAD.WIDE R172, R2, 0x4, R172 ;  /* 0x0000000402ac7825 */ /* 0x004fca00078e02ac */
[----:B------:R2:W-:Y:S04]  /*aad0*/  STL.64 [R1+0xa18], R172 ;  /* 0x000a18ac01007387 */ /* 0x0005e80000100a00 */
[----:B------:R-:W-:Y:S01]  /*aae0*/  LDGSTS.E [R248+0x30004], desc[UR16][R172.64], !P4 ;  /* 0x30004000acf87fae */ /* 0x000fe2000e121850 */
[----:B---3--:R-:W-:-:S04]  /*aaf0*/  IMAD.WIDE R162, R2, 0x4, R162 ;  /* 0x0000000402a27825 */ /* 0x008fc800078e02a2 */
[C---:B----4-:R-:W-:Y:S01]  /*ab00*/  IMAD.WIDE R160, R2.reuse, 0x4, R180 ;  /* 0x0000000402a07825 */ /* 0x050fe200078e02b4 */
[----:B------:R3:W-:Y:S04]  /*ab10*/  STL.64 [R1+0xa38], R162 ;  /* 0x000a38a201007387 */ /* 0x0007e80000100a00 */
[----:B------:R4:W-:Y:S01]  /*ab20*/  STL.64 [R1+0xaa0], R160 ;  /* 0x000aa0a001007387 */ /* 0x0009e20000100a00 */
[----:B-1----:R-:W-:-:S03]  /*ab30*/  IMAD.WIDE R158, R2, 0x4, R206 ;  /* 0x00000004029e7825 */ /* 0x002fc600078e02ce */
[----:B--2---:R-:W2:Y:S04]  /*ab40*/  LDL.LU.64 R172, [R1+0xc8] ;  /* 0x0000c80001ac7983 */ /* 0x004ea80000300a00 */
[----:B------:R1:W-:Y:S04]  /*ab50*/  STL.64 [R1+0xac8], R158 ;  /* 0x000ac89e01007387 */ /* 0x0003e80000100a00 */
[----:B------:R-:W-:Y:S01]  /*ab60*/  LDGSTS.E [R248+0x34004], desc[UR16][R162.64], !P4 ;  /* 0x34004000a2f87fae */ /* 0x000fe2000e121850 */
[----:B------:R-:W-:Y:S02]  /*ab70*/  VIADD R4, R156, 0xffffff95 ;  /* 0xffffff959c047836 */ /* 0x000fe40000000000 */
[----:B------:R-:W2:Y:S01]  /*ab80*/  LDC R156, c[0x0][0x230] ;  /* 0x00008c00ff9c7b82 */ /* 0x000ea20000000800 */
[----:B------:R4:W-:Y:S04]  /*ab90*/  LDGSTS.E [R248+0x38004], desc[UR16][R160.64], !P4 ;  /* 0x38004000a0f87fae */ /* 0x0009e8000e121850 */
[----:B---3--:R-:W3:Y:S01]  /*aba0*/  LDL.LU.64 R162, [R1+0x460] ;  /* 0x0004600001a27983 */ /* 0x008ee20000300a00 */
[----:B------:R-:W-:Y:S01]  /*abb0*/  ISETP.GE.U32.AND P5, PT, R4, 0x7fffff56, PT ;  /* 0x7fffff560400780c */ /* 0x000fe20003fa6070 */
[----:B------:R-:W-:-:S02]  /*abc0*/  IMAD.WIDE R180, R2, 0x4, R174 ;  /* 0x0000000402b47825 */ /* 0x000fc400078e02ae */
[----:B------:R1:W-:Y:S02]  /*abd0*/  LDGSTS.E [R248+0x3c004], desc[UR16][R158.64], !P4 ;  /* 0x3c0040009ef87fae */ /* 0x0003e4000e121850 */
[C---:B------:R-:W-:Y:S02]  /*abe0*/  IMAD.WIDE R174, R2.reuse, 0x4, R170 ;  /* 0x0000000402ae7825 */ /* 0x040fe400078e02aa */
[----:B------:R1:W-:Y:S01]  /*abf0*/  STL.64 [R1+0xb50], R180 ;  /* 0x000b50b401007387 */ /* 0x0003e20000100a00 */
[----:B------:R-:W-:Y:S02]  /*ac00*/  IADD3 R4, R5, -0x6c, RZ ;  /* 0xffffff9405047810 */ /* 0x000fe40007ffe0ff */
[----:B------:R-:W3:Y:S01]  /*ac10*/  LDC R5, c[0x0][0x230] ;  /* 0x00008c00ff057b82 */ /* 0x000ee20000000800 */
[----:B------:R-:W3:Y:S04]  /*ac20*/  LDL.LU.64 R170, [R1+0x458] ;  /* 0x0004580001aa7983 */ /* 0x000ee80000300a00 */
[----:B------:R-:W-:Y:S01]  /*ac30*/  STL.64 [R1+0xc18], R174 ;  /* 0x000c18ae01007387 */ /* 0x000fe20000100a00 */
[----:B----4-:R-:W-:-:S03]  /*ac40*/  IMAD.WIDE R160, R2, 0x4, R168 ;  /* 0x0000000402a07825 */ /* 0x010fc600078e02a8 */
[----:B------:R-:W-:Y:S01]  /*ac50*/  LDGSTS.E [R248+0x30008], desc[UR16][R180.64], !P5 ;  /* 0x30008000b4f87fae */ /* 0x000fe2000e921850 */
[----:B-1----:R-:W-:-:S03]  /*ac60*/  IMAD.WIDE R158, R2, 0x4, R166 ;  /* 0x00000004029e7825 */ /* 0x002fc600078e02a6 */
[----:B------:R-:W4:Y:S04]  /*ac70*/  LDL.LU.64 R168, [R1+0x450] ;  /* 0x0004500001a87983 */ /* 0x000f280000300a00 */
[----:B------:R-:W-:Y:S01]  /*ac80*/  STL.64 [R1+0xc80], R160 ;  /* 0x000c80a001007387 */ /* 0x000fe20000100a00 */
[----:B------:R-:W-:-:S03]  /*ac90*/  ISETP.GE.U32.AND P4, PT, R4, 0x7fffff55, PT ;  /* 0x7fffff550400780c */ /* 0x000fc60003f86070 */
[----:B------:R-:W4:Y:S04]  /*aca0*/  LDL.LU.64 R166, [R1+0x448] ;  /* 0x0004480001a67983 */ /* 0x000f280000300a00 */
[----:B------:R1:W-:Y:S04]  /*acb0*/  STL.64 [R1+0xcb8], R158 ;  /* 0x000cb89e01007387 */ /* 0x0003e80000100a00 */
[----:B------:R-:W-:Y:S04]  /*acc0*/  LDGSTS.E [R248+0x34008], desc[UR16][R174.64], !P5 ;  /* 0x34008000aef87fae */ /* 0x000fe8000e921850 */
[----:B------:R-:W4:Y:S04]  /*acd0*/  LDL.LU.64 R180, [R1+0x440] ;  /* 0x0004400001b47983 */ /* 0x000f280000300a00 */
[----:B------:R-:W-:Y:S04]  /*ace0*/  LDGSTS.E [R248+0x38008], desc[UR16][R160.64], !P5 ;  /* 0x38008000a0f87fae */ /* 0x000fe8000e921850 */
[----:B------:R1:W-:Y:S01]  /*acf0*/  LDGSTS.E [R248+0x3c008], desc[UR16][R158.64], !P5 ;  /* 0x3c0080009ef87fae */ /* 0x0003e2000e921850 */
[C---:B------:R-:W-:Y:S01]  /*ad00*/  IMAD.WIDE R206, R2.reuse, 0x4, R178 ;  /* 0x0000000402ce7825 */ /* 0x040fe200078e02b2 */
[----:B-1----:R-:W1:Y:S04]  /*ad10*/  LDC R158, c[0x0][0x230] ;  /* 0x00008c00ff9e7b82 */ /* 0x002e680000000800 */
[----:B------:R2:W-:Y:S01]  /*ad20*/  STL.64 [R1+0xcf0], R206 ;  /* 0x000cf0ce01007387 */ /* 0x0005e20000100a00 */
[----:B------:R-:W-:-:S03]  /*ad30*/  IMAD.WIDE R178, R2, 0x4, R164 ;  /* 0x0000000402b27825 */ /* 0x000fc600078e02a4 */
[----:B------:R-:W-:Y:S01]  /*ad40*/  LDGSTS.E [R248+0x3000c], desc[UR16][R206.64], !P4 ;  /* 0x3000c000cef87fae */ /* 0x000fe2000e121850 */
[----:B------:R-:W-:-:S03]  /*ad50*/  IMAD.WIDE R174, R2, 0x4, R176 ;  /* 0x0000000402ae7825 */ /* 0x000fc600078e02b0 */
[----:B------:R3:W-:Y:S04]  /*ad60*/  LDGSTS.E [R248+0x3400c], desc[UR16][R178.64], !P4 ;  /* 0x3400c000b2f87fae */ /* 0x0007e8000e121850 */
[----:B------:R-:W4:Y:S04]  /*ad70*/  LDL.LU.64 R176, [R1+0x438] ;  /* 0x0004380001b07983 */ /* 0x000f280000300a00 */
[----:B------:R3:W-:Y:S04]  /*ad80*/  STL.64 [R1+0xd18], R178 ;  /* 0x000d18b201007387 */ /* 0x0007e80000100a00 */
[----:B------:R-:W4:Y:S04]  /*ad90*/  LDL.LU.64 R164, [R1+0x430] ;  /* 0x0004300001a47983 */ /* 0x000f280000300a00 */
[----:B------:R1:W-:Y:S04]  /*ada0*/  STL.64 [R1+0xd40], R174 ;  /* 0x000d40ae01007387 */ /* 0x0003e80000100a00 */
[----:B------:R-:W4:Y:S04]  /*adb0*/  LDL.LU.64 R160, [R1+0x428] ;  /* 0x0004280001a07983 */ /* 0x000f280000300a00 */
[----:B------:R-:W-:Y:S01]  /*adc0*/  LDGSTS.E [R248+0x3800c], desc[UR16][R174.64], !P4 ;  /* 0x3800c000aef87fae */ /* 0x000fe2000e121850 */
[----:B--2---:R-:W-:-:S05]  /*add0*/  IMAD.WIDE R172, R2, 0x4, R172 ;  /* 0x0000000402ac7825 */ /* 0x004fca00078e02ac */
[----:B------:R2:W-:Y:S04]  /*ade0*/  STL.64 [R1+0xd58], R172 ;  /* 0x000d58ac01007387 */ /* 0x0005e80000100a00 */
[----:B------:R-:W4:Y:S04]  /*adf0*/  LDL.LU.64 R206, [R1+0x420] ;  /* 0x0004200001ce7983 */ /* 0x000f280000300a00 */
[----:B------:R-:W-:Y:S01]  /*ae00*/  LDGSTS.E [R248+0x3c00c], desc[UR16][R172.64], !P4 ;  /* 0x3c00c000acf87fae */ /* 0x000fe2000e121850 */
[----:B---3--:R-:W-:-:S03]  /*ae10*/  IMAD.WIDE R178, R2, 0x4, R162 ;  /* 0x0000000402b27825 */ /* 0x008fc600078e02a2 */
[----:B------:R-:W3:Y:S04]  /*ae20*/  LDL.LU.64 R162, [R1+0x418] ;  /* 0x0004180001a27983 */ /* 0x000ee80000300a00 */
[----:B-1----:R-:W3:Y:S04]  /*ae30*/  LDL.LU.64 R174, [R1+0x410] ;  /* 0x0004100001ae7983 */ /* 0x002ee80000300a00 */
[----:B------:R-:W-:Y:S04]  /*ae40*/  STL.64 [R1+0x678], R178 ;  /* 0x000678b201007387 */ /* 0x000fe80000100a00 */
[----:B--2---:R-:W2:Y:S01]  /*ae50*/  LDL.LU.64 R172, [R1+0x408] ;  /* 0x0004080001ac7983 */ /* 0x004ea20000300a00 */
[----:B------:R-:W-:-:S03]  /*ae60*/  IMAD.WIDE R170, R2, 0x4, R170 ;  /* 0x0000000402aa7825 */ /* 0x000fc600078e02aa */
[----:B------:R-:W-:Y:S01]  /*ae70*/  LDGSTS.E [R251+0x20000], desc[UR16][R178.64], !P0 ;  /* 0x20000000b2fb7fae */ /* 0x000fe2000c121850 */
[----:B------:R-:W-:Y:S02]  /*ae80*/  VIADD R4, R157, 0xffffffaf ;  /* 0xffffffaf9d047836 */ /* 0x000fe40000000000 */
[----:B------:R-:W1:Y:S01]  /*ae90*/  LDC R157, c[0x0][0x230] ;  /* 0x00008c00ff9d7b82 */ /* 0x000e620000000800 */
[----:B------:R4:W-:Y:S04]  /*aea0*/  STL.64 [R1+0x688], R170 ;  /* 0x000688aa01007387 */ /* 0x0009e80000100a00 */
[----:B------:R-:W-:Y:S01]  /*aeb0*/  LDGSTS.E [R251+0x24000], desc[UR16][R170.64], !P0 ;  /* 0x24000000aafb7fae */ /* 0x000fe2000c121850 */
[----:B----4-:R-:W-:-:S04]  /*aec0*/  IMAD.WIDE R168, R2, 0x4, R168 ;  /* 0x0000000402a87825 */ /* 0x010fc800078e02a8 */
[----:B------:R-:W-:Y:S01]  /*aed0*/  IMAD.WIDE R166, R2, 0x4, R166 ;  /* 0x0000000402a67825 */ /* 0x000fe200078e02a6 */
[----:B------:R-:W-:Y:S04]  /*aee0*/  STL.64 [R1+0x698], R168 ;  /* 0x000698a801007387 */ /* 0x000fe80000100a00 */
[----:B------:R4:W-:Y:S04]  /*aef0*/  STL.64 [R1+0x6a8], R166 ;  /* 0x0006a8a601007387 */ /* 0x0009e80000100a00 */
[----:B------:R-:W2:Y:S01]  /*af00*/  LDL.LU.64 R170, [R1+0x400] ;  /* 0x0004000001aa7983 */ /* 0x000ea20000300a00 */
[----:B------:R-:W-:-:S03]  /*af10*/  ISETP.GE.U32.AND P5, PT, R4, 0x7fffff70, PT ;  /* 0x7fffff700400780c */ /* 0x000fc60003fa6070 */
[----:B------:R-:W-:Y:S01]  /*af20*/  LDGSTS.E [R251+0x28000], desc[UR16][R168.64], !P0 ;  /* 0x28000000a8fb7fae */ /* 0x000fe2000c121850 */
[----:B------:R-:W-:-:S03]  /*af30*/  IMAD.WIDE R180, R2, 0x4, R180 ;  /* 0x0000000402b47825 */ /* 0x000fc600078e02b4 */
[----:B------:R-:W2:Y:S01]  /*af40*/  LDL.LU.64 R178, [R1+0x3f8] ;  /* 0x0003f80001b27983 */ /* 0x000ea20000300a00 */
[----:B------:R-:W-:Y:S02]  /*af50*/  VIADD R4, R156, 0xffffffae ;  /* 0xffffffae9c047836 */ /* 0x000fe40000000000 */
[----:B------:R-:W1:Y:S01]  /*af60*/  LDC R156, c[0x0][0x230] ;  /* 0x00008c00ff9c7b82 */ /* 0x000e620000000800 */
[----:B------:R-:W-:Y:S02]  /*af70*/  LDGSTS.E [R251+0x2c000], desc[UR16][R166.64], !P0 ;  /* 0x2c000000a6fb7fae */ /* 0x000fe4000c121850 */
[----:B------:R-:W-:Y:S02]  /*af80*/  ISETP.GE.U32.AND P4, PT, R4, 0x7fffff6f, PT ;  /* 0x7fffff6f0400780c */ /* 0x000fe40003f86070 */
[----:B------:R1:W-:Y:S04]  /*af90*/  LDGSTS.E [R251+0x20004], desc[UR16][R180.64], !P2 ;  /* 0x20004000b4fb7fae */ /* 0x0003e8000d121850 */
[----:B----4-:R-:W4:Y:S04]  /*afa0*/  LDL.LU.64 R166, [R1+0x3f0] ;  /* 0x0003f00001a67983 */ /* 0x010f280000300a00 */
[----:B------:R-:W4:Y:S01]  /*afb0*/  LDL.LU.64 R168, [R1+0x3e8] ;  /* 0x0003e80001a87983 */ /* 0x000f220000300a00 */
[----:B------:R-:W-:-:S02]  /*afc0*/  IADD3 R4, R5, -0x53, RZ ;  /* 0xffffffad05047810 */ /* 0x000fc40007ffe0ff */
[----:B------:R-:W4:Y:S01]  /*afd0*/  LDC R5, c[0x0][0x230] ;  /* 0x00008c00ff057b82 */ /* 0x000f220000000800 */
[----:B------:R-:W-:Y:S01]  /*afe0*/  STL.64 [R1+0x6b8], R180 ;  /* 0x0006b8b401007387 */ /* 0x000fe20000100a00 */
[----:B------:R-:W-:Y:S01]  /*aff0*/  ISETP.GE.U32.AND P0, PT, R4, 0x7fffff6e, PT ;  /* 0x7fffff6e0400780c */ /* 0x000fe20003f06070 */
[----:B------:R-:W-:Y:S02]  /*b000*/  VIADD R4, R158, 0xffffffac ;  /* 0xffffffac9e047836 */ /* 0x000fe40000000000 */
[----:B------:R-:W-:-:S04]  /*b010*/  IMAD.WIDE R176, R2, 0x4, R176 ;  /* 0x0000000402b07825 */ /* 0x000fc800078e02b0 */
[C---:B------:R-:W-:Y:S01]  /*b020*/  IMAD.WIDE R164, R2.reuse, 0x4, R164 ;  /* 0x0000000402a47825 */ /* 0x040fe200078e02a4 */
[----:B------:R-:W-:Y:S03]  /*b030*/  STL.64 [R1+0x6c8], R176 ;  /* 0x0006c8b001007387 */ /* 0x000fe60000100a00 */
[C---:B------:R-:W-:Y:S01]  /*b040*/  IMAD.WIDE R160, R2.reuse, 0x4, R160 ;  /* 0x0000000402a07825 */ /* 0x040fe200078e02a0 */
[----:B------:R1:W-:Y:S04]  /*b050*/  STL.64 [R1+0x720], R164 ;  /* 0x000720a401007387 */ /* 0x0003e80000100a00 */
[----:B------:R-:W-:Y:S04]  /*b060*/  LDGSTS.E [R251+0x24004], desc[UR16][R176.64], !P2 ;  /* 0x24004000b0fb7fae */ /* 0x000fe8000d121850 */
[----:B------:R3:W-:Y:S04]  /*b070*/  STL.64 [R1+0x738], R160 ;  /* 0x000738a001007387 */ /* 0x0007e80000100a00 */
[----:B------:R-:W-:Y:S04]  /*b080*/  LDGSTS.E [R251+0x28004], desc[UR16][R164.64], !P2 ;  /* 0x28004000a4fb7fae */ /* 0x000fe8000d121850 */
[----:B------:R3:W-:Y:S04]  /*b090*/  LDGSTS.E [R251+0x2c004], desc[UR16][R160.64], !P2 ;  /* 0x2c004000a0fb7fae */ /* 0x0007e8000d121850 */
[----:B-1----:R-:W4:Y:S04]  /*b0a0*/  LDL.LU.64 R164, [R1+0xc0] ;  /* 0x0000c00001a47983 */ /* 0x002f280000300a00 */
[----:B------:R-:W4:Y:S01]  /*b0b0*/  LDL.LU.64 R176, [R1+0xb8] ;  /* 0x0000b80001b07983 */ /* 0x000f220000300a00 */
[----:B------:R-:W-:-:S05]  /*b0c0*/  IMAD.WIDE R180, R2, 0x4, R206 ;  /* 0x0000000402b47825 */ /* 0x000fca00078e02ce */
[----:B------:R-:W-:Y:S04]  /*b0d0*/  STL.64 [R1+0x750], R180 ;  /* 0x000750b401007387 */ /* 0x000fe80000100a00 */
[----:B------:R1:W-:Y:S01]  /*b0e0*/  LDGSTS.E [R251+0x20008], desc[UR16][R180.64], !P1 ;  /* 0x20008000b4fb7fae */ /* 0x0003e2000c921850 */
[----:B---3--:R-:W-:-:S04]  /*b0f0*/  IMAD.WIDE R162, R2, 0x4, R162 ;  /* 0x0000000402a27825 */ /* 0x008fc800078e02a2 */
[C---:B------:R-:W-:Y:S01]  /*b100*/  IMAD.WIDE R160, R2.reuse, 0x4, R174 ;  /* 0x0000000402a07825 */ /* 0x040fe200078e02ae */
[----:B------:R-:W-:Y:S04]  /*b110*/  LDGSTS.E [R251+0x24008], desc[UR16][R162.64], !P1 ;  /* 0x24008000a2fb7fae */ /* 0x000fe8000c921850 */
[----:B------:R-:W3:Y:S01]  /*b120*/  LDL.LU.64 R174, [R1+0xb0] ;  /* 0x0000b00001ae7983 */ /* 0x000ee20000300a00 */
[----:B--2---:R-:W-:-:S03]  /*b130*/  IMAD.WIDE R158, R2, 0x4, R172 ;  /* 0x00000004029e7825 */ /* 0x004fc600078e02ac */
[----:B------:R2:W-:Y:S04]  /*b140*/  STL.64 [R1+0x858], R162 ;  /* 0x000858a201007387 */ /* 0x0005e80000100a00 */
[----:B------:R-:W3:Y:S04]  /*b150*/  LDL.LU.64 R172, [R1+0xa8] ;  /* 0x0000a80001ac7983 */ /* 0x000ee80000300a00 */
[----:B------:R-:W-:Y:S04]  /*b160*/  STL.64 [R1+0x878], R160 ;  /* 0x000878a001007387 */ /* 0x000fe80000100a00 */
[----:B------:R4:W-:Y:S04]  /*b170*/  STL.64 [R1+0x8a0], R158 ;  /* 0x0008a09e01007387 */ /* 0x0009e80000100a00 */
[----:B--2---:R-:W2:Y:S01]  /*b180*/  LDL.LU.64 R162, [R1+0xa0] ;  /* 0x0000a00001a27983 */ /* 0x004ea20000300a00 */
[----:B------:R-:W-:Y:S01]  /*b190*/  ISETP.GE.U32.AND P2, PT, R4, 0x7fffff6d, PT ;  /* 0x7fffff6d0400780c */ /* 0x000fe20003f46070 */
[----:B------:R-:W-:-:S02]  /*b1a0*/  VIADD R4, R157, 0xffffff93 ;  /* 0xffffff939d047836 */ /* 0x000fc40000000000 */
[----:B------:R-:W-:Y:S01]  /*b1b0*/  LDGSTS.E [R251+0x28008], desc[UR16][R160.64], !P1 ;  /* 0x28008000a0fb7fae */ /* 0x000fe2000c921850 */
[----:B------:R-:W2:Y:S03]  /*b1c0*/  LDC R157, c[0x0][0x230] ;  /* 0x00008c00ff9d7b82 */ /* 0x000ea60000000800 */
[----:B------:R4:W-:Y:S01]  /*b1d0*/  LDGSTS.E [R251+0x2c008], desc[UR16][R158.64], !P1 ;  /* 0x2c0080009efb7fae */ /* 0x0009e2000c921850 */
[----:B-1----:R-:W-:Y:S01]  /*b1e0*/  IMAD.WIDE R180, R2, 0x4, R170 ;  /* 0x0000000402b47825 */ /* 0x002fe200078e02aa */
[----:B------:R-:W-:-:S04]  /*b1f0*/  ISETP.GE.U32.AND P1, PT, R4, 0x7fffff54, PT ;  /* 0x7fffff540400780c */ /* 0x000fc80003f26070 */
[----:B------:R-:W-:Y:S01]  /*b200*/  STL.64 [R1+0x8d8], R180 ;  /* 0x0008d8b401007387 */ /* 0x000fe20000100a00 */
[----:B------:R-:W-:-:S03]  /*b210*/  IMAD.WIDE R178, R2, 0x4, R178 ;  /* 0x0000000402b27825 */ /* 0x000fc600078e02b2 */
[----:B------:R-:W2:Y:S04]  /*b220*/  LDL.LU.64 R170, [R1+0x98] ;  /* 0x0000980001aa7983 */ /* 0x000ea80000300a00 */
[----:B------:R-:W-:Y:S04]  /*b230*/  STL.64 [R1+0x908], R178 ;  /* 0x000908b201007387 */ /* 0x000fe80000100a00 */
[----:B------:R-:W-:Y:S04]  /*b240*/  LDGSTS.E [R251+0x2000c], desc[UR16][R180.64], !P6 ;  /* 0x2000c000b4fb7fae */ /* 0x000fe8000f121850 */
[----:B------:R-:W-:Y:S01]  /*b250*/  LDGSTS.E [R251+0x2400c], desc[UR16][R178.64], !P6 ;  /* 0x2400c000b2fb7fae */ /* 0x000fe2000f121850 */
[----:B----4-:R-:W-:-:S04]  /*b260*/  IMAD.WIDE R166, R2, 0x4, R166 ;  /* 0x0000000402a67825 */ /* 0x010fc800078e02a6 */
[C---:B------:R-:W-:Y:S01]  /*b270*/  IMAD.WIDE R158, R2.reuse, 0x4, R168 ;  /* 0x00000004029e7825 */ /* 0x040fe200078e02a8 */
[----:B------:R-:W-:Y:S04]  /*b280*/  LDGSTS.E [R251+0x2800c], desc[UR16][R166.64], !P6 ;  /* 0x2800c000a6fb7fae */ /* 0x000fe8000f121850 */
[----:B------:R-:W4:Y:S04]  /*b290*/  LDL.LU.64 R168, [R1+0x90] ;  /* 0x0000900001a87983 */ /* 0x000f280000300a00 */
[----:B------:R1:W-:Y:S04]  /*b2a0*/  STL.64 [R1+0x930], R166 ;  /* 0x000930a601007387 */ /* 0x0003e80000100a00 */
[----:B------:R-:W4:Y:S04]  /*b2b0*/  LDL.LU.64 R160, [R1+0x88] ;  /* 0x0000880001a07983 */ /* 0x000f280000300a00 */
[----:B------:R3:W-:Y:S04]  /*b2c0*/  STL.64 [R1+0x950], R158 ;  /* 0x0009509e01007387 */ /* 0x0007e80000100a00 */
[----:B-1----:R-:W4:Y:S04]  /*b2d0*/  LDL.LU.64 R166, [R1+0x80] ;  /* 0x0000800001a67983 */ /* 0x002f280000300a00 */
[----:B------:R1:W-:Y:S01]  /*b2e0*/  LDGSTS.E [R251+0x2c00c], desc[UR16][R158.64], !P6 ;  /* 0x2c00c0009efb7fae */ /* 0x0003e2000f121850 */
[----:B------:R-:W-:-:S04]  /*b2f0*/  IMAD.WIDE R206, R2, 0x4, R164 ;  /* 0x0000000402ce7825 */ /* 0x000fc800078e02a4 */
[C---:B---3--:R-:W-:Y:S01]  /*b300*/  IMAD.WIDE R174, R2.reuse, 0x4, R174 ;  /* 0x0000000402ae7825 */ /* 0x048fe200078e02ae */
[----:B------:R-:W-:Y:S03]  /*b310*/  LDGSTS.E [R251+0x30000], desc[UR16][R206.64], !P1 ;  /* 0x30000000cefb7fae */ /* 0x000fe6000c921850 */
[----:B------:R-:W-:Y:S01]  /*b320*/  IMAD.WIDE R172, R2, 0x4, R172 ;  /* 0x0000000402ac7825 */ /* 0x000fe200078e02ac */
[----:B------:R-:W-:Y:S01]  /*b330*/  IADD3 R4, R156, -0x6e, RZ ;  /* 0xffffff929c047810 */ /* 0x000fe20007ffe0ff */
[----:B-1----:R-:W1:Y:S02]  /*b340*/  LDC R158, c[0x0][0x230] ;  /* 0x00008c00ff9e7b82 */ /* 0x002e640000000800 */
[C---:B------:R-:W-:Y:S02]  /*b350*/  IMAD.WIDE R178, R2.reuse, 0x4, R176 ;  /* 0x0000000402b27825 */ /* 0x040fe400078e02b0 */
[----:B------:R-:W3:Y:S04]  /*b360*/  LDL.LU.64 R176, [R1+0x78] ;  /* 0x0000780001b07983 */ /* 0x000ee80000300a00 */
[----:B------:R2:W-:Y:S01]  /*b370*/  STL.64 [R1+0x9d8], R206 ;  /* 0x0009d8ce01007387 */ /* 0x0005e20000100a00 */
[----:B------:R-:W1:Y:S03]  /*b380*/  LDC R156, c[0x0][0x230] ;  /* 0x00008c00ff9c7b82 */ /* 0x000e660000000800 */
[----:B------:R-:W3:Y:S04]  /*b390*/  LDL.LU.64 R164, [R1+0x70] ;  /* 0x0000700001a47983 */ /* 0x000ee80000300a00 */
[----:B------:R2:W-:Y:S04]  /*b3a0*/  STL.64 [R1+0x9e0], R178 ;  /* 0x0009e0b201007387 */ /* 0x0005e80000100a00 */
[----:B------:R-:W3:Y:S04]  /*b3b0*/  LDL.LU.64 R180, [R1+0x68] ;  /* 0x0000680001b47983 */ /* 0x000ee80000300a00 */
[----:B------:R2:W-:Y:S04]  /*b3c0*/  STL.64 [R1+0x9e8], R174 ;  /* 0x0009e8ae01007387 */ /* 0x0005e80000100a00 */
[----:B------:R2:W-:Y:S04]  /*b3d0*/  LDGSTS.E [R251+0x34000], desc[UR16][R178.64], !P1 ;  /* 0x34000000b2fb7fae */ /* 0x0005e8000c921850 */
[----:B------:R1:W-:Y:S04]  /*b3e0*/  STL.64 [R1+0x9f0], R172 ;  /* 0x0009f0ac01007387 */ /* 0x0003e80000100a00 */
[----:B--2---:R-:W2:Y:S01]  /*b3f0*/  LDL.LU.64 R206, [R1+0x60] ;  /* 0x0000600001ce7983 */ /* 0x004ea20000300a00 */
[----:B------:R-:W-:-:S03]  /*b400*/  IMAD.WIDE R178, R2, 0x4, R162 ;  /* 0x0000000402b27825 */ /* 0x000fc600078e02a2 */
[----:B------:R-:W-:Y:S04]  /*b410*/  LDGSTS.E [R251+0x38000], desc[UR16][R174.64], !P1 ;  /* 0x38000000aefb7fae */ /* 0x000fe8000c921850 */
[----:B------:R-:W-:Y:S04]  /*b420*/  LDGSTS.E [R251+0x3c000], desc[UR16][R172.64], !P1 ;  /* 0x3c000000acfb7fae */ /* 0x000fe8000c921850 */
[----:B------:R-:W2:Y:S04]  /*b430*/  LDL.LU.64 R174, [R1+0x58] ;  /* 0x0000580001ae7983 */ /* 0x000ea80000300a00 */
[----:B-1----:R-:W2:Y:S04]  /*b440*/  LDL.LU.64 R172, [R1+0x50] ;  /* 0x0000500001ac7983 */ /* 0x002ea80000300a00 */
[----:B------:R-:W-:Y:S04]  /*b450*/  STL.64 [R1+0x9f8], R178 ;  /* 0x0009f8b201007387 */ /* 0x000fe80000100a00 */
[----:B------:R-:W2:Y:S01]  /*b460*/  LDL.LU.64 R162, [R1+0x48] ;  /* 0x0000480001a27983 */ /* 0x000ea20000300a00 */
[----:B------:R-:W-:Y:S01]  /*b470*/  ISETP.GE.U32.AND P6, PT, R4, 0x7fffff53, PT ;  /* 0x7fffff530400780c */ /* 0x000fe20003fc6070 */
[----:B------:R-:W-:-:S02]  /*b480*/  VIADD R4, R5, 0xffffff91 ;  /* 0xffffff9105047836 */ /* 0x000fc40000000000 */
[C---:B------:R-:W-:Y:S01]  /*b490*/  IMAD.WIDE R170, R2.reuse, 0x4, R170 ;  /* 0x0000000402aa7825 */ /* 0x040fe200078e02aa */
[----:B------:R-:W1:Y:S03]  /*b4a0*/  LDC R5, c[0x0][0x230] ;  /* 0x00008c00ff057b82 */ /* 0x000e660000000800 */
[----:B----4-:R-:W-:Y:S01]  /*b4b0*/  IMAD.WIDE R168, R2, 0x4, R168 ;  /* 0x0000000402a87825 */ /* 0x010fe200078e02a8 */
[----:B------:R-:W-:-:S03]  /*b4c0*/  ISETP.GE.U32.AND P1, PT, R4, 0x7fffff52, PT ;  /* 0x7fffff520400780c */ /* 0x000fc60003f26070 */
[C---:B------:R-:W-:Y:S01]  /*b4d0*/  IMAD.WIDE R160, R2.reuse, 0x4, R160 ;  /* 0x0000000402a07825 */ /* 0x040fe200078e02a0 */
[----:B------:R4:W-:Y:S04]  /*b4e0*/  STL.64 [R1+0xa10], R170 ;  /* 0x000a10aa01007387 */ /* 0x0009e80000100a00 */
[----:B------:R-:W-:Y:S01]  /*b4f0*/  LDGSTS.E [R251+0x30004], desc[UR16][R178.64], !P6 ;  /* 0x30004000b2fb7fae */ /* 0x000fe2000f121850 */
[----:B------:R-:W-:-:S03]  /*b500*/  IMAD.WIDE R166, R2, 0x4, R166 ;  /* 0x0000000402a67825 */ /* 0x000fc600078e02a6 */
[----:B------:R4:W-:Y:S04]  /*b510*/  STL.64 [R1+0xa30], R168 ;  /* 0x000a30a801007387 */ /* 0x0009e80000100a00 */
[----:B------:R-:W-:Y:S04]  /*b520*/  LDGSTS.E [R251+0x34004], desc[UR16][R170.64], !P6 ;  /* 0x34004000aafb7fae */ /* 0x000fe8000f121850 */
[----:B------:R1:W-:Y:S04]  /*b530*/  STL.64 [R1+0xa50], R160 ;  /* 0x000a50a001007387 */ /* 0x0003e80000100a00 */
[----:B------:R-:W-:Y:S04]  /*b540*/  LDGSTS.E [R251+0x38004], desc[UR16][R168.64], !P6 ;  /* 0x38004000a8fb7fae */ /* 0x000fe8000f121850 */
[----:B----4-:R-:W4:Y:S04]  /*b550*/  LDL.LU.64 R170, [R1+0x3e0] ;  /* 0x0003e00001aa7983 */ /* 0x010f280000300a00 */
[----:B------:R-:W4:Y:S04]  /*b560*/  LDL.LU.64 R178, [R1+0x3d8] ;  /* 0x0003d80001b27983 */ /* 0x000f280000300a00 */
[----:B------:R-:W4:Y:S04]  /*b570*/  LDL.LU.64 R168, [R1+0x3d0] ;  /* 0x0003d00001a87983 */ /* 0x000f280000300a00 */
[----:B------:R1:W-:Y:S04]  /*b580*/  LDGSTS.E [R251+0x3c004], desc[UR16][R160.64], !P6 ;  /* 0x3c004000a0fb7fae */ /* 0x0003e8000f121850 */
[----:B------:R1:W-:Y:S04]  /*b590*/  STL.64 [R1+0xac0], R166 ;  /* 0x000ac0a601007387 */ /* 0x0003e80000100a00 */
[----:B------:R-:W-:Y:S01]  /*b5a0*/  LDGSTS.E [R251+0x30008], desc[UR16][R166.64], !P1 ;  /* 0x30008000a6fb7fae */ /* 0x000fe2000c921850 */
[----:B---3--:R-:W-:-:S04]  /*b5b0*/  IMAD.WIDE R176, R2, 0x4, R176 ;  /* 0x0000000402b07825 */ /* 0x008fc800078e02b0 */
[C---:B------:R-:W-:Y:S01]  /*b5c0*/  IMAD.WIDE R164, R2.reuse, 0x4, R164 ;  /* 0x0000000402a47825 */ /* 0x040fe200078e02a4 */
[----:B------:R-:W-:Y:S04]  /*b5d0*/  STL.64 [R1+0xb48], R176 ;  /* 0x000b48b001007387 */ /* 0x000fe80000100a00 */
[----:B------:R3:W-:Y:S01]  /*b5e0*/  STL.64 [R1+0xbd0], R164 ;  /* 0x000bd0a401007387 */ /* 0x0007e20000100a00 */
[----:B-1----:R-:W-:-:S03]  /*b5f0*/  IMAD.WIDE R160, R2, 0x4, R180 ;  /* 0x0000000402a07825 */ /* 0x002fc600078e02b4 */
[----:B------:R-:W4:Y:S04]  /*b600*/  LDL.LU.64 R166, [R1+0x3c8] ;  /* 0x0003c80001a67983 */ /* 0x000f280000300a00 */
[----:B------:R-:W-:Y:S04]  /*b610*/  LDGSTS.E [R251+0x34008], desc[UR16][R176.64], !P1 ;  /* 0x34008000b0fb7fae */ /* 0x000fe8000c921850 */
[----:B------:R1:W-:Y:S04]  /*b620*/  STL.64 [R1+0xc78], R160 ;  /* 0x000c78a001007387 */ /* 0x0003e80000100a00 */
[----:B------:R-:W-:Y:S01]  /*b630*/  LDGSTS.E [R251+0x38008], desc[UR16][R164.64], !P1 ;  /* 0x38008000a4fb7fae */ /* 0x000fe2000c921850 */
[----:B--2---:R-:W-:-:S03]  /*b640*/  IMAD.WIDE R206, R2, 0x4, R206 ;  /* 0x0000000402ce7825 */ /* 0x004fc600078e02ce */
[----:B------:R-:W-:Y:S04]  /*b650*/  LDGSTS.E [R251+0x3c008], desc[UR16][R160.64], !P1 ;  /* 0x3c008000a0fb7fae */ /* 0x000fe8000c921850 */
[----:B---3--:R-:W2:Y:S04]  /*b660*/  LDL.LU.64 R164, [R1+0x3c0] ;  /* 0x0003c00001a47983 */ /* 0x008ea80000300a00 */
[----:B------:R-:W3:Y:S01]  /*b670*/  LDL.LU.64 R176, [R1+0x3b8] ;  /* 0x0003b80001b07983 */ /* 0x000ee20000300a00 */
[----:B------:R-:W-:-:S03]  /*b680*/  IMAD.WIDE R180, R2, 0x4, R174 ;  /* 0x0000000402b47825 */ /* 0x000fc600078e02ae */
[----:B------:R4:W-:Y:S01]  /*b690*/  STL.64 [R1+0xcb0], R206 ;  /* 0x000cb0ce01007387 */ /* 0x0009e20000100a00 */
[----:B------:R-:W-:-:S04]  /*b6a0*/  IMAD.WIDE R174, R2, 0x4, R172 ;  /* 0x0000000402ae7825 */ /* 0x000fc800078e02ac */
[----:B------:R-:W-:Y:S02]  /*b6b0*/  IMAD.WIDE R172, R2, 0x4, R162 ;  /* 0x0000000402ac7825 */ /* 0x000fe400078e02a2 */
[----:B------:R-:W3:Y:S04]  /*b6c0*/  LDL.LU.64 R162, [R1+0x3b0] ;  /* 0x0003b00001a27983 */ /* 0x000ee80000300a00 */
[----:B------:R4:W-:Y:S04]  /*b6d0*/  STL.64 [R1+0xce8], R180 ;  /* 0x000ce8b401007387 */ /* 0x0009e80000100a00 */
[----:B-1----:R-:W3:Y:S01]  /*b6e0*/  LDL.LU.64 R160, [R1+0x3a8] ;  /* 0x0003a80001a07983 */ /* 0x002ee20000300a00 */
[----:B------:R-:W-:-:S02]  /*b6f0*/  VIADD R4, R157, 0xffffff90 ;  /* 0xffffff909d047836 */ /* 0x000fc40000000000 */
[----:B------:R-:W1:Y:S03]  /*b700*/  LDC R157, c[0x0][0x230] ;  /* 0x00008c00ff9d7b82 */ /* 0x000e660000000800 */
[----:B------:R-:W-:Y:S01]  /*b710*/  ISETP.GE.U32.AND P6, PT, R4, 0x7fffff51, PT ;  /* 0x7fffff510400780c */ /* 0x000fe20003fc6070 */
[----:B------:R4:W-:Y:S04]  /*b720*/  STL.64 [R1+0xd10], R174 ;  /* 0x000d10ae01007387 */ /* 0x0009e80000100a00 */
[----:B------:R4:W-:Y:S08]  /*b730*/  STL.64 [R1+0xd38], R172 ;  /* 0x000d38ac01007387 */ /* 0x0009f00000100a00 */
[----:B------:R4:W-:Y:S04]  /*b740*/  LDGSTS.E [R251+0x3000c], desc[UR16][R206.64], !P6 ;  /* 0x3000c000cefb7fae */ /* 0x0009e8000f121850 */
[----:B------:R4:W-:Y:S04]  /*b750*/  LDGSTS.E [R251+0x3400c], desc[UR16][R180.64], !P6 ;  /* 0x3400c000b4fb7fae */ /* 0x0009e8000f121850 */
[----:B------:R-:W-:Y:S01]  /*b760*/  LDGSTS.E [R251+0x3800c], desc[UR16][R174.64], !P6 ;  /* 0x3800c000aefb7fae */ /* 0x000fe2000f121850 */
[----:B----4-:R-:W-:-:S03]  /*b770*/  IMAD.WIDE R206, R2, 0x4, R170 ;  /* 0x0000000402ce7825 */ /* 0x010fc600078e02aa */
[----:B------:R-:W-:Y:S01]  /*b780*/  LDGSTS.E [R251+0x3c00c], desc[UR16][R172.64], !P6 ;  /* 0x3c00c000acfb7fae */ /* 0x000fe2000f121850 */
[----:B------:R-:W-:-:S03]  /*b790*/  IMAD.WIDE R180, R2, 0x4, R178 ;  /* 0x0000000402b47825 */ /* 0x000fc600078e02b2 */
[----:B------:R2:W-:Y:S01]  /*b7a0*/  LDGSTS.E [R245+0x20000], desc[UR16][R206.64], !P5 ;  /* 0x20000000cef57fae */ /* 0x0005e2000e921850 */
[----:B------:R-:W-:-:S03]  /*b7b0*/  IMAD.WIDE R168, R2, 0x4, R168 ;  /* 0x0000000402a87825 */ /* 0x000fc600078e02a8 */
[----:B------:R-:W4:Y:S04]  /*b7c0*/  LDL.LU.64 R174, [R1+0x3a0] ;  /* 0x0003a00001ae7983 */ /* 0x000f280000300a00 */
[----:B------:R-:W-:Y:S04]  /*b7d0*/  STL.64 [R1+0x668], R206 ;  /* 0x000668ce01007387 */ /* 0x000fe80000100a00 */
[----:B------:R-:W4:Y:S04]  /*b7e0*/  LDL.LU.64 R172, [R1+0x398] ;  /* 0x0003980001ac7983 */ /* 0x000f280000300a00 */
[----:B------:R-:W-:Y:S04]  /*b7f0*/  STL.64 [R1+0x670], R180 ;  /* 0x000670b401007387 */ /* 0x000fe80000100a00 */
[----:B------:R-:W4:Y:S04]  /*b800*/  LDL.LU.64 R170, [R1+0x390] ;  /* 0x0003900001aa7983 */ /* 0x000f280000300a00 */
[----:B------:R1:W-:Y:S04]  /*b810*/  STL.64 [R1+0x680], R168 ;  /* 0x000680a801007387 */ /* 0x0003e80000100a00 */
[----:B------:R-:W4:Y:S04]  /*b820*/  LDL.LU.64 R178, [R1+0x388] ;  /* 0x0003880001b27983 */ /* 0x000f280000300a00 */
[----:B------:R3:W-:Y:S04]  /*b830*/  LDGSTS.E [R245+0x24000], desc[UR16][R180.64], !P5 ;  /* 0x24000000b4f57fae */ /* 0x0007e8000e921850 */
[----:B------:R4:W-:Y:S01]  /*b840*/  LDGSTS.E [R245+0x28000], desc[UR16][R168.64], !P5 ;  /* 0x28000000a8f57fae */ /* 0x0009e2000e921850 */
[----:B------:R-:W-:-:S05]  /*b850*/  IMAD.WIDE R166, R2, 0x4, R166 ;  /* 0x0000000402a67825 */ /* 0x000fca00078e02a6 */
[----:B------:R2:W-:Y:S04]  /*b860*/  STL.64 [R1+0x690], R166 ;  /* 0x000690a601007387 */ /* 0x0005e80000100a00 */
[----:B------:R4:W-:Y:S04]  /*b870*/  LDGSTS.E [R245+0x2c000], desc[UR16][R166.64], !P5 ;  /* 0x2c000000a6f57fae */ /* 0x0009e8000e921850 */
[----:B-1----:R-:W4:Y:S04]  /*b880*/  LDL.LU.64 R168, [R1+0x380] ;  /* 0x0003800001a87983 */ /* 0x002f280000300a00 */
[----:B--2---:R-:W2:Y:S01]  /*b890*/  LDL.LU.64 R166, [R1+0x378] ;  /* 0x0003780001a67983 */ /* 0x004ea20000300a00 */
[----:B------:R-:W-:-:S04]  /*b8a0*/  IMAD.WIDE R206, R2, 0x4, R164 ;  /* 0x0000000402ce7825 */ /* 0x000fc800078e02a4 */
[C---:B---3--:R-:W-:Y:S01]  /*b8b0*/  IMAD.WIDE R180, R2.reuse, 0x4, R176 ;  /* 0x0000000402b47825 */ /* 0x048fe200078e02b0 */
[----:B------:R-:W-:Y:S04]  /*b8c0*/  STL.64 [R1+0x6a0], R206 ;  /* 0x0006a0ce01007387 */ /* 0x000fe80000100a00 */
[----:B------:R-:W3:Y:S04]  /*b8d0*/  LDL.LU.64 R164, [R1+0x370] ;  /* 0x0003700001a47983 */ /* 0x000ee80000300a00 */
[----:B------:R-:W-:Y:S04]  /*b8e0*/  STL.64 [R1+0x6b0], R180 ;  /* 0x0006b0b401007387 */ /* 0x000fe80000100a00 */
[----:B------:R-:W3:Y:S04]  /*b8f0*/  LDL.LU.64 R176, [R1+0x368] ;  /* 0x0003680001b07983 */ /* 0x000ee80000300a00 */
[----:B------:R-:W-:Y:S01]  /*b900*/  LDGSTS.E [R245+0x20004], desc[UR16][R206.64], !P4 ;  /* 0x20004000cef57fae */ /* 0x000fe2000e121850 */
[----:B------:R-:W-:-:S03]  /*b910*/  IMAD.WIDE R162, R2, 0x4, R162 ;  /* 0x0000000402a27825 */ /* 0x000fc600078e02a2 */
[----:B------:R-:W-:Y:S01]  /*b920*/  LDGSTS.E [R245+0x24004], desc[UR16][R180.64], !P4 ;  /* 0x24004000b4f57fae */ /* 0x000fe2000e121850 */
[----:B------:R-:W-:-:S03]  /*b930*/  IMAD.WIDE R160, R2, 0x4, R160 ;  /* 0x0000000402a07825 */ /* 0x000fc600078e02a0 */
[----:B------:R1:W-:Y:S04]  /*b940*/  STL.64 [R1+0x6c0], R162 ;  /* 0x0006c0a201007387 */ /* 0x0003e80000100a00 */
[----:B------:R4:W-:Y:S04]  /*b950*/  STL.64 [R1+0x6d0], R160 ;  /* 0x0006d0a001007387 */ /* 0x0009e80000100a00 */
[----:B------:R3:W-:Y:S01]  /*b960*/  LDGSTS.E [R245+0x28004], desc[UR16][R162.64], !P4 ;  /* 0x28004000a2f57fae */ /* 0x0007e2000e121850 */
[----:B------:R-:W-:Y:S02]  /*b970*/  IADD3 R4, R158, -0x55, RZ ;  /* 0xffffffab9e047810 */ /* 0x000fe40007ffe0ff */
[----:B------:R-:W4:Y:S01]  /*b980*/  LDC R158, c[0x0][0x230] ;  /* 0x00008c00ff9e7b82 */ /* 0x000f220000000800 */
[----:B------:R3:W-:Y:S04]  /*b990*/  LDGSTS.E [R245+0x2c004], desc[UR16][R160.64], !P4 ;  /* 0x2c004000a0f57fae */ /* 0x0007e8000e121850 */
[----:B-1----:R-:W3:Y:S04]  /*b9a0*/  LDL.LU.64 R162, [R1+0x40] ;  /* 0x0000400001a27983 */ /* 0x002ee80000300a00 */
[----:B------:R-:W3:Y:S01]  /*b9b0*/  LDL.LU.64 R250, [R1+0x38] ;  /* 0x0000380001fa7983 */ /* 0x000ee20000300a00 */
[----:B------:R-:W-:Y:S01]  /*b9c0*/  ISETP.GE.U32.AND P1, PT, R4, 0x7fffff6c, PT ;  /* 0x7fffff6c0400780c */ /* 0x000fe20003f26070 */
[----:B------:R-:W-:-:S02]  /*b9d0*/  VIADD R4, R5, 0xffffffaa ;  /* 0xffffffaa05047836 */ /* 0x000fc40000000000 */
[----:B------:R-:W1:Y:S01]  /*b9e0*/  LDC R5, c[0x0][0x230] ;  /* 0x00008c00ff057b82 */ /* 0x000e620000000800 */
[----:B------:R-:W3:Y:S02]  /*b9f0*/  LDL.LU.64 R248, [R1+0x30] ;  /* 0x0000300001f87983 */ /* 0x000ee40000300a00 */
[----:B------:R-:W-:Y:S01]  /*ba00*/  ISETP.GE.U32.AND P6, PT, R4, 0x7fffff6b, PT ;  /* 0x7fffff6b0400780c */ /* 0x000fe20003fc6070 */
[----:B------:R-:W-:-:S04]  /*ba10*/  VIADD R4, R156, 0xffffffa9 ;  /* 0xffffffa99c047836 */ /* 0x000fc80000000000 */
[----:B------:R-:W3:Y:S01]  /*ba20*/  LDC R156, c[0x0][0x230] ;  /* 0x00008c00ff9c7b82 */ /* 0x000ee20000000800 */
[----:B------:R-:W-:Y:S01]  /*ba30*/  ISETP.GE.U32.AND P5, PT, R4, 0x7fffff6a, PT ;  /* 0x7fffff6a0400780c */ /* 0x000fe20003fa6070 */
[----:B----4-:R-:W-:Y:S01]  /*ba40*/  IMAD.WIDE R174, R2, 0x4, R174 ;  /* 0x0000000402ae7825 */ /* 0x010fe200078e02ae */
[----:B------:R-:W-:Y:S02]  /*ba50*/  IADD3 R4, R158, -0x58, RZ ;  /* 0xffffffa89e047810 */ /* 0x000fe40007ffe0ff */
[----:B------:R-:W4:Y:S01]  /*ba60*/  LDL.LU.64 R158, [R1+0x28] ;  /* 0x00002800019e7983 */ /* 0x000f220000300a00 */
[----:B------:R-:W-:-:S03]  /*ba70*/  IMAD.WIDE R172, R2, 0x4, R172 ;  /* 0x0000000402ac7825 */ /* 0x000fc600078e02ac */
[----:B------:R1:W-:Y:S01]  /*ba80*/  STL.64 [R1+0x730], R174 ;  /* 0x000730ae01007387 */ /* 0x0003e20000100a00 */
[----:B------:R-:W-:-:S03]  /*ba90*/  ISETP.GE.U32.AND P4, PT, R4, 0x7fffff69, PT ;  /* 0x7fffff690400780c */ /* 0x000fc60003f86070 */
[----:B------:R-:W4:Y:S01]  /*baa0*/  LDL.LU.64 R206, [R1+0x20] ;  /* 0x0000200001ce7983 */ /* 0x000f220000300a00 */
[----:B------:R-:W-:-:S03]  /*bab0*/  IMAD.WIDE R170, R2, 0x4, R170 ;  /* 0x0000000402aa7825 */ /* 0x000fc600078e02aa */
[----:B------:R1:W-:Y:S02]  /*bac0*/  STL.64 [R1+0x748], R172 ;  /* 0x000748ac01007387 */ /* 0x0003e40000100a00 */
[----:B-1----:R-:W-:Y:S02]  /*bad0*/  VIADD R4, R5, 0xffffff8f ;  /* 0xffffff8f05047836 */ /* 0x002fe40000000000 */
[----:B------:R-:W4:Y:S01]  /*bae0*/  LDL.LU.64 R180, [R1+0x18] ;  /* 0x0000180001b47983 */ /* 0x000f220000300a00 */
[----:B------:R-:W1:Y:S01]  /*baf0*/  LDC R5, c[0x0][0x230] ;  /* 0x00008c00ff057b82 */ /* 0x000e620000000800 */
[----:B------:R-:W-:Y:S02]  /*bb00*/  IMAD.WIDE R178, R2, 0x4, R178 ;  /* 0x0000000402b27825 */ /* 0x000fe400078e02b2 */
[----:B------:R-:W-:Y:S04]  /*bb10*/  LDGSTS.E [R245+0x20008], desc[UR16][R174.64], !P0 ;  /* 0x20008000aef57fae */ /* 0x000fe8000c121850 */
[----:B------:R1:W-:Y:S04]  /*bb20*/  STL.64 [R1+0x838], R170 ;  /* 0x000838aa01007387 */ /* 0x0003e80000100a00 */
[----:B------:R-:W-:Y:S04]  /*bb30*/  LDGSTS.E [R245+0x24008], desc[UR16][R172.64], !P0 ;  /* 0x24008000acf57fae */ /* 0x000fe8000c121850 */
[----:B------:R-:W4:Y:S04]  /*bb40*/  LDL.LU.64 R160, [R1+0x10] ;  /* 0x0000100001a07983 */ /* 0x000f280000300a00 */
[----:B------:R-:W-:Y:S04]  /*bb50*/  LDGSTS.E [R245+0x28008], desc[UR16][R170.64], !P0 ;  /* 0x28008000aaf57fae */ /* 0x000fe8000c121850 */
[----:B------:R1:W-:Y:S04]  /*bb60*/  STL.64 [R1+0x870], R178 ;  /* 0x000870b201007387 */ /* 0x0003e80000100a00 */
[----:B------:R-:W-:Y:S01]  /*bb70*/  LDGSTS.E [R245+0x2c008], desc[UR16][R178.64], !P0 ;  /* 0x2c008000b2f57fae */ /* 0x000fe2000c121850 */
[----:B------:R-:W-:-:S03]  /*bb80*/  ISETP.GE.U32.AND P0, PT, R4, 0x7fffff50, PT ;  /* 0x7fffff500400780c */ /* 0x000fc60003f06070 */
[----:B------:R-:W4:Y:S04]  /*bb90*/  LDL.LU.64 R174, [R1+0x1020] ;  /* 0x0010200001ae7983 */ /* 0x000f280000300a00 */
[----:B------:R-:W4:Y:S04]  /*bba0*/  LDL.LU.64 R172, [R1+0x1018] ;  /* 0x0010180001ac7983 */ /* 0x000f280000300a00 */
[----:B-1----:R-:W4:Y:S04]  /*bbb0*/  LDL.LU.64 R170, [R1+0x1010] ;  /* 0x0010100001aa7983 */ /* 0x002f280000300a00 */
[----:B------:R-:W4:Y:S01]  /*bbc0*/  LDL.LU.64 R178, [R1+0x1008] ;  /* 0x0010080001b27983 */ /* 0x000f220000300a00 */
[----:B------:R-:W-:-:S04]  /*bbd0*/  IMAD.WIDE R168, R2, 0x4, R168 ;  /* 0x0000000402a87825 */ /* 0x000fc800078e02a8 */
[C---:B--2---:R-:W-:Y:S01]  /*bbe0*/  IMAD.WIDE R166, R2.reuse, 0x4, R166 ;  /* 0x0000000402a67825 */ /* 0x044fe200078e02a6 */
[----:B------:R1:W-:Y:S04]  /*bbf0*/  STL.64 [R1+0x898], R168 ;  /* 0x000898a801007387 */ /* 0x0003e80000100a00 */
[----:B------:R2:W-:Y:S04]  /*bc00*/  STL.64 [R1+0x8d0], R166 ;  /* 0x0008d0a601007387 */ /* 0x0005e80000100a00 */
[----:B------:R-:W-:Y:S01]  /*bc10*/  LDGSTS.E [R245+0x2000c], desc[UR16][R168.64], !P2 ;  /* 0x2000c000a8f57fae */ /* 0x000fe2000d121850 */
[----:B---3--:R-:W-:-:S03]  /*bc20*/  IMAD.WIDE R164, R2, 0x4, R164 ;  /* 0x0000000402a47825 */ /* 0x008fc600078e02a4 */
[----:B------:R-:W-:Y:S04]  /*bc30*/  LDGSTS.E [R245+0x2400c], desc[UR16][R166.64], !P2 ;  /* 0x2400c000a6f57fae */ /* 0x000fe8000d121850 */
[----:B------:R-:W-:Y:S01]  /*bc40*/  LDGSTS.E [R245+0x2800c], desc[UR16][R164.64], !P2 ;  /* 0x2800c000a4f57fae */ /* 0x000fe2000d121850 */
[----:B------:R-:W-:-:S03]  /*bc50*/  IMAD.WIDE R176, R2, 0x4, R176 ;  /* 0x0000000402b07825 */ /* 0x000fc600078e02b0 */
[----:B-1----:R-:W3:Y:S04]  /*bc60*/  LDL.LU.64 R168, [R1+0x1000] ;  /* 0x0010000001a87983 */ /* 0x002ee80000300a00 */
[----:B------:R1:W-:Y:S04]  /*bc70*/  STL.64 [R1+0x900], R164 ;  /* 0x000900a401007387 */ /* 0x0003e80000100a00 */
[----:B--2---:R-:W2:Y:S04]  /*bc80*/  LDL.LU.64 R166, [R1+0xff8] ;  /* 0x000ff80001a67983 */ /* 0x004ea80000300a00 */
[----:B------:R1:W-:Y:S04]  /*bc90*/  STL.64 [R1+0x928], R176 ;  /* 0x000928b001007387 */ /* 0x0003e80000100a00 */
[----:B-1----:R-:W3:Y:S04]  /*bca0*/  LDL.LU.64 R164, [R1+0xff0] ;  /* 0x000ff00001a47983 */ /* 0x002ee80000300a00 */
[----:B------:R-:W-:Y:S04]  /*bcb0*/  LDGSTS.E [R245+0x2c00c], desc[UR16][R176.64], !P2 ;  /* 0x2c00c000b0f57fae */ /* 0x000fe8000d121850 */
[----:B------:R-:W2:Y:S01]  /*bcc0*/  LDL.LU.64 R176, [R1+0xfe8] ;  /* 0x000fe80001b07983 */ /* 0x000ea20000300a00 */
[----:B------:R-:W-:-:S04]  /*bcd0*/  IMAD.WIDE R162, R2, 0x4, R162 ;  /* 0x0000000402a27825 */ /* 0x000fc800078e02a2 */
[----:B------:R-:W-:Y:S01]  /*bce0*/  IMAD.WIDE R250, R2, 0x4, R250 ;  /* 0x0000000402fa7825 */ /* 0x000fe200078e02fa */
[----:B------:R1:W-:Y:S04]  /*bcf0*/  STL.64 [R1+0xa58], R162 ;  /* 0x000a58a201007387 */ /* 0x0003e80000100a00 */
[----:B------:R-:W-:Y:S04]  /*bd00*/  STL.64 [R1+0xa60], R250 ;  /* 0x000a60fa01007387 */ /* 0x000fe80000100a00 */
[----:B------:R-:W-:Y:S01]  /*bd10*/  LDGSTS.E [R245+0x30000], desc[UR16][R162.64], !P0 ;  /* 0x30000000a2f57fae */ /* 0x000fe2000c121850 */
[----:B------:R-:W-:-:S02]  /*bd20*/  VIADD R4, R157, 0xffffff8e ;  /* 0xffffff8e9d047836 */ /* 0x000fc40000000000 */
[----:B------:R-:W-:Y:S01]  /*bd30*/  IMAD.WIDE R248, R2, 0x4, R248 ;  /* 0x0000000402f87825 */ /* 0x000fe200078e02f8 */
[----:B------:R-:W-:Y:S01]  /*bd40*/  LDGSTS.E [R245+0x34000], desc[UR16][R250.64], !P0 ;  /* 0x34000000faf57fae */ /* 0x000fe2000c121850 */
[----:B------:R-:W3:Y:S03]  /*bd50*/  LDC R157, c[0x0][0x230] ;  /* 0x00008c00ff9d7b82 */ /* 0x000ee60000000800 */
[----:B-1----:R-:W3:Y:S01]  /*bd60*/  LDL.LU.64 R162, [R1+0xfe0] ;  /* 0x000fe00001a27983 */ /* 0x002ee20000300a00 */
[----:B------:R-:W-:Y:S01]  /*bd70*/  ISETP.GE.U32.AND P2, PT, R4, 0x7fffff4f, PT ;  /* 0x7fffff4f0400780c */ /* 0x000fe20003f46070 */
[C---:B----4-:R-:W-:Y:S02]  /*bd80*/  IMAD.WIDE R158, R2.reuse, 0x4, R158 ;  /* 0x00000004029e7825 */ /* 0x050fe400078e029e */
[----:B------:R-:W-:Y:S02]  /*bd90*/  STL.64 [R1+0xa68], R248 ;  /* 0x000a68f801007387 */ /* 0x000fe40000100a00 */
[----:B------:R-:W-:-:S02]  /*bda0*/  IMAD.WIDE R206, R2, 0x4, R206 ;  /* 0x0000000402ce7825 */ /* 0x000fc400078e02ce */
[----:B------:R-:W-:Y:S04]  /*bdb0*/  LDGSTS.E [R245+0x38000], desc[UR16][R248.64], !P0 ;  /* 0x38000000f8f57fae */ /* 0x000fe8000c121850 */
[----:B------:R3:W-:Y:S01]  /*bdc0*/  STL.64 [R1+0xa70], R158 ;  /* 0x000a709e01007387 */ /* 0x0007e20000100a00 */
[----:B------:R-:W-:-:S03]  /*bdd0*/  IMAD.WIDE R180, R2, 0x4, R180 ;  /* 0x0000000402b47825 */ /* 0x000fc600078e02b4 */
[----:B------:R3:W-:Y:S04]  /*bde0*/  LDGSTS.E [R245+0x3c000], desc[UR16][R158.64], !P0 ;  /* 0x3c0000009ef57fae */ /* 0x0007e8000c121850 */
[----:B------:R-:W-:Y:S04]  /*bdf0*/  STL.64 [R1+0xa78], R206 ;  /* 0x000a78ce01007387 */ /* 0x000fe80000100a00 */
[----:B------:R-:W-:Y:S04]  /*be00*/  STL.64 [R1+0xa80], R180 ;  /* 0x000a80b401007387 */ /* 0x000fe80000100a00 */
[----:B------:R-:W-:Y:S01]  /*be10*/  LDGSTS.E [R245+0x30004], desc[UR16][R206.64], !P2 ;  /* 0x30004000cef57fae */ /* 0x000fe2000d121850 */
[----:B------:R-:W-:-:S03]  /*be20*/  IMAD.WIDE R160, R2, 0x4, R160 ;  /* 0x0000000402a07825 */ /* 0x000fc600078e02a0 */
[----:B------:R-:W-:Y:S04]  /*be30*/  LDGSTS.E [R245+0x34004], desc[UR16][R180.64], !P2 ;  /* 0x34004000b4f57fae */ /* 0x000fe8000d121850 */
[----:B------:R1:W-:Y:S04]  /*be40*/  STL.64 [R1+0xa88], R160 ;  /* 0x000a88a001007387 */ /* 0x0003e80000100a00 */
[----:B------:R-:W-:Y:S01]  /*be50*/  LDGSTS.E [R245+0x38004], desc[UR16][R160.64], !P2 ;  /* 0x38004000a0f57fae */ /* 0x000fe2000d121850 */
[----:B---3--:R-:W-:-:S05]  /*be60*/  IMAD.WIDE R158, R2, 0x4, R162 ;  /* 0x00000004029e7825 */ /* 0x008fca00078e02a2 */
[----:B------:R3:W-:Y:S04]  /*be70*/  STL.64 [R1+0xa90], R158 ;  /* 0x000a909e01007387 */ /* 0x0007e80000100a00 */
[----:B-1----:R-:W4:Y:S04]  /*be80*/  LDL.LU.64 R160, [R1+0x360] ;  /* 0x0003600001a07983 */ /* 0x002f280000300a00 */
[----:B------:R-:W4:Y:S04]  /*be90*/  LDL.LU.64 R180, [R1+0x358] ;  /* 0x0003580001b47983 */ /* 0x000f280000300a00 */
[----:B------:R-:W4:Y:S04]  /*bea0*/  LDL.LU.64 R206, [R1+0x350] ;  /* 0x0003500001ce7983 */ /* 0x000f280000300a00 */
[----:B------:R-:W4:Y:S01]  /*beb0*/  LDL.LU.64 R248, [R1+0x348] ;  /* 0x0003480001f87983 */ /* 0x000f220000300a00 */
[----:B------:R-:W-:Y:S01]  /*bec0*/  IADD3 R4, R156, -0x73, RZ ;  /* 0xffffff8d9c047810 */ /* 0x000fe20007ffe0ff */
[----:B--2---:R-:W-:Y:S01]  /*bed0*/  IMAD.WIDE R176, R2, 0x4, R176 ;  /* 0x0000000402b07825 */ /* 0x004fe200078e02b0 */
[----:B------:R-:W1:Y:S01]  /*bee0*/  LDC R156, c[0x0][0x230] ;  /* 0x00008c00ff9c7b82 */ /* 0x000e620000000800 */
[----:B------:R3:W-:Y:S01]  /*bef0*/  LDGSTS.E [R245+0x3c004], desc[UR16][R158.64], !P2 ;  /* 0x3c0040009ef57fae */ /* 0x0007e2000d121850 */
[----:B------:R-:W-:Y:S01]  /*bf00*/  ISETP.GE.U32.AND P0, PT, R4, 0x7fffff4e, PT ;  /* 0x7fffff4e0400780c */ /* 0x000fe20003f06070 */
[----:B------:R-:W-:-:S04]  /*bf10*/  IMAD.WIDE R164, R2, 0x4, R164 ;  /* 0x0000000402a47825 */ /* 0x000fc800078e02a4 */
[----:B------:R-:W-:Y:S02]  /*bf20*/  VIADD R4, R5, 0xffffff8c ;  /* 0xffffff8c05047836 */ /* 0x000fe40000000000 */
[C---:B------:R-:W-:Y:S01]  /*bf30*/  IMAD.WIDE R162, R2.reuse, 0x4, R166 ;  /* 0x0000000402a27825 */ /* 0x040fe200078e02a6 */
[----:B------:R-:W-:Y:S01]  /*bf40*/  STL.64 [R1+0xa98], R176 ;  /* 0x000a98b001007387 */ /* 0x000fe20000100a00 */
[----:B------:R-:W2:Y:S02]  /*bf50*/  LDC R5, c[0x0][0x230] ;  /* 0x00008c00ff057b82 */ /* 0x000ea40000000800 */
[----:B---3--:R-:W-:Y:S01]  /*bf60*/  IMAD.WIDE R158, R2, 0x4, R168 ;  /* 0x00000004029e7825 */ /* 0x008fe200078e02a8 */
[----:B------:R3:W-:Y:S01]  /*bf70*/  STL.64 [R1+0xab8], R164 ;  /* 0x000ab8a401007387 */ /* 0x0007e20000100a00 */
[----:B------:R-:W-:-:S03]  /*bf80*/  ISETP.GE.U32.AND P2, PT, R4, 0x7fffff4d, PT ;  /* 0x7fffff4d0400780c */ /* 0x000fc60003f46070 */
[----:B------:R-:W-:Y:S01]  /*bf90*/  LDGSTS.E [R245+0x30008], desc[UR16][R176.64], !P0 ;  /* 0x30008000b0f57fae */ /* 0x000fe2000c121850 */
[----:B------:R-:W-:-:S03]  /*bfa0*/  IMAD.WIDE R168, R2, 0x4, R178 ;  /* 0x0000000402a87825 */ /* 0x000fc600078e02b2 */
[----:B------:R3:W-:Y:S01]  /*bfb0*/  LDGSTS.E [R245+0x34008], desc[UR16][R164.64], !P0 ;  /* 0x34008000a4f57fae */ /* 0x0007e2000c121850 */
[----:B------:R-:W-:-:S03]  /*bfc0*/  IMAD.WIDE R166, R2, 0x4, R170 ;  /* 0x0000000402a67825 */ /* 0x000fc600078e02aa */
[----:B------:R3:W-:Y:S04]  /*bfd0*/  STL.64 [R1+0xb40], R162 ;  /* 0x000b40a201007387 */ /* 0x0007e80000100a00 */
[----:B------:R3:W-:Y:S04]  /*bfe0*/  LDGSTS.E [R245+0x38008], desc[UR16][R162.64], !P0 ;  /* 0x38008000a2f57fae */ /* 0x0007e8000c121850 */
[----:B------:R1:W-:Y:S04]  /*bff0*/  STL.64 [R1+0xbc8], R158 ;  /* 0x000bc89e01007387 */ /* 0x0003e80000100a00 */
[----:B------:R2:W-:Y:S01]  /*c000*/  LDGSTS.E [R245+0x3c008], desc[UR16][R158.64], !P0 ;  /* 0x3c0080009ef57fae */ /* 0x0005e2000c121850 */
[----:B---3--:R-:W-:-:S03]  /*c010*/  IMAD.WIDE R164, R2, 0x4, R172 ;  /* 0x0000000402a47825 */ /* 0x008fc600078e02ac */
[----:B------:R-:W-:Y:S01]  /*c020*/  LDGSTS.E [R245+0x3000c], desc[UR16][R168.64], !P2 ;  /* 0x3000c000a8f57fae */ /* 0x000fe2000d121850 */
[----:B------:R-:W-:-:S03]  /*c030*/  IMAD.WIDE R162, R2, 0x4, R174 ;  /* 0x0000000402a27825 */ /* 0x000fc600078e02ae */
[----:B------:R-:W-:Y:S04]  /*c040*/  LDGSTS.E [R245+0x3400c], desc[UR16][R166.64], !P2 ;  /* 0x3400c000a6f57fae */ /* 0x000fe8000d121850 */
[----:B-1----:R-:W3:Y:S04]  /*c050*/  LDL.LU.64 R158, [R1+0x328] ;  /* 0x00032800019e7983 */ /* 0x002ee80000300a00 */
[----:B------:R-:W3:Y:S04]  /*c060*/  LDL.LU.64 R178, [R1+0x330] ;  /* 0x0003300001b27983 */ /* 0x000ee80000300a00 */
[----:B------:R-:W3:Y:S04]  /*c070*/  LDL.LU.64 R170, [R1+0x338] ;  /* 0x0003380001aa7983 */ /* 0x000ee80000300a00 */
[----:B------:R1:W-:Y:S04]  /*c080*/  STL.64 [R1+0xc70], R168 ;  /* 0x000c70a801007387 */ /* 0x0003e80000100a00 */
[----:B------:R-:W3:Y:S04]  /*c090*/  LDL.LU.64 R172, [R1+0x340] ;  /* 0x0003400001ac7983 */ /* 0x000ee80000300a00 */
[----:B------:R2:W-:Y:S04]  /*c0a0*/  STL.64 [R1+0xca8], R166 ;  /* 0x000ca8a601007387 */ /* 0x0005e80000100a00 */
[----:B------:R2:W-:Y:S04]  /*c0b0*/  STL.64 [R1+0xce0], R164 ;  /* 0x000ce0a401007387 */ /* 0x0005e80000100a00 */
[----:B------:R4:W-:Y:S04]  /*c0c0*/  STL.64 [R1+0xd08], R162 ;  /* 0x000d08a201007387 */ /* 0x0009e80000100a00 */
[----:B-1----:R-:W3:Y:S04]  /*c0d0*/  LDL.LU.64 R168, [R1+0x320] ;  /* 0x0003200001a87983 */ /* 0x002ee80000300a00 */
[----:B------:R-:W-:Y:S04]  /*c0e0*/  LDGSTS.E [R245+0x3800c], desc[UR16][R164.64], !P2 ;  /* 0x3800c000a4f57fae */ /* 0x000fe8000d121850 */
[----:B--2---:R-:W2:Y:S04]  /*c0f0*/  LDL.LU.64 R166, [R1+0x318] ;  /* 0x0003180001a67983 */ /* 0x004ea80000300a00 */
[----:B------:R-:W-:Y:S04]  /*c100*/  LDGSTS.E [R245+0x3c00c], desc[UR16][R162.64], !P2 ;  /* 0x3c00c000a2f57fae */ /* 0x000fe8000d121850 */
[----:B------:R-:W2:Y:S04]  /*c110*/  LDL.LU.64 R164, [R1+0x310] ;  /* 0x0003100001a47983 */ /* 0x000ea80000300a00 */
[----:B------:R-:W2:Y:S01]  /*c120*/  LDL.LU.64 R176, [R1+0x308] ;  /* 0x0003080001b07983 */ /* 0x000ea20000300a00 */
[----:B----4-:R-:W-:-:S04]  /*c130*/  IMAD.WIDE R160, R2, 0x4, R160 ;  /* 0x0000000402a07825 */ /* 0x010fc800078e02a0 */
[C---:B------:R-:W-:Y:S01]  /*c140*/  IMAD.WIDE R180, R2.reuse, 0x4, R180 ;  /* 0x0000000402b47825 */ /* 0x040fe200078e02b4 */
[----:B------:R1:W-:Y:S03]  /*c150*/  STL.64 [R1+0x6d8], R160 ;  /* 0x0006d8a001007387 */ /* 0x0003e60000100a00 */
[C---:B------:R-:W-:Y:S01]  /*c160*/  IMAD.WIDE R206, R2.reuse, 0x4, R206 ;  /* 0x0000000402ce7825 */ /* 0x040fe200078e02ce */
[----:B------:R4:W-:Y:S03]  /*c170*/  STL.64 [R1+0x6e0], R180 ;  /* 0x0006e0b401007387 */ /* 0x0009e60000100a00 */
[----:B------:R-:W-:Y:S01]  /*c180*/  IMAD.WIDE R174, R2, 0x4, R248 ;  /* 0x0000000402ae7825 */ /* 0x000fe200078e02f8 */
[----:B------:R4:W-:Y:S04]  /*c190*/  STL.64 [R1+0x6e8], R206 ;  /* 0x0006e8ce01007387 */ /* 0x0009e80000100a00 */
[----:B------:R-:W2:Y:S04]  /*c1a0*/  LDL.LU.64 R162, [R1+0x300] ;  /* 0x0003000001a27983 */ /* 0x000ea80000300a00 */
[----:B------:R3:W-:Y:S04]  /*c1b0*/  STL.64 [R1+0x6f0], R174 ;  /* 0x0006f0ae01007387 */ /* 0x0007e80000100a00 */
[----:B------:R-:W2:Y:S04]  /*c1c0*/  LDL.LU.64 R250, [R1+0x2f8] ;  /* 0x0002f80001fa7983 */ /* 0x000ea80000300a00 */
[----:B------:R-:W-:Y:S04]  /*c1d0*/  LDGSTS.E [R246+0x20000], desc[UR16][R160.64], !P1 ;  /* 0x20000000a0f67fae */ /* 0x000fe8000c921850 */
[----:B------:R-:W2:Y:S04]  /*c1e0*/  LDL.LU.64 R248, [R1+0x2f0] ;  /* 0x0002f00001f87983 */ /* 0x000ea80000300a00 */
[----:B------:R-:W-:Y:S04]  /*c1f0*/  LDGSTS.E [R246+0x24000], desc[UR16][R180.64], !P1 ;  /* 0x24000000b4f67fae */ /* 0x000fe8000c921850 */
[----:B-1----:R-:W2:Y:S04]  /*c200*/  LDL.LU.64 R160, [R1+0x2e8] ;  /* 0x0002e80001a07983 */ /* 0x002ea80000300a00 */
[----:B------:R-:W-:Y:S04]  /*c210*/  LDGSTS.E [R246+0x28000], desc[UR16][R206.64], !P1 ;  /* 0x28000000cef67fae */ /* 0x000fe8000c921850 */
[----:B----4-:R-:W4:Y:S01]  /*c220*/  LDL.LU.64 R180, [R1+0xfd8] ;  /* 0x000fd80001b47983 */ /* 0x010f220000300a00 */
[----:B------:R-:W-:-:S02]  /*c230*/  VIADD R4, R157, 0xffffffa7 ;  /* 0xffffffa79d047836 */ /* 0x000fc40000000000 */
[----:B------:R-:W1:Y:S01]  /*c240*/  LDC R157, c[0x0][0x230] ;  /* 0x00008c00ff9d7b82 */ /* 0x000e620000000800 */
[----:B------:R3:W-:Y:S04]  /*c250*/  LDGSTS.E [R246+0x2c000], desc[UR16][R174.64], !P1 ;  /* 0x2c000000aef67fae */ /* 0x0007e8000c921850 */
[----:B------:R-:W4:Y:S01]  /*c260*/  LDL.LU.64 R206, [R1+0xfd0] ;  /* 0x000fd00001ce7983 */ /* 0x000f220000300a00 */
[----:B------:R-:W-:Y:S02]  /*c270*/  ISETP.GE.U32.AND P0, PT, R4, 0x7fffff68, PT ;  /* 0x7fffff680400780c */ /* 0x000fe40003f06070 */
[----:B------:R-:W-:Y:S02]  /*c280*/  IADD3 R4, R156, -0x5a, RZ ;  /* 0xffffffa69c047810 */ /* 0x000fe40007ffe0ff */
[----:B------:R-:W2:Y:S02]  /*c290*/  LDC R156, c[0x0][0x230] ;  /* 0x00008c00ff9c7b82 */ /* 0x000ea40000000800 */
[----:B------:R-:W-:Y:S01]  /*c2a0*/  ISETP.GE.U32.AND P2, PT, R4, 0x7fffff67, PT ;  /* 0x7fffff670400780c */ /* 0x000fe20003f46070 */
[----:B------:R-:W-:-:S02]  /*c2b0*/  VIADD R4, R5, 0xffffffa5 ;  /* 0xffffffa505047836 */ /* 0x000fc40000000000 */
[----:B---3--:R-:W-:-:S03]  /*c2c0*/  IMAD.WIDE R158, R2, 0x4, R158 ;  /* 0x00000004029e7825 */ /* 0x008fc600078e029e */
[----:B------:R-:W3:Y:S01]  /*c2d0*/  LDC R5, c[0x0][0x230] ;  /* 0x00008c00ff057b82 */ /* 0x000ee20000000800 */
[----:B------:R-:W-:Y:S01]  /*c2e0*/  ISETP.GE.U32.AND P1, PT, R4, 0x7fffff66, PT ;  /* 0x7fffff660400780c */ /* 0x000fe20003f26070 */
[----:B------:R-:W-:-:S04]  /*c2f0*/  IMAD.WIDE R174, R2, 0x4, R172 ;  /* 0x0000000402ae7825 */ /* 0x000fc800078e02ac */
[C---:B------:R-:W-:Y:S01]  /*c300*/  IMAD.WIDE R172, R2.reuse, 0x4, R170 ;  /* 0x0000000402ac7825 */ /* 0x040fe200078e02aa */
[----:B------:R-:W-:Y:S03]  /*c310*/  STL.64 [R1+0x6f8], R174 ;  /* 0x0006f8ae01007387 */ /* 0x000fe60000100a00 */
[C---:B------:R-:W-:Y:S01]  /*c320*/  IMAD.WIDE R170, R2.reuse, 0x4, R178 ;  /* 0x0000000402aa7825 */ /* 0x040fe200078e02b2 */
[----:B------:R-:W-:Y:S03]  /*c330*/  LDGSTS.E [R246+0x20004], desc[UR16][R174.64], !P6 ;  /* 0x20004000aef67fae */ /* 0x000fe6000f121850 */
[----:B-1----:R-:W-:Y:S01]  /*c340*/  VIADD R4, R157, 0xffffffa4 ;  /* 0xffffffa49d047836 */ /* 0x002fe20000000000 */
[----:B------:R-:W-:Y:S01]  /*c350*/  STL.64 [R1+0x700], R172 ;  /* 0x000700ac01007387 */ /* 0x000fe20000100a00 */
[----:B------:R-:W1:Y:S03]  /*c360*/  LDC R157, c[0x0][0x230] ;  /* 0x00008c00ff9d7b82 */ /* 0x000e660000000800 */
[----:B------:R-:W-:Y:S04]  /*c370*/  LDGSTS.E [R246+0x24004], desc[UR16][R172.64], !P6 ;  /* 0x24004000acf67fae */ /* 0x000fe8000f121850 */
[----:B------:R3:W-:Y:S04]  /*c380*/  STL.64 [R1+0x708], R170 ;  /* 0x000708aa01007387 */ /* 0x0007e80000100a00 */
[----:B------:R3:W-:Y:S04]  /*c390*/  LDGSTS.E [R246+0x28004], desc[UR16][R170.64], !P6 ;  /* 0x28004000aaf67fae */ /* 0x0007e8000f121850 */
[----:B------:R2:W-:Y:S04]  /*c3a0*/  STL.64 [R1+0x710], R158 ;  /* 0x0007109e01007387 */ /* 0x0005e80000100a00 */
[----:B------:R2:W-:Y:S01]  /*c3b0*/  LDGSTS.E [R246+0x2c004], desc[UR16][R158.64], !P6 ;  /* 0x2c0040009ef67fae */ /* 0x0005e2000f121850 */
[----:B---3--:R-:W-:Y:S01]  /*c3c0*/  IMAD.WIDE R170, R2, 0x4, R168 ;  /* 0x0000000402aa7825 */ /* 0x008fe200078e02a8 */
[----:B------:R-:W-:-:S03]  /*c3d0*/  ISETP.GE.U32.AND P6, PT, R4, 0x7fffff65, PT ;  /* 0x7fffff650400780c */ /* 0x000fc60003fc6070 */
[----:B--2---:R-:W-:Y:S01]  /*c3e0*/  IMAD.WIDE R168, R2, 0x4, R166 ;  /* 0x0000000402a87825 */ /* 0x004fe200078e02a6 */
[----:B------:R-:W-:Y:S01]  /*c3f0*/  IADD3 R4, R156, -0x75, RZ ;  /* 0xffffff8b9c047810 */ /* 0x000fe20007ffe0ff */
[----:B------:R-:W-:Y:S01]  /*c400*/  LDGSTS.E [R246+0x20008], desc[UR16][R170.64], !P5 ;  /* 0x20008000aaf67fae */ /* 0x000fe2000e921850 */
[----:B------:R-:W2:Y:S01]  /*c410*/  LDC R156, c[0x0][0x230] ;  /* 0x00008c00ff9c7b82 */ /* 0x000ea20000000800 */
[C---:B------:R-:W-:Y:S02]  /*c420*/  IMAD.WIDE R166, R2.reuse, 0x4, R164 ;  /* 0x0000000402a67825 */ /* 0x040fe400078e02a4 */
[----:B------:R-:W-:Y:S02]  /*c430*/  LDGSTS.E [R246+0x24008], desc[UR16][R168.64], !P5 ;  /* 0x24008000a8f67fae */ /* 0x000fe4000e921850 */
[----:B------:R-:W-:Y:S02]  /*c440*/  IMAD.WIDE R164, R2, 0x4, R176 ;  /* 0x0000000402a47825 */ /* 0x000fe400078e02b0 */
[----:B------:R3:W-:Y:S01]  /*c450*/  LDGSTS.E [R246+0x28008], desc[UR16][R166.64], !P5 ;  /* 0x28008000a6f67fae */ /* 0x0007e2000e921850 */
[----:B------:R-:W1:Y:S03]  /*c460*/  LDC R158, c[0x0][0x230] ;  /* 0x00008c00ff9e7b82 */ /* 0x000e660000000800 */
[----:B------:R-:W-:Y:S04]  /*c470*/  STL.64 [R1+0x718], R170 ;  /* 0x000718aa01007387 */ /* 0x000fe80000100a00 */
[----:B------:R3:W-:Y:S01]  /*c480*/  LDGSTS.E [R246+0x2c008], desc[UR16][R164.64], !P5 ;  /* 0x2c008000a4f67fae */ /* 0x0007e2000e921850 */
[----:B------:R-:W-:-:S03]  /*c490*/  ISETP.GE.U32.AND P5, PT, R4, 0x7fffff4c, PT ;  /* 0x7fffff4c0400780c */ /* 0x000fc60003fa6070 */
[----:B------:R-:W-:Y:S04]  /*c4a0*/  STL.64 [R1+0x728], R168 ;  /* 0x000728a801007387 */ /* 0x000fe80000100a00 */
[----:B------:R3:W-:Y:S04]  /*c4b0*/  STL.64 [R1+0x740], R166 ;  /* 0x000740a601007387 */ /* 0x0007e80000100a00 */
[----:B------:R3:W-:Y:S01]  /*c4c0*/  STL.64 [R1+0x7b8], R164 ;  /* 0x0007b8a401007387 */ /* 0x0007e20000100a00 */
[----:B------:R-:W-:Y:S02]  /*c4d0*/  VIADD R4, R5, 0xffffff8a ;  /* 0xffffff8a05047836 */ /* 0x000fe40000000000 */
[C---:B------:R-:W-:Y:S01]  /*c4e0*/  IMAD.WIDE R160, R2.reuse, 0x4, R160 ;  /* 0x0000000402a07825 */ /* 0x040fe200078e02a0 */
[----:B------:R-:W2:Y:S03]  /*c4f0*/  LDC R5, c[0x0][0x230] ;  /* 0x00008c00ff057b82 */ /* 0x000ea60000000800 */
[----:B---3--:R-:W-:-:S04]  /*c500*/  IMAD.WIDE R166, R2, 0x4, R162 ;  /* 0x0000000402a67825 */ /* 0x008fc800078e02a2 */
[C---:B------:R-:W-:Y:S01]  /*c510*/  IMAD.WIDE R164, R2.reuse, 0x4, R250 ;  /* 0x0000000402a47825 */ /* 0x040fe200078e02fa */
[----:B------:R4:W-:Y:S03]  /*c520*/  STL.64 [R1+0x868], R166 ;  /* 0x000868a601007387 */ /* 0x0009e60000100a00 */
[C---:B------:R-:W-:Y:S01]  /*c530*/  IMAD.WIDE R162, R2.reuse, 0x4, R248 ;  /* 0x0000000402a27825 */ /* 0x040fe200078e02f8 */
[----:B------:R4:W-:Y:S04]  /*c540*/  LDGSTS.E [R246+0x2000c], desc[UR16][R166.64], !P4 ;  /* 0x2000c000a6f67fae */ /* 0x0009e8000e121850 */
[----:B------:R3:W-:Y:S04]  /*c550*/  STL.64 [R1+0x890], R164 ;  /* 0x000890a401007387 */ /* 0x0007e80000100a00 */
[----:B------:R3:W-:Y:S01]  /*c560*/  LDGSTS.E [R246+0x2400c], desc[UR16][R164.64], !P4 ;  /* 0x2400c000a4f67fae */ /* 0x0007e2000e121850 */
[----:B----4-:R-:W-:-:S03]  /*c570*/  IMAD.WIDE R166, R2, 0x4, R206 ;  /* 0x0000000402a67825 */ /* 0x010fc600078e02ce */
[----:B------:R4:W-:Y:S04]  /*c580*/  STL.64 [R1+0x8c8], R162 ;  /* 0x0008c8a201007387 */ /* 0x0009e80000100a00 */
[----:B------:R4:W-:Y:S01]  /*c590*/  LDGSTS.E [R246+0x2800c], desc[UR16][R162.64], !P4 ;  /* 0x2800c000a2f67fae */ /* 0x0009e2000e121850 */
[----:B---3--:R-:W-:-:S03]  /*c5a0*/  IMAD.WIDE R164, R2, 0x4, R180 ;  /* 0x0000000402a47825 */ /* 0x008fc600078e02b4 */
[----:B------:R3:W-:Y:S04]  /*c5b0*/  STL.64 [R1+0x8f8], R160 ;  /* 0x0008f8a001007387 */ /* 0x0007e80000100a00 */
[----:B------:R3:W-:Y:S01]  /*c5c0*/  LDGSTS.E [R246+0x2c00c], desc[UR16][R160.64], !P4 ;  /* 0x2c00c000a0f67fae */ /* 0x0007e2000e121850 */
[----:B----4-:R-:W-:-:S03]  /*c5d0*/  IMAD.WIDE R162, R2, 0x4, R182 ;  /* 0x0000000402a27825 */ /* 0x010fc600078e02b6 */
[----:B------:R-:W-:Y:S01]  /*c5e0*/  STL.64 [R1+0xad8], R166 ;  /* 0x000ad8a601007387 */ /* 0x000fe20000100a00 */
[----:B------:R-:W-:-:S03]  /*c5f0*/  ISETP.GE.U32.AND P4, PT, R4, 0x7fffff4b, PT ;  /* 0x7fffff4b0400780c */ /* 0x000fc60003f86070 */
[----:B------:R-:W-:Y:S01]  /*c600*/  LDGSTS.E [R246+0x30000], desc[UR16][R166.64], !P5 ;  /* 0x30000000a6f67fae */ /* 0x000fe2000e921850 */
[----:B---3--:R-:W-:-:S03]  /*c610*/  IMAD.WIDE R160, R2, 0x4, R184 ;  /* 0x0000000402a07825 */ /* 0x008fc600078e02b8 */
[----:B------:R3:W-:Y:S04]  /*c620*/  STL.64 [R1+0xae0], R164 ;  /* 0x000ae0a401007387 */ /* 0x0007e80000100a00 */
[----:B------:R3:W-:Y:S01]  /*c630*/  LDGSTS.E [R246+0x34000], desc[UR16][R164.64], !P5 ;  /* 0x34000000a4f67fae */ /* 0x0007e2000e921850 */
[----:B-1----:R-:W-:-:S03]  /*c640*/  VIADD R4, R158, 0xffffff89 ;  /* 0xffffff899e047836 */ /* 0x002fc60000000000 */
[----:B------:R1:W-:Y:S01]  /*c650*/  STL.64 [R1+0xae8], R162 ;  /* 0x000ae8a201007387 */ /* 0x0003e20000100a00 */
[----:B------:R-:W-:-:S03]  /*c660*/  IMAD.WIDE R158, R2, 0x4, R190 ;  /* 0x00000004029e7825 */ /* 0x000fc600078e02be */
[----:B------:R1:W-:Y:S01]  /*c670*/  LDGSTS.E [R246+0x38000], desc[UR16][R162.64], !P5 ;  /* 0x38000000a2f67fae */ /* 0x0003e2000e921850 */
[----:B---3--:R-:W-:-:S03]  /*c680*/  IMAD.WIDE R164, R2, 0x4, R208 ;  /* 0x0000000402a47825 */ /* 0x008fc600078e02d0 */
[----:B------:R3:W-:Y:S04]  /*c690*/  STL.64 [R1+0xaf0], R160 ;  /* 0x000af0a001007387 */ /* 0x0007e80000100a00 */
[----:B------:R3:W-:Y:S01]  /*c6a0*/  LDGSTS.E [R246+0x3c000], desc[UR16][R160.64], !P5 ;  /* 0x3c000000a0f67fae */ /* 0x0007e2000e921850 */
[----:B-1----:R-:W-:-:S03]  /*c6b0*/  IMAD.WIDE R162, R2, 0x4, R186 ;  /* 0x0000000402a27825 */ /* 0x002fc600078e02ba */
[----:B------:R1:W-:Y:S04]  /*c6c0*/  STL.64 [R1+0xaf8], R164 ;  /* 0x000af8a401007387 */ /* 0x0003e80000100a00 */
[----:B------:R4:W-:Y:S01]  /*c6d0*/  STL.64 [R1+0xb00], R162 ;  /* 0x000b00a201007387 */ /* 0x0009e20000100a00 */
[----:B---3--:R-:W-:-:S03]  /*c6e0*/  IMAD.WIDE R160, R2, 0x4, R188 ;  /* 0x0000000402a07825 */ /* 0x008fc600078e02bc */
[----:B------:R-:W-:Y:S04]  /*c6f0*/  LDGSTS.E [R246+0x30004], desc[UR16][R164.64], !P4 ;  /* 0x30004000a4f67fae */ /* 0x000fe8000e121850 */
[----:B------:R3:W-:Y:S04]  /*c700*/  STL.64 [R1+0xb08], R160 ;  /* 0x000b08a001007387 */ /* 0x0007e80000100a00 */
[----:B------:R2:W-:Y:S04]  /*c710*/  STL.64 [R1+0xb10], R158 ;  /* 0x000b109e01007387 */ /* 0x0005e80000100a00 */
[----:B------:R-:W2:Y:S04]  /*c720*/  LDL.LU.64 R168, [R1+0x2e0] ;  /* 0x0002e00001a87983 */ /* 0x000ea80000300a00 */
[----:B------:R-:W2:Y:S04]  /*c730*/  LDL.LU.64 R166, [R1+0x2d8] ;  /* 0x0002d80001a67983 */ /* 0x000ea80000300a00 */
[----:B-1----:R-:W2:Y:S04]  /*c740*/  LDL.LU.64 R164, [R1+0x2d0] ;  /* 0x0002d00001a47983 */ /* 0x002ea80000300a00 */
[----:B------:R-:W2:Y:S04]  /*c750*/  LDL.LU.64 R176, [R1+0x2c8] ;  /* 0x0002c80001b07983 */ /* 0x000ea80000300a00 */
[----:B------:R-:W-:Y:S04]  /*c760*/  LDGSTS.E [R246+0x34004], desc[UR16][R162.64], !P4 ;  /* 0x34004000a2f67fae */ /* 0x000fe8000e121850 */
[----:B------:R-:W-:Y:S01]  /*c770*/  LDGSTS.E [R246+0x38004], desc[UR16][R160.64], !P4 ;  /* 0x38004000a0f67fae */ /* 0x000fe2000e121850 */
[----:B------:R-:W-:-:S03]  /*c780*/  ISETP.GE.U32.AND P5, PT, R4, 0x7fffff4a, PT ;  /* 0x7fffff4a0400780c */ /* 0x000fc60003fa6070 */
[----:B----4-:R-:W4:Y:S04]  /*c790*/  LDL.LU.64 R162, [R1+0x2c0] ;  /* 0x0002c00001a27983 */ /* 0x010f280000300a00 */
[----:B------:R-:W4:Y:S04]  /*c7a0*/  LDL.LU.64 R250, [R1+0x2b8] ;  /* 0x0002b80001fa7983 */ /* 0x000f280000300a00 */
[----:B------:R-:W4:Y:S04]  /*c7b0*/  LDL.LU.64 R248, [R1+0x2b0] ;  /* 0x0002b00001f87983 */ /* 0x000f280000300a00 */
[----:B---3--:R-:W3:Y:S01]  /*c7c0*/  LDL.LU.64 R160, [R1+0x2a8] ;  /* 0x0002a80001a07983 */ /* 0x008ee20000300a00 */
[----:B------:R-:W-:Y:S01]  /*c7d0*/  IADD3 R4, R157, -0x78, RZ ;  /* 0xffffff889d047810 */ /* 0x000fe20007ffe0ff */
[----:B------:R-:W-:Y:S01]  /*c7e0*/  IMAD.WIDE R186, R2, 0x4, R242 ;  /* 0x0000000402ba7825 */ /* 0x000fe200078e02f2 */
[----:B------:R-:W1:Y:S01]  /*c7f0*/  LDC R157, c[0x0][0x230] ;  /* 0x00008c00ff9d7b82 */ /* 0x000e620000000800 */
[----:B------:R2:W-:Y:S01]  /*c800*/  LDGSTS.E [R246+0x3c004], desc[UR16][R158.64], !P4 ;  /* 0x3c0040009ef67fae */ /* 0x0005e2000e121850 */
[----:B------:R-:W-:Y:S01]  /*c810*/  ISETP.GE.U32.AND P4, PT, R4, 0x7fffff49, PT ;  /* 0x7fffff490400780c */ /* 0x000fe20003f86070 */
[----:B------:R-:W-:-:S04]  /*c820*/  IMAD.WIDE R178, R2, 0x4, R192 ;  /* 0x0000000402b27825 */ /* 0x000fc800078e02c0 */
[C---:B------:R-:W-:Y:S01]  /*c830*/  IMAD.WIDE R184, R2.reuse, 0x4, R194 ;  /* 0x0000000402b87825 */ /* 0x040fe200078e02c2 */
[----:B------:R-:W-:Y:S03]  /*c840*/  STL.64 [R1+0xb18], R186 ;  /* 0x000b18ba01007387 */ /* 0x000fe60000100a00 */
[C---:B------:R-:W-:Y:S01]  /*c850*/  IMAD.WIDE R182, R2.reuse, 0x4, R196 ;  /* 0x0000000402b67825 */ /* 0x040fe200078e02c4 */
[----:B------:R-:W-:Y:S01]  /*c860*/  LDGSTS.E [R246+0x30008], desc[UR16][R186.64], !P5 ;  /* 0x30008000baf67fae */ /* 0x000fe2000e921850 */
[----:B--2---:R-:W2:Y:S02]  /*c870*/  LDC R158, c[0x0][0x230] ;  /* 0x00008c00ff9e7b82 */ /* 0x004ea40000000800 */
[C---:B------:R-:W-:Y:S01]  /*c880*/  IMAD.WIDE R180, R2.reuse, 0x4, R198 ;  /* 0x0000000402b47825 */ /* 0x040fe200078e02c6 */
[----:B------:R-:W-:Y:S03]  /*c890*/  STL.64 [R1+0xcd8], R178 ;  /* 0x000cd8b201007387 */ /* 0x000fe60000100a00 */
[C---:B------:R-:W-:Y:S01]  /*c8a0*/  IMAD.WIDE R174, R2.reuse, 0x4, R200 ;  /* 0x0000000402ae7825 */ /* 0x040fe200078e02c8 */
[----:B------:R-:W-:Y:S01]  /*c8b0*/  LDGSTS.E [R246+0x34008], desc[UR16][R184.64], !P5 ;  /* 0x34008000b8f67fae */ /* 0x000fe2000e921850 */
[----:B------:R-:W2:Y:S02]  /*c8c0*/  LDC R159, c[0x0][0x230] ;  /* 0x00008c00ff9f7b82 */ /* 0x000ea40000000800 */
[C---:B------:R-:W-:Y:S01]  /*c8d0*/  IMAD.WIDE R172, R2.reuse, 0x4, R202 ;  /* 0x0000000402ac7825 */ /* 0x040fe200078e02ca */
[----:B------:R-:W-:Y:S04]  /*c8e0*/  STL.64 [R1+0xb20], R184 ;  /* 0x000b20b801007387 */ /* 0x000fe80000100a00 */
[----:B------:R-:W-:Y:S01]  /*c8f0*/  LDGSTS.E [R246+0x38008], desc[UR16][R182.64], !P5 ;  /* 0x38008000b6f67fae */ /* 0x000fe2000e921850 */
[----:B------:R-:W-:-:S03]  /*c900*/  IMAD.WIDE R170, R2, 0x4, R204 ;  /* 0x0000000402aa7825 */ /* 0x000fc600078e02cc */
[----:B------:R-:W-:Y:S04]  /*c910*/  STL.64 [R1+0xb28], R182 ;  /* 0x000b28b601007387 */ /* 0x000fe80000100a00 */
[----:B------:R-:W-:Y:S04]  /*c920*/  LDGSTS.E [R246+0x3c008], desc[UR16][R180.64], !P5 ;  /* 0x3c008000b4f67fae */ /* 0x000fe8000e921850 */
[----:B------:R-:W-:Y:S04]  /*c930*/  STL.64 [R1+0xb30], R180 ;  /* 0x000b30b401007387 */ /* 0x000fe80000100a00 */
[----:B------:R-:W-:Y:S04]  /*c940*/  LDGSTS.E [R246+0x3000c], desc[UR16][R178.64], !P4 ;  /* 0x3000c000b2f67fae */ /* 0x000fe8000e121850 */
[----:B------:R-:W-:Y:S04]  /*c950*/  STL.64 [R1+0xc68], R174 ;  /* 0x000c68ae01007387 */ /* 0x000fe80000100a00 */
[----:B------:R-:W-:Y:S04]  /*c960*/  LDGSTS.E [R246+0x3400c], desc[UR16][R174.64], !P4 ;  /* 0x3400c000aef67fae */ /* 0x000fe8000e121850 */
[----:B------:R1:W-:Y:S04]  /*c970*/  STL.64 [R1+0xca0], R172 ;  /* 0x000ca0ac01007387 */ /* 0x0003e80000100a00 */
[----:B------:R1:W-:Y:S04]  /*c980*/  LDGSTS.E [R246+0x3800c], desc[UR16][R172.64], !P4 ;  /* 0x3800c000acf67fae */ /* 0x0003e8000e121850 */
[----:B------:R1:W-:Y:S04]  /*c990*/  STL.64 [R1+0xcd0], R170 ;  /* 0x000cd0aa01007387 */ /* 0x0003e80000100a00 */
[----:B------:R-:W-:Y:S01]  /*c9a0*/  LDGSTS.E [R246+0x3c00c], desc[UR16][R170.64], !P4 ;  /* 0x3c00c000aaf67fae */ /* 0x000fe2000e121850 */
[----:B-1----:R-:W-:-:S04]  /*c9b0*/  IMAD.WIDE R172, R2, 0x4, R168 ;  /* 0x0000000402ac7825 */ /* 0x002fc800078e02a8 */
[C---:B------:R-:W-:Y:S01]  /*c9c0*/  IMAD.WIDE R168, R2.reuse, 0x4, R166 ;  /* 0x0000000402a87825 */ /* 0x040fe200078e02a6 */
[----:B------:R1:W-:Y:S03]  /*c9d0*/  STL.64 [R1+0x758], R172 ;  /* 0x000758ac01007387 */ /* 0x0003e60000100a00 */
[C---:B------:R-:W-:Y:S01]  /*c9e0*/  IMAD.WIDE R166, R2.reuse, 0x4, R164 ;  /* 0x0000000402a67825 */ /* 0x040fe200078e02a4 */
[----:B------:R-:W2:Y:S03]  /*c9f0*/  LDL.LU.64 R170, [R1+0x2a0] ;  /* 0x0002a00001aa7983 */ /* 0x000ea60000300a00 */
[C---:B------:R-:W-:Y:S01]  /*ca00*/  IMAD.WIDE R164, R2.reuse, 0x4, R176 ;  /* 0x0000000402a47825 */ /* 0x040fe200078e02b0 */
[----:B------:R3:W-:Y:S04]  /*ca10*/  STL.64 [R1+0x760], R168 ;  /* 0x000760a801007387 */ /* 0x0007e80000100a00 */
[----:B------:R-:W2:Y:S04]  /*ca20*/  LDL.LU.64 R178, [R1+0x280] ;  /* 0x0002800001b27983 */ /* 0x000ea80000300a00 */
[----:B------:R1:W-:Y:S04]  /*ca30*/  LDGSTS.E [R247+0x20000], desc[UR16][R172.64], !P0 ;  /* 0x20000000acf77fae */ /* 0x0003e8000c121850 */
[----:B------:R3:W-:Y:S01]  /*ca40*/  STL.64 [R1+0x768], R166 ;  /* 0x000768a601007387 */ /* 0x0007e20000100a00 */
[----:B----4-:R-:W-:-:S03]  /*ca50*/  IMAD.WIDE R174, R2, 0x4, R162 ;  /* 0x0000000402ae7825 */ /* 0x010fc600078e02a2 */
[----:B------:R4:W-:Y:S01]  /*ca60*/  STL.64 [R1+0x770], R164 ;  /* 0x000770a401007387 */ /* 0x0009e20000100a00 */
[----:B-1----:R-:W-:-:S03]  /*ca70*/  IMAD.WIDE R172, R2, 0x4, R250 ;  /* 0x0000000402ac7825 */ /* 0x002fc600078e02fa */
[----:B------:R-:W-:Y:S01]  /*ca80*/  LDGSTS.E [R247+0x24000], desc[UR16][R168.64], !P0 ;  /* 0x24000000a8f77fae */ /* 0x000fe2000c121850 */
[----:B------:R-:W-:-:S03]  /*ca90*/  IMAD.WIDE R162, R2, 0x4, R248 ;  /* 0x0000000402a27825 */ /* 0x000fc600078e02f8 */
[----:B------:R-:W-:Y:S01]  /*caa0*/  LDGSTS.E [R247+0x28000], desc[UR16][R166.64], !P0 ;  /* 0x28000000a6f77fae */ /* 0x000fe2000c121850 */
[----:B---3--:R-:W-:-:S03]  /*cab0*/  IMAD.WIDE R160, R2, 0x4, R160 ;  /* 0x0000000402a07825 */ /* 0x008fc600078e02a0 */
[----:B------:R-:W-:Y:S04]  /*cac0*/  LDGSTS.E [R247+0x2c000], desc[UR16][R164.64], !P0 ;  /* 0x2c000000a4f77fae */ /* 0x000fe8000c121850 */
[----:B------:R-:W3:Y:S04]  /*cad0*/  LDL.LU.64 R168, [R1+0x298] ;  /* 0x0002980001a87983 */ /* 0x000ee80000300a00 */
[----:B------:R-:W3:Y:S04]  /*cae0*/  LDL.LU.64 R166, [R1+0x290] ;  /* 0x0002900001a67983 */ /* 0x000ee80000300a00 */
[----:B------:R1:W-:Y:S04]  /*caf0*/  STL.64 [R1+0x778], R174 ;  /* 0x000778ae01007387 */ /* 0x0003e80000100a00 */
[----:B------:R-:W-:Y:S04]  /*cb00*/  STL.64 [R1+0x780], R172 ;  /* 0x000780ac01007387 */ /* 0x000fe80000100a00 */
[----:B----4-:R-:W4:Y:S04]  /*cb10*/  LDL.LU.64 R164, [R1+0x288] ;  /* 0x0002880001a47983 */ /* 0x010f280000300a00 */
[----:B------:R1:W-:Y:S04]  /*cb20*/  STL.64 [R1+0x788], R162 ;  /* 0x000788a201007387 */ /* 0x0003e80000100a00 */
[----:B------:R1:W-:Y:S04]  /*cb30*/  STL.64 [R1+0x790], R160 ;  /* 0x000790a001007387 */ /* 0x0003e80000100a00 */
[----:B------:R-:W4:Y:S04]  /*cb40*/  LDL.LU.64 R176, [R1+0x278] ;  /* 0x0002780001b07983 */ /* 0x000f280000300a00 */
[----:B------:R-:W4:Y:S04]  /*cb50*/  LDL.LU.64 R250, [R1+0x270] ;  /* 0x0002700001fa7983 */ /* 0x000f280000300a00 */
[----:B------:R-:W4:Y:S01]  /*cb60*/  LDL.LU.64 R248, [R1+0x268] ;  /* 0x0002680001f87983 */ /* 0x000f220000300a00 */
[----:B------:R-:W-:-:S03]  /*cb70*/  IMAD.WIDE R194, R2, 0x4, R212 ;  /* 0x0000000402c27825 */ /* 0x000fc600078e02d4 */
[----:B------:R1:W-:Y:S01]  /*cb80*/  LDGSTS.E [R247+0x20004], desc[UR16][R174.64], !P2 ;  /* 0x20004000aef77fae */ /* 0x0003e2000d121850 */
[----:B------:R-:W-:-:S03]  /*cb90*/  IMAD.WIDE R186, R2, 0x4, R214 ;  /* 0x0000000402ba7825 */ /* 0x000fc600078e02d6 */
[----:B------:R-:W-:Y:S01]  /*cba0*/  LDGSTS.E [R247+0x24004], desc[UR16][R172.64], !P2 ;  /* 0x24004000acf77fae */ /* 0x000fe2000d121850 */
[----:B------:R-:W-:Y:S02]  /*cbb0*/  VIADD R5, R5, 0xffffff87 ;  /* 0xffffff8705057836 */ /* 0x000fe40000000000 */
[C---:B------:R-:W-:Y:S01]  /*cbc0*/  IMAD.WIDE R192, R2.reuse, 0x4, R224 ;  /* 0x0000000402c07825 */ /* 0x040fe200078e02e0 */
[----:B------:R1:W-:Y:S03]  /*cbd0*/  LDGSTS.E [R247+0x28004], desc[UR16][R162.64], !P2 ;  /* 0x28004000a2f77fae */ /* 0x0003e6000d121850 */
[C---:B-1----:R-:W-:Y:S01]  /*cbe0*/  IMAD.WIDE R174, R2.reuse, 0x4, R216 ;  /* 0x0000000402ae7825 */ /* 0x042fe200078e02d8 */
[----:B------:R-:W-:Y:S01]  /*cbf0*/  ISETP.GE.U32.AND P5, PT, R5, 0x7fffff48, PT ;  /* 0x7fffff480500780c */ /* 0x000fe20003fa6070 */
[----:B------:R1:W-:Y:S01]  /*cc00*/  LDGSTS.E [R247+0x2c004], desc[UR16][R160.64], !P2 ;  /* 0x2c004000a0f77fae */ /* 0x0003e2000d121850 */
[----:B------:R-:W4:Y:S01]  /*cc10*/  LDC R5, c[0x0][0x230] ;  /* 0x00008c00ff057b82 */ /* 0x000f220000000800 */
[----:B------:R-:W-:-:S04]  /*cc20*/  IMAD.WIDE R190, R2, 0x4, R226 ;  /* 0x0000000402be7825 */ /* 0x000fc800078e02e2 */
[----:B------:R-:W-:-:S03]  /*cc30*/  IMAD.WIDE R188, R2, 0x4, R228 ;  /* 0x0000000402bc7825 */ /* 0x000fc600078e02e4 */
[----:B------:R-:W4:Y:S01]  /*cc40*/  LDC R162, c[0x0][0x230] ;  /* 0x00008c00ffa27b82 */ /* 0x000f220000000800 */
[----:B------:R-:W-:-:S04]  /*cc50*/  IMAD.WIDE R184, R2, 0x4, R230 ;  /* 0x0000000402b87825 */ /* 0x000fc800078e02e6 */
[----:B------:R-:W-:-:S03]  /*cc60*/  IMAD.WIDE R182, R2, 0x4, R232 ;  /* 0x0000000402b67825 */ /* 0x000fc600078e02e8 */
[----:B-1----:R-:W1:Y:S01]  /*cc70*/  LDC R160, c[0x0][0x230] ;  /* 0x00008c00ffa07b82 */ /* 0x002e620000000800 */
[----:B------:R-:W-:-:S04]  /*cc80*/  IMAD.WIDE R180, R2, 0x4, R234 ;  /* 0x0000000402b47825 */ /* 0x000fc800078e02ea */
[----:B------:R-:W-:-:S03]  /*cc90*/  IMAD.WIDE R172, R2, 0x4, R236 ;  /* 0x0000000402ac7825 */ /* 0x000fc600078e02ec */
[----:B------:R-:W1:Y:S01]  /*cca0*/  LDC R161, c[0x0][0x230] ;  /* 0x00008c00ffa17b82 */ /* 0x000e620000000800 */
[----:B--2---:R-:W-:-:S04]  /*ccb0*/  IMAD.WIDE R242, R2, 0x4, R170 ;  /* 0x0000000402f27825 */ /* 0x004fc800078e02aa */
[C---:B------:R-:W-:Y:S01]  /*ccc0*/  IMAD.WIDE R202, R2.reuse, 0x4, R178 ;  /* 0x0000000402ca7825 */ /* 0x040fe200078e02b2 */
[----:B------:R-:W-:Y:S03]  /*ccd0*/  STL.64 [R1+0x798], R242 ;  /* 0x000798f201007387 */ /* 0x000fe60000100a00 */
[C---:B------:R-:W-:Y:S01]  /*cce0*/  IMAD.WIDE R178, R2.reuse, 0x4, R210 ;  /* 0x0000000402b27825 */ /* 0x040fe200078e02d2 */
[----:B------:R-:W-:Y:S04]  /*ccf0*/  STL.64 [R1+0x8c0], R202 ;  /* 0x0008c0ca01007387 */ /* 0x000fe80000100a00 */
[----:B------:R-:W-:Y:S04]  /*cd00*/  STL.64 [R1+0xb58], R178 ;  /* 0x000b58b201007387 */ /* 0x000fe80000100a00 */
[----:B------:R-:W-:Y:S04]  /*cd10*/  STL.64 [R1+0xbb8], R194 ;  /* 0x000bb8c201007387 */ /* 0x000fe80000100a00 */
[----:B------:R-:W-:Y:S01]  /*cd20*/  STL.64 [R1+0xd70], R186 ;  /* 0x000d70ba01007387 */ /* 0x000fe20000100a00 */
[----:B------:R-:W-:-:S03]  /*cd30*/  IMAD.WIDE R170, R2, 0x4, R220 ;  /* 0x0000000402aa7825 */ /* 0x000fc600078e02dc */
[----:B------:R-:W-:Y:S01]  /*cd40*/  LDGSTS.E [R247+0x20008], desc[UR16][R242.64], !P1 ;  /* 0x20008000f2f77fae */ /* 0x000fe2000c921850 */
[----:B---3--:R-:W-:-:S04]  /*cd50*/  IMAD.WIDE R208, R2, 0x4, R168 ;  /* 0x0000000402d07825 */ /* 0x008fc800078e02a8 */
[C---:B------:R-:W-:Y:S01]  /*cd60*/  IMAD.WIDE R206, R2.reuse, 0x4, R166 ;  /* 0x0000000402ce7825 */ /* 0x040fe200078e02a6 */
[----:B------:R-:W-:Y:S04]  /*cd70*/  STL.64 [R1+0x7a0], R208 ;  /* 0x0007a0d001007387 */ /* 0x000fe80000100a00 */
[----:B------:R-:W-:Y:S01]  /*cd80*/  STL.64 [R1+0xd98], R174 ;  /* 0x000d98ae01007387 */ /* 0x000fe20000100a00 */
[----:B------:R-:W-:-:S04]  /*cd90*/  IMAD.WIDE R168, R2, 0x4, R222 ;  /* 0x0000000402a87825 */ /* 0x000fc800078e02de */
[C---:B----4-:R-:W-:Y:S01]  /*cda0*/  IMAD.WIDE R204, R2.reuse, 0x4, R164 ;  /* 0x0000000402cc7825 */ /* 0x050fe200078e02a4 */
[----:B------:R-:W-:Y:S04]  /*cdb0*/  STL.64 [R1+0x7a8], R206 ;  /* 0x0007a8ce01007387 */ /* 0x000fe80000100a00 */
[----:B------:R-:W-:Y:S01]  /*cdc0*/  STL.64 [R1+0x7b0], R204 ;  /* 0x0007b0cc01007387 */ /* 0x000fe20000100a00 */
[----:B------:R-:W-:-:S03]  /*cdd0*/  IMAD.WIDE R200, R2, 0x4, R176 ;  /* 0x0000000402c87825 */ /* 0x000fc600078e02b0 */
[----:B------:R-:W-:Y:S01]  /*cde0*/  LDGSTS.E [R247+0x24008], desc[UR16][R208.64], !P1 ;  /* 0x24008000d0f77fae */ /* 0x000fe2000c921850 */
[----:B------:R-:W-:-:S03]  /*cdf0*/  IMAD.WIDE R198, R2, 0x4, R250 ;  /* 0x0000000402c67825 */ /* 0x000fc600078e02fa */
[----:B------:R-:W-:Y:S01]  /*ce00*/  STL.64 [R1+0x7c0], R200 ;  /* 0x0007c0c801007387 */ /* 0x000fe20000100a00 */
[----:B------:R-:W-:-:S03]  /*ce10*/  IMAD.WIDE R196, R2, 0x4, R248 ;  /* 0x0000000402c47825 */ /* 0x000fc600078e02f8 */
[----:B------:R-:W-:Y:S01]  /*ce20*/  STL.64 [R1+0x7c8], R198 ;  /* 0x0007c8c601007387 */ /* 0x000fe20000100a00 */
[----:B------:R-:W-:-:S03]  /*ce30*/  IMAD.WIDE R176, R2, 0x4, R218 ;  /* 0x0000000402b07825 */ /* 0x000fc600078e02da */
[----:B------:R-:W-:Y:S04]  /*ce40*/  STL.64 [R1+0x7d0], R196 ;  /* 0x0007d0c401007387 */ /* 0x000fe80000100a00 */
[----:B------:R-:W-:Y:S04]  /*ce50*/  STL.64 [R1+0xb60], R176 ;  /* 0x000b60b001007387 */ /* 0x000fe80000100a00 */
[----:B------:R2:W-:Y:S01]  /*ce60*/  STL.64 [R1+0xb68], R170 ;  /* 0x000b68aa01007387 */ /* 0x0005e20000100a00 */
[----:B------:R-:W-:-:S03]  /*ce70*/  IMAD.WIDE R166, R2, 0x4, R238 ;  /* 0x0000000402a67825 */ /* 0x000fc600078e02ee */
[----:B------:R3:W-:Y:S01]  /*ce80*/  STL.64 [R1+0xb70], R168 ;  /* 0x000b70a801007387 */ /* 0x0007e20000100a00 */
[----:B------:R-:W-:-:S03]  /*ce90*/  IMAD.WIDE R164, R2, 0x4, R240 ;  /* 0x0000000402a47825 */ /* 0x000fc600078e02f0 */
[----:B------:R-:W-:Y:S04]  /*cea0*/  STL.64 [R1+0xb80], R192 ;  /* 0x000b80c001007387 */ /* 0x000fe80000100a00 */
[----:B------:R-:W-:Y:S04]  /*ceb0*/  LDGSTS.E [R247+0x28008], desc[UR16][R206.64], !P1 ;  /* 0x28008000cef77fae */ /* 0x000fe8000c921850 */
        /* <DEDUP_REMOVED lines=14> */
[----:B------:R4:W-:Y:S04]  /*cfa0*/  STL.64 [R1+0xc98], R164 ;  /* 0x000c98a401007387 */ /* 0x0009e80000100a00 */
[----:B------:R-:W-:Y:S01]  /*cfb0*/  LDGSTS.E [R247+0x38000], desc[UR16][R170.64], !P5 ;  /* 0x38000000aaf77fae */ /* 0x000fe2000e921850 */
[----:B------:R-:W-:-:S02]  /*cfc0*/  VIADD R4, R156, 0xffffff86 ;  /* 0xffffff869c047836 */ /* 0x000fc40000000000 */
[----:B------:R-:W1:Y:S01]  /*cfd0*/  LDC R156, c[0x0][0x230] ;  /* 0x00008c00ff9c7b82 */ /* 0x000e620000000800 */
[----:B------:R-:W-:Y:S04]  /*cfe0*/  LDGSTS.E [R247+0x3c000], desc[UR16][R168.64], !P5 ;  /* 0x3c000000a8f77fae */ /* 0x000fe8000e921850 */
[----:B--2---:R-:W2:Y:S01]  /*cff0*/  LDL.LU.64 R170, [R1+0x260] ;  /* 0x0002600001aa7983 */ /* 0x004ea20000300a00 */
[----:B------:R-:W-:Y:S02]  /*d000*/  ISETP.GE.U32.AND P4, PT, R4, 0x7fffff47, PT ;  /* 0x7fffff470400780c */ /* 0x000fe40003f86070 */
[----:B------:R-:W-:Y:S01]  /*d010*/  IADD3 R4, R157, -0x7b, RZ ;  /* 0xffffff859d047810 */ /* 0x000fe20007ffe0ff */
[----:B------:R-:W2:Y:S01]  /*d020*/  LDL.LU.64 R178, [R1+0x258] ;  /* 0x0002580001b27983 */ /* 0x000ea20000300a00 */
[----:B------:R-:W1:Y:S02]  /*d030*/  LDC R157, c[0x0][0x230] ;  /* 0x00008c00ff9d7b82 */ /* 0x000e640000000800 */
[----:B------:R-:W-:Y:S01]  /*d040*/  ISETP.GE.U32.AND P0, PT, R4, 0x7fffff46, PT ;  /* 0x7fffff460400780c */ /* 0x000fe20003f06070 */
[----:B------:R-:W-:Y:S01]  /*d050*/  VIADD R4, R158, 0xffffff84 ;  /* 0xffffff849e047836 */ /* 0x000fe20000000000 */
[----:B---3--:R-:W3:Y:S04]  /*d060*/  LDL.LU.64 R168, [R1+0x250] ;  /* 0x0002500001a87983 */ /* 0x008ee80000300a00 */
[----:B------:R-:W-:Y:S01]  /*d070*/  ISETP.GE.U32.AND P2, PT, R4, 0x7fffff45, PT ;  /* 0x7fffff450400780c */ /* 0x000fe20003f46070 */
[----:B------:R-:W-:Y:S01]  /*d080*/  LDGSTS.E [R247+0x30004], desc[UR16][R194.64], !P4 ;  /* 0x30004000c2f77fae */ /* 0x000fe2000e121850 */
[----:B------:R-:W-:Y:S01]  /*d090*/  VIADD R5, R5, 0xffffffa3 ;  /* 0xffffffa305057836 */ /* 0x000fe20000000000 */
[----:B------:R-:W3:Y:S02]  /*d0a0*/  LDC R158, c[0x0][0x230] ;  /* 0x00008c00ff9e7b82 */ /* 0x000ee40000000800 */
[----:B------:R-:W-:Y:S04]  /*d0b0*/  LDGSTS.E [R247+0x34004], desc[UR16][R192.64], !P4 ;  /* 0x34004000c0f77fae */ /* 0x000fe8000e121850 */
[----:B------:R-:W-:Y:S04]  /*d0c0*/  LDGSTS.E [R247+0x38004], desc[UR16][R190.64], !P4 ;  /* 0x38004000bef77fae */ /* 0x000fe8000e121850 */
[----:B------:R-:W-:Y:S04]  /*d0d0*/  LDGSTS.E [R247+0x3c004], desc[UR16][R188.64], !P4 ;  /* 0x3c004000bcf77fae */ /* 0x000fe8000e121850 */
[----:B------:R-:W-:Y:S04]  /*d0e0*/  LDGSTS.E [R247+0x30008], desc[UR16][R186.64], !P0 ;  /* 0x30008000baf77fae */ /* 0x000fe8000c121850 */
[----:B------:R-:W-:Y:S04]  /*d0f0*/  LDGSTS.E [R247+0x34008], desc[UR16][R184.64], !P0 ;  /* 0x34008000b8f77fae */ /* 0x000fe8000c121850 */
[----:B------:R-:W-:Y:S04]  /*d100*/  LDGSTS.E [R247+0x38008], desc[UR16][R182.64], !P0 ;  /* 0x38008000b6f77fae */ /* 0x000fe8000c121850 */
[----:B------:R-:W3:Y:S04]  /*d110*/  LDL.LU.64 R176, [R1+0x248] ;  /* 0x0002480001b07983 */ /* 0x000ee80000300a00 */
[----:B------:R-:W-:Y:S04]  /*d120*/  LDGSTS.E [R247+0x3c008], desc[UR16][R180.64], !P0 ;  /* 0x3c008000b4f77fae */ /* 0x000fe8000c121850 */
[----:B------:R-:W-:Y:S04]  /*d130*/  LDGSTS.E [R247+0x3000c], desc[UR16][R174.64], !P2 ;  /* 0x3000c000aef77fae */ /* 0x000fe8000d121850 */
[----:B------:R2:W-:Y:S04]  /*d140*/  LDGSTS.E [R247+0x3400c], desc[UR16][R172.64], !P2 ;  /* 0x3400c000acf77fae */ /* 0x0005e8000d121850 */
[----:B------:R-:W-:Y:S04]  /*d150*/  LDGSTS.E [R247+0x3800c], desc[UR16][R166.64], !P2 ;  /* 0x3800c000a6f77fae */ /* 0x000fe8000d121850 */
[----:B------:R3:W-:Y:S04]  /*d160*/  LDGSTS.E [R247+0x3c00c], desc[UR16][R164.64], !P2 ;  /* 0x3c00c000a4f77fae */ /* 0x0007e8000d121850 */
[----:B----4-:R-:W4:Y:S04]  /*d170*/  LDL.LU.64 R164, [R1+0x660] ;  /* 0x0006600001a47983 */ /* 0x010f280000300a00 */
[----:B------:R-:W4:Y:S04]  /*d180*/  LDL.LU.64 R166, [R1+0x658] ;  /* 0x0006580001a67983 */ /* 0x000f280000300a00 */
[----:B------:R-:W4:Y:S04]  /*d190*/  LDL.LU.64 R250, [R1+0x650] ;  /* 0x0006500001fa7983 */ /* 0x000f280000300a00 */
[----:B------:R-:W4:Y:S01]  /*d1a0*/  LDL.LU.64 R248, [R1+0x648] ;  /* 0x0006480001f87983 */ /* 0x000f220000300a00 */
[----:B--2---:R-:W-:-:S05]  /*d1b0*/  IMAD.WIDE R172, R2, 0x4, R170 ;  /* 0x0000000402ac7825 */ /* 0x004fca00078e02aa */
[----:B------:R-:W-:Y:S04]  /*d1c0*/  STL.64 [R1+0x7d8], R172 ;  /* 0x0007d8ac01007387 */ /* 0x000fe80000100a00 */
[----:B------:R-:W2:Y:S01]  /*d1d0*/  LDL.LU.64 R208, [R1+0x640] ;  /* 0x0006400001d07983 */ /* 0x000ea20000300a00 */
[----:B-1----:R-:W-:Y:S01]  /*d1e0*/  IADD3 R4, R156, -0x5e, RZ ;  /* 0xffffffa29c047810 */ /* 0x002fe20007ffe0ff */
[----:B------:R-:W-:Y:S01]  /*d1f0*/  VIADD R157, R157, 0xffffffa1 ;  /* 0xffffffa19d9d7836 */ /* 0x000fe20000000000 */
[----:B------:R-:W-:Y:S01]  /*d200*/  ISETP.GE.U32.AND P6, PT, R5, 0x7fffff64, PT ;  /* 0x7fffff640500780c */ /* 0x000fe20003fc6070 */
[----:B------:R-:W-:Y:S01]  /*d210*/  VIADD R156, R159, 0xffffffa0 ;  /* 0xffffffa09f9c7836 */ /* 0x000fe20000000000 */
[----:B------:R-:W-:Y:S01]  /*d220*/  ISETP.GE.U32.AND P0, PT, R4, 0x7fffff63, PT ;  /* 0x7fffff630400780c */ /* 0x000fe20003f06070 */
[----:B------:R-:W-:Y:S01]  /*d230*/  IMAD.WIDE R170, R2, 0x4, R178 ;  /* 0x0000000402aa7825 */ /* 0x000fe200078e02b2 */
[----:B------:R-:W-:-:S03]  /*d240*/  IADD3 R5, R160, -0x7d, RZ ;  /* 0xffffff83a0057810 */ /* 0x000fc60007ffe0ff */
[----:B------:R-:W-:Y:S01]  /*d250*/  VIADD R4, R161, 0xffffff82 ;  /* 0xffffff82a1047836 */ /* 0x000fe20000000000 */
[----:B------:R-:W-:Y:S01]  /*d260*/  ISETP.GE.U32.AND P1, PT, R157, 0x7fffff62, PT ;  /* 0x7fffff629d00780c */ /* 0x000fe20003f26070 */
[----:B---3--:R-:W-:Y:S01]  /*d270*/  IMAD.WIDE R160, R2, 0x4, R168 ;  /* 0x0000000402a07825 */ /* 0x008fe200078e02a8 */
[----:B------:R-:W-:Y:S01]  /*d280*/  ISETP.GE.U32.AND P2, PT, R156, 0x7fffff61, PT ;  /* 0x7fffff619c00780c */ /* 0x000fe20003f46070 */
[----:B------:R-:W-:Y:S01]  /*d290*/  STL.64 [R1+0x7e0], R170 ;  /* 0x0007e0aa01007387 */ /* 0x000fe20000100a00 */
[----:B------:R-:W-:-:S03]  /*d2a0*/  ISETP.GE.U32.AND P5, PT, R4, 0x7fffff43, PT ;  /* 0x7fffff430400780c */ /* 0x000fc60003fa6070 */
[----:B------:R-:W3:Y:S01]  /*d2b0*/  LDL.LU.64 R184, [R1+0x620] ;  /* 0x0006200001b87983 */ /* 0x000ee20000300a00 */
[----:B------:R-:W-:-:S03]  /*d2c0*/  VIADD R4, R162, 0xffffff81 ;  /* 0xffffff81a2047836 */ /* 0x000fc60000000000 */
[----:B------:R1:W-:Y:S04]  /*d2d0*/  STL.64 [R1+0x7e8], R160 ;  /* 0x0007e8a001007387 */ /* 0x0003e80000100a00 */
[----:B------:R-:W-:Y:S04]  /*d2e0*/  LDGSTS.E [R244+0x20000], desc[UR16][R172.64], !P6 ;  /* 0x20000000acf47fae */ /* 0x000fe8000f121850 */
[----:B------:R-:W-:Y:S01]  /*d2f0*/  LDGSTS.E [R244+0x24000], desc[UR16][R170.64], !P6 ;  /* 0x24000000aaf47fae */ /* 0x000fe2000f121850 */
[----:B------:R-:W-:-:S03]  /*d300*/  IMAD.WIDE R156, R2, 0x4, R176 ;  /* 0x00000004029c7825 */ /* 0x000fc600078e02b0 */
[----:B------:R1:W-:Y:S04]  /*d310*/  LDGSTS.E [R244+0x28000], desc[UR16][R160.64], !P6 ;  /* 0x28000000a0f47fae */ /* 0x0003e8000f121850 */
[----:B------:R-:W3:Y:S04]  /*d320*/  LDL.LU.64 R176, [R1+0x600] ;  /* 0x0006000001b07983 */ /* 0x000ee80000300a00 */
[----:B------:R1:W-:Y:S04]  /*d330*/  STL.64 [R1+0x7f0], R156 ;  /* 0x0007f09c01007387 */ /* 0x0003e80000100a00 */
[----:B------:R-:W3:Y:S04]  /*d340*/  LDL.LU.64 R168, [R1+0x5e0] ;  /* 0x0005e00001a87983 */ /* 0x000ee80000300a00 */
[----:B------:R-:W3:Y:S04]  /*d350*/  LDL.LU.64 R182, [R1+0x638] ;  /* 0x0006380001b67983 */ /* 0x000ee80000300a00 */
[----:B------:R-:W3:Y:S04]  /*d360*/  LDL.LU.64 R180, [R1+0x630] ;  /* 0x0006300001b47983 */ /* 0x000ee80000300a00 */
[----:B------:R-:W3:Y:S04]  /*d370*/  LDL.LU.64 R206, [R1+0x628] ;  /* 0x0006280001ce7983 */ /* 0x000ee80000300a00 */
[----:B------:R1:W-:Y:S01]  /*d380*/  LDGSTS.E [R244+0x2c000], desc[UR16][R156.64], !P6 ;  /* 0x2c0000009cf47fae */ /* 0x0003e2000f121850 */
[----:B----4-:R-:W-:-:S04]  /*d390*/  IMAD.WIDE R164, R2, 0x4, R164 ;  /* 0x0000000402a47825 */ /* 0x010fc800078e02a4 */
[C---:B------:R-:W-:Y:S01]  /*d3a0*/  IMAD.WIDE R162, R2.reuse, 0x4, R166 ;  /* 0x0000000402a27825 */ /* 0x040fe200078e02a6 */
[----:B------:R4:W-:Y:S03]  /*d3b0*/  STL.64 [R1+0x7f8], R164 ;  /* 0x0007f8a401007387 */ /* 0x0009e60000100a00 */
[C---:B-1----:R-:W-:Y:S01]  /*d3c0*/  IMAD.WIDE R160, R2.reuse, 0x4, R250 ;  /* 0x0000000402a07825 */ /* 0x042fe200078e02fa */
[----:B------:R-:W-:Y:S03]  /*d3d0*/  STL.64 [R1+0x800], R162 ;  /* 0x000800a201007387 */ /* 0x000fe60000100a00 */
[C---:B------:R-:W-:Y:S01]  /*d3e0*/  IMAD.WIDE R156, R2.reuse, 0x4, R248 ;  /* 0x00000004029c7825 */ /* 0x040fe200078e02f8 */
[----:B------:R-:W3:Y:S04]  /*d3f0*/  LDL.LU.64 R174, [R1+0x618] ;  /* 0x0006180001ae7983 */ /* 0x000ee80000300a00 */
[----:B------:R-:W3:Y:S04]  /*d400*/  LDL.LU.64 R172, [R1+0x610] ;  /* 0x0006100001ac7983 */ /* 0x000ee80000300a00 */
[----:B------:R1:W-:Y:S04]  /*d410*/  STL.64 [R1+0x808], R160 ;  /* 0x000808a001007387 */ /* 0x0003e80000100a00 */
[----:B------:R-:W3:Y:S04]  /*d420*/  LDL.LU.64 R178, [R1+0x608] ;  /* 0x0006080001b27983 */ /* 0x000ee80000300a00 */
[----:B------:R3:W-:Y:S04]  /*d430*/  STL.64 [R1+0x810], R156 ;  /* 0x0008109c01007387 */ /* 0x0007e80000100a00 */
[----:B------:R-:W3:Y:S04]  /*d440*/  LDL.LU.64 R170, [R1+0x5f8] ;  /* 0x0005f80001aa7983 */ /* 0x000ee80000300a00 */
[----:B------:R-:W-:Y:S04]  /*d450*/  LDGSTS.E [R244+0x20004], desc[UR16][R164.64], !P0 ;  /* 0x20004000a4f47fae */ /* 0x000fe8000c121850 */
[----:B------:R-:W3:Y:S04]  /*d460*/  LDL.LU.64 R166, [R1+0x5f0] ;  /* 0x0005f00001a67983 */ /* 0x000ee80000300a00 */
[----:B------:R-:W-:Y:S04]  /*d470*/  LDGSTS.E [R244+0x24004], desc[UR16][R162.64], !P0 ;  /* 0x24004000a2f47fae */ /* 0x000fe8000c121850 */
[----:B----4-:R-:W4:Y:S04]  /*d480*/  LDL.LU.64 R164, [R1+0x5e8] ;  /* 0x0005e80001a47983 */ /* 0x010f280000300a00 */
[----:B------:R-:W4:Y:S04]  /*d490*/  LDL.LU.64 R250, [R1+0x5d8] ;  /* 0x0005d80001fa7983 */ /* 0x000f280000300a00 */
[----:B------:R1:W-:Y:S04]  /*d4a0*/  LDGSTS.E [R244+0x28004], desc[UR16][R160.64], !P0 ;  /* 0x28004000a0f47fae */ /* 0x0003e8000c121850 */
[----:B------:R-:W4:Y:S01]  /*d4b0*/  LDL.LU.64 R248, [R1+0x5d0] ;  /* 0x0005d00001f87983 */ /* 0x000f220000300a00 */
[----:B--2---:R-:W-:Y:S01]  /*d4c0*/  IMAD.WIDE R192, R2, 0x4, R208 ;  /* 0x0000000402c07825 */ /* 0x004fe200078e02d0 */
[----:B------:R-:W-:-:S02]  /*d4d0*/  ISETP.GE.U32.AND P4, PT, R5, 0x7fffff44, PT ;  /* 0x7fffff440500780c */ /* 0x000fc40003f86070 */
[----:B------:R2:W-:Y:S01]  /*d4e0*/  LDGSTS.E [R244+0x2c004], desc[UR16][R156.64], !P0 ;  /* 0x2c0040009cf47fae */ /* 0x0005e2000c121850 */
[----:B-1----:R-:W-:-:S03]  /*d4f0*/  IMAD.WIDE R160, R2, 0x4, R12 ;  /* 0x0000000402a07825 */ /* 0x002fc600078e020c */
[----:B------:R-:W-:Y:S04]  /*d500*/  STL.64 [R1+0x818], R192 ;  /* 0x000818c001007387 */ /* 0x000fe80000100a00 */
[----:B------:R-:W4:Y:S01]  /*d510*/  LDL.LU.64 R12, [R1+0xfc8] ;  /* 0x000fc800010c7983 */ /* 0x000f220000300a00 */
[----:B------:R-:W-:Y:S01]  /*d520*/  ISETP.GE.U32.AND P6, PT, R4, 0x7fffff42, PT ;  /* 0x7fffff420400780c */ /* 0x000fe20003fc6070 */
[C---:B---3--:R-:W-:Y:S02]  /*d530*/  IMAD.WIDE R184, R2.reuse, 0x4, R184 ;  /* 0x0000000402b87825 */ /* 0x048fe400078e02b8 */
[----:B------:R-:W-:Y:S02]  /*d540*/  LDGSTS.E [R244+0x20008], desc[UR16][R192.64], !P1 ;  /* 0x20008000c0f47fae */ /* 0x000fe4000c921850 */
[----:B--2---:R-:W-:-:S02]  /*d550*/  IMAD.WIDE R156, R2, 0x4, R148 ;  /* 0x00000004029c7825 */ /* 0x004fc400078e0294 */
[----:B------:R-:W-:Y:S01]  /*d560*/  STL.64 [R1+0x860], R184 ;  /* 0x000860b801007387 */ /* 0x000fe20000100a00 */
[----:B------:R-:W-:Y:S01]  /*d570*/  SHF.L.U32 R4, R3, 0x6, RZ ;  /* 0x0000000603047819 */ /* 0x000fe200000006ff */
[----:B------:R-:W-:Y:S02]  /*d580*/  VIADD R3, R158, 0xffffff80 ;  /* 0xffffff809e037836 */ /* 0x000fe40000000000 */
[----:B------:R-:W-:-:S04]  /*d590*/  IMAD.WIDE R176, R2, 0x4, R176 ;  /* 0x0000000402b07825 */ /* 0x000fc800078e02b0 */
[C---:B------:R-:W-:Y:S01]  /*d5a0*/  IMAD.WIDE R168, R2.reuse, 0x4, R168 ;  /* 0x0000000402a87825 */ /* 0x040fe200078e02a8 */
[----:B------:R-:W-:Y:S03]  /*d5b0*/  STL.64 [R1+0xbd8], R176 ;  /* 0x000bd8b001007387 */ /* 0x000fe60000100a00 */
[C---:B------:R-:W-:Y:S01]  /*d5c0*/  IMAD.WIDE R190, R2.reuse, 0x4, R182 ;  /* 0x0000000402be7825 */ /* 0x040fe200078e02b6 */
[----:B------:R-:W-:Y:S03]  /*d5d0*/  STL.64 [R1+0xbf8], R168 ;  /* 0x000bf8a801007387 */ /* 0x000fe60000100a00 */
[C---:B------:R-:W-:Y:S01]  /*d5e0*/  IMAD.WIDE R188, R2.reuse, 0x4, R180 ;  /* 0x0000000402bc7825 */ /* 0x040fe200078e02b4 */
[----:B------:R-:W-:Y:S03]  /*d5f0*/  STL.64 [R1+0xd30], R160 ;  /* 0x000d30a001007387 */ /* 0x000fe60000100a00 */
[C---:B------:R-:W-:Y:S01]  /*d600*/  IMAD.WIDE R186, R2.reuse, 0x4, R206 ;  /* 0x0000000402ba7825 */ /* 0x040fe200078e02ce */
[----:B------:R-:W-:Y:S04]  /*d610*/  LDGSTS.E [R244+0x24008], desc[UR16][R190.64], !P1 ;  /* 0x24008000bef47fae */ /* 0x000fe8000c921850 */
[----:B------:R-:W-:Y:S04]  /*d620*/  STL.64 [R1+0x820], R190 ;  /* 0x000820be01007387 */ /* 0x000fe80000100a00 */
[----:B------:R-:W-:Y:S04]  /*d630*/  LDGSTS.E [R244+0x28008], desc[UR16][R188.64], !P1 ;  /* 0x28008000bcf47fae */ /* 0x000fe8000c921850 */
[----:B------:R-:W-:Y:S04]  /*d640*/  STL.64 [R1+0xd90], R156 ;  /* 0x000d909c01007387 */ /* 0x000fe80000100a00 */
[----:B------:R-:W-:Y:S01]  /*d650*/  LDGSTS.E [R244+0x2c008], desc[UR16][R186.64], !P1 ;  /* 0x2c008000baf47fae */ /* 0x000fe2000c921850 */
[----:B------:R-:W-:-:S03]  /*d660*/  IMAD.WIDE R182, R2, 0x4, R174 ;  /* 0x0000000402b67825 */ /* 0x000fc600078e02ae */
[----:B------:R-:W-:Y:S01]  /*d670*/  STL.64 [R1+0x828], R188 ;  /* 0x000828bc01007387 */ /* 0x000fe20000100a00 */
[----:B------:R-:W-:-:S03]  /*d680*/  IMAD.WIDE R180, R2, 0x4, R172 ;  /* 0x0000000402b47825 */ /* 0x000fc600078e02ac */
[----:B------:R-:W-:Y:S01]  /*d690*/  LDGSTS.E [R244+0x2000c], desc[UR16][R184.64], !P2 ;  /* 0x2000c000b8f47fae */ /* 0x000fe2000d121850 */
[----:B------:R-:W-:Y:S01]  /*d6a0*/  ISETP.GE.U32.AND P0, PT, R3, 0x7fffff41, PT ;  /* 0x7fffff410300780c */ /* 0x000fe20003f06070 */
[C---:B------:R-:W-:Y:S02]  /*d6b0*/  IMAD.WIDE R178, R2.reuse, 0x4, R178 ;  /* 0x0000000402b27825 */ /* 0x040fe400078e02b2 */
[----:B------:R-:W-:Y:S01]  /*d6c0*/  STL.64 [R1+0x830], R186 ;  /* 0x000830ba01007387 */ /* 0x000fe20000100a00 */
[----:B------:R-:W1:Y:S03]  /*d6d0*/  LDC R3, c[0x0][0x230] ;  /* 0x00008c00ff037b82 */ /* 0x000e660000000800 */
[----:B------:R-:W-:Y:S01]  /*d6e0*/  LDGSTS.E [R244+0x2400c], desc[UR16][R182.64], !P2 ;  /* 0x2400c000b6f47fae */ /* 0x000fe2000d121850 */
[----:B------:R-:W-:-:S03]  /*d6f0*/  IMAD.WIDE R174, R2, 0x4, R170 ;  /* 0x0000000402ae7825 */ /* 0x000fc600078e02aa */
[----:B------:R-:W-:Y:S04]  /*d700*/  STL.64 [R1+0x840], R182 ;  /* 0x000840b601007387 */ /* 0x000fe80000100a00 */
[----:B------:R-:W-:Y:S01]  /*d710*/  LDGSTS.E [R244+0x2800c], desc[UR16][R180.64], !P2 ;  /* 0x2800c000b4f47fae */ /* 0x000fe2000d121850 */
[----:B------:R-:W-:-:S03]  /*d720*/  IMAD.WIDE R172, R2, 0x4, R166 ;  /* 0x0000000402ac7825 */ /* 0x000fc600078e02a6 */
[----:B------:R-:W-:Y:S04]  /*d730*/  STL.64 [R1+0x848], R180 ;  /* 0x000848b401007387 */ /* 0x000fe80000100a00 */
[----:B------:R-:W-:Y:S01]  /*d740*/  LDGSTS.E [R244+0x2c00c], desc[UR16][R178.64], !P2 ;  /* 0x2c00c000b2f47fae */ /* 0x000fe2000d121850 */
[----:B----4-:R-:W-:-:S03]  /*d750*/  IMAD.WIDE R170, R2, 0x4, R164 ;  /* 0x0000000402aa7825 */ /* 0x010fc600078e02a4 */
[----:B------:R-:W-:Y:S01]  /*d760*/  STL.64 [R1+0x850], R178 ;  /* 0x000850b201007387 */ /* 0x000fe20000100a00 */
[----:B------:R-:W-:-:S03]  /*d770*/  IMAD.WIDE R166, R2, 0x4, R250 ;  /* 0x0000000402a67825 */ /* 0x000fc600078e02fa */
[----:B------:R-:W-:Y:S04]  /*d780*/  LDGSTS.E [R244+0x30000], desc[UR16][R176.64], !P4 ;  /* 0x30000000b0f47fae */ /* 0x000fe8000e121850 */
[----:B------:R-:W-:Y:S01]  /*d790*/  STL.64 [R1+0xbe0], R174 ;  /* 0x000be0ae01007387 */ /* 0x000fe20000100a00 */
[----:B------:R-:W-:-:S03]  /*d7a0*/  IMAD.WIDE R164, R2, 0x4, R248 ;  /* 0x0000000402a47825 */ /* 0x000fc600078e02f8 */
[----:B------:R-:W-:Y:S04]  /*d7b0*/  LDGSTS.E [R244+0x34000], desc[UR16][R174.64], !P4 ;  /* 0x34000000aef47fae */ /* 0x000fe8000e121850 */
[----:B------:R-:W-:Y:S01]  /*d7c0*/  STL.64 [R1+0xbe8], R172 ;  /* 0x000be8ac01007387 */ /* 0x000fe20000100a00 */
[----:B------:R-:W-:-:S03]  /*d7d0*/  IMAD.WIDE R158, R2, 0x4, R10 ;  /* 0x00000004029e7825 */ /* 0x000fc600078e020a */
[----:B------:R-:W-:Y:S01]  /*d7e0*/  LDGSTS.E [R244+0x38000], desc[UR16][R172.64], !P4 ;  /* 0x38000000acf47fae */ /* 0x000fe2000e121850 */
        /* <DEDUP_REMOVED lines=8> */
[----:B------:R-:W-:-:S04]  /*d870*/  IMAD.WIDE R148, R2, 0x4, R154 ;  /* 0x0000000402947825 */ /* 0x000fc800078e029a */
        /* <DEDUP_REMOVED lines=18> */
[----:B------:R-:W-:Y:S02]  /*d9a0*/  IMAD.WIDE R162, R2, 0x4, R12 ;  /* 0x0000000402a27825 */ /* 0x000fe400078e020c */
[----:B------:R-:W5:Y:S04]  /*d9b0*/  LDL.LU.64 R12, [R1+0xfc0] ;  /* 0x000fc000010c7983 */ /* 0x000f680000300a00 */
[----:B------:R-:W-:Y:S04]  /*d9c0*/  STL.64 [R1+0xbf0], R170 ;  /* 0x000bf0aa01007387 */ /* 0x000fe80000100a00 */
[----:B------:R-:W5:Y:S04]  /*d9d0*/  LDL.LU.64 R10, [R1+0xfb8] ;  /* 0x000fb800010a7983 */ /* 0x000f680000300a00 */
[----:B------:R-:W-:Y:S04]  /*d9e0*/  STL.64 [R1+0xc00], R166 ;  /* 0x000c00a601007387 */ /* 0x000fe80000100a00 */
        /* <DEDUP_REMOVED lines=16> */
[----:B------:R-:W-:Y:S04]  /*daf0*/  LDGSTS.E [R244+0x3c00c], desc[UR16][R148.64], !P0 ;  /* 0x3c00c00094f47fae */ /* 0x000fe8000c121850 */
[----:B------:R-:W-:Y:S04]  /*db00*/  STL [R1+0x400], RZ ;  /* 0x000400ff01007387 */ /* 0x000fe80000100800 */
[----:B------:R-:W-:Y:S04]  /*db10*/  STL [R1+0x404], RZ ;  /* 0x000404ff01007387 */ /* 0x000fe80000100800 */
[----:B------:R-:W0:Y:S04]  /*db20*/  LDGDEPBAR ;  /* 0x00000000000079af */ /* 0x000e280000000000 */
[----:B------:R-:W-:Y:S04]  /*db30*/  STL.64 [R1+0xe30], R20 ;  /* 0x000e301401007387 */ /* 0x000fe80000100a00 */
[----:B------:R-:W-:Y:S04]  /*db40*/  LDGSTS.E [R0+0x68000], desc[UR16][R20.64], P3 ;  /* 0x6800000014007fae */ /* 0x000fe80009921850 */
        /* <DEDUP_REMOVED lines=22> */
[----:B------:R2:W-:Y:S04]  /*dcb0*/  STL.64 [R1+0xf90], R44 ;  /* 0x000f902c01007387 */ /* 0x0005e80000100a00 */
[----:B------:R2:W-:Y:S04]  /*dcc0*/  LDGSTS.E [R0+0x6b000], desc[UR16][R44.64], P3 ;  /* 0x6b0000002c007fae */ /* 0x0005e80009921850 */
[----:B------:R3:W-:Y:S04]  /*dcd0*/  STL.64 [R1+0xfa0], R46 ;  /* 0x000fa02e01007387 */ /* 0x0007e80000100a00 */
[----:B------:R3:W-:Y:S04]  /*dce0*/  LDGSTS.E [R0+0x6b400], desc[UR16][R46.64], P3 ;  /* 0x6b4000002e007fae */ /* 0x0007e80009921850 */
[----:B------:R4:W-:Y:S01]  /*dcf0*/  STL.64 [R1+0xfa8], R48 ;  /* 0x000fa83001007387 */ /* 0x0009e20000100a00 */
[----:B--2---:R-:W-:-:S03]  /*dd00*/  IMAD.WIDE R44, R4, 0x4, R56 ;  /* 0x00000004042c7825 */ /* 0x004fc600078e0238 */
[----:B------:R4:W-:Y:S01]  /*dd10*/  LDGSTS.E [R0+0x6b800], desc[UR16][R48.64], P3 ;  /* 0x6b80000030007fae */ /* 0x0009e20009921850 */
[----:B------:R-:W-:-:S04]  /*dd20*/  IMAD.WIDE R42, R4, 0x4, R58 ;  /* 0x00000004042a7825 */ /* 0x000fc800078e023a */
[C---:B---3--:R-:W-:Y:S01]  /*dd30*/  IMAD.WIDE R46, R4.reuse, 0x4, R54 ;  /* 0x00000004042e7825 */ /* 0x048fe200078e0236 */
[----:B------:R-:W-:Y:S03]  /*dd40*/  STL.64 [R1+0xfb0], R50 ;  /* 0x000fb03201007387 */ /* 0x000fe60000100a00 */
[C---:B----4-:R-:W-:Y:S01]  /*dd50*/  IMAD.WIDE R48, R4.reuse, 0x4, R52 ;  /* 0x0000000404307825 */ /* 0x050fe200078e0234 */
[----:B------:R-:W-:Y:S03]  /*dd60*/  STL.64 [R1+0xdf8], R18 ;  /* 0x000df81201007387 */ /* 0x000fe60000100a00 */
[C---:B------:R-:W-:Y:S01]  /*dd70*/  IMAD.WIDE R40, R4.reuse, 0x4, R60 ;  /* 0x0000000404287825 */ /* 0x040fe200078e023c */
[----:B------:R-:W-:Y:S03]  /*dd80*/  STL.64 [R1+0xe10], R48 ;  /* 0x000e103001007387 */ /* 0x000fe60000100a00 */
[C---:B------:R-:W-:Y:S01]  /*dd90*/  IMAD.WIDE R38, R4.reuse, 0x4, R62 ;  /* 0x0000000404267825 */ /* 0x040fe200078e023e */
[----:B------:R2:W-:Y:S03]  /*dda0*/  STL.64 [R1+0xe28], R46 ;  /* 0x000e282e01007387 */ /* 0x0005e60000100a00 */
        /* <DEDUP_REMOVED lines=11> */
[----:B------:R-:W-:Y:S03]  /*de60*/  LDGSTS.E [R0+0x6bc00], desc[UR16][R50.64], P3 ;  /* 0x6bc0000032007fae */ /* 0x000fe60009921850 */
[C---:B------:R-:W-:Y:S01]  /*de70*/  IMAD.WIDE R24, R4.reuse, 0x4, R76 ;  /* 0x0000000404187825 */ /* 0x040fe200078e024c */
[----:B------:R1:W-:Y:S03]  /*de80*/  STL.64 [R1+0xee8], R34 ;  /* 0x000ee82201007387 */ /* 0x0003e60000100a00 */
[C---:B------:R-:W-:Y:S01]  /*de90*/  IMAD.WIDE R22, R4.reuse, 0x4, R78 ;  /* 0x0000000404167825 */ /* 0x040fe200078e024e */
[----:B------:R1:W-:Y:S03]  /*dea0*/  STL.64 [R1+0xf08], R32 ;  /* 0x000f082001007387 */ /* 0x0003e60000100a00 */
[C---:B------:R-:W-:Y:S01]  /*deb0*/  IMAD.WIDE R20, R4.reuse, 0x4, R80 ;  /* 0x0000000404147825 */ /* 0x040fe200078e0250 */
[----:B------:R-:W-:Y:S04]  /*dec0*/  LDGSTS.E [R6+0x68100], desc[UR16][R18.64], P3 ;  /* 0x6810000012067fae */ /* 0x000fe80009921850 */
[----:B------:R1:W-:Y:S04]  /*ded0*/  STL.64 [R1+0xf28], R30 ;  /* 0x000f281e01007387 */ /* 0x0003e80000100a00 */
[----:B------:R-:W-:Y:S04]  /*dee0*/  LDGSTS.E [R6+0x68500], desc[UR16][R48.64], P3 ;  /* 0x6850000030067fae */ /* 0x000fe80009921850 */
[----:B------:R1:W-:Y:S04]  /*def0*/  STL.64 [R1+0xf48], R28 ;  /* 0x000f481c01007387 */ /* 0x0003e80000100a00 */
[----:B------:R2:W-:Y:S04]  /*df00*/  LDGSTS.E [R6+0x68900], desc[UR16][R46.64], P3 ;  /* 0x689000002e067fae */ /* 0x0005e80009921850 */
[----:B------:R1:W-:Y:S04]  /*df10*/  STL.64 [R1+0xf60], R26 ;  /* 0x000f601a01007387 */ /* 0x0003e80000100a00 */
[----:B------:R3:W-:Y:S01]  /*df20*/  LDGSTS.E [R6+0x68d00], desc[UR16][R44.64], P3 ;  /* 0x68d000002c067fae */ /* 0x0007e20009921850 */
[----:B--2---:R-:W-:-:S03]  /*df30*/  IMAD.WIDE R46, R4, 0x4, R82 ;  /* 0x00000004042e7825 */ /* 0x004fc600078e0252 */
[----:B------:R2:W-:Y:S04]  /*df40*/  STL.64 [R1+0xf78], R24 ;  /* 0x000f781801007387 */ /* 0x0005e80000100a00 */
[----:B------:R4:W-:Y:S01]  /*df50*/  LDGSTS.E [R6+0x69100], desc[UR16][R42.64], P3 ;  /* 0x691000002a067fae */ /* 0x0009e20009921850 */
[----:B---3--:R-:W-:-:S03]  /*df60*/  IMAD.WIDE R44, R4, 0x4, R84 ;  /* 0x00000004042c7825 */ /* 0x008fc600078e0254 */
[----:B------:R3:W-:Y:S04]  /*df70*/  STL.64 [R1+0xf88], R22 ;  /* 0x000f881601007387 */ /* 0x0007e80000100a00 */
[----:B------:R1:W-:Y:S01]  /*df80*/  LDGSTS.E [R6+0x69500], desc[UR16][R40.64], P3 ;  /* 0x6950000028067fae */ /* 0x0003e20009921850 */
[----:B----4-:R-:W-:-:S03]  /*df90*/  IMAD.WIDE R42, R4, 0x4, R86 ;  /* 0x00000004042a7825 */ /* 0x010fc600078e0256 */
[----:B------:R4:W-:Y:S04]  /*dfa0*/  STL.64 [R1+0xf98], R20 ;  /* 0x000f981401007387 */ /* 0x0009e80000100a00 */
[----:B------:R2:W-:Y:S01]  /*dfb0*/  LDGSTS.E [R6+0x69900], desc[UR16][R38.64], P3 ;  /* 0x6990000026067fae */ /* 0x0005e20009921850 */
[----:B-1----:R-:W-:-:S03]  /*dfc0*/  IMAD.WIDE R40, R4, 0x4, R88 ;  /* 0x0000000404287825 */ /* 0x002fc600078e0258 */
[----:B------:R1:W-:Y:S04]  /*dfd0*/  LDGSTS.E [R6+0x69d00], desc[UR16][R36.64], P3 ;  /* 0x69d0000024067fae */ /* 0x0003e80009921850 */
[----:B------:R-:W-:Y:S01]  /*dfe0*/  STL.64 [R1+0xdd0], R8 ;  /* 0x000dd00801007387 */ /* 0x000fe20000100a00 */
[----:B--2---:R-:W-:-:S03]  /*dff0*/  IMAD.WIDE R38, R4, 0x4, R90 ;  /* 0x0000000404267825 */ /* 0x004fc600078e025a */
[----:B------:R2:W-:Y:S01]  /*e000*/  LDGSTS.E [R6+0x6a100], desc[UR16][R34.64], P3 ;  /* 0x6a10000022067fae */ /* 0x0005e20009921850 */
[----:B-1----:R-:W-:-:S03]  /*e010*/  IMAD.WIDE R36, R4, 0x4, R92 ;  /* 0x0000000404247825 */ /* 0x002fc600078e025c */
[----:B------:R1:W-:Y:S04]  /*e020*/  STL.64 [R1+0xde0], R46 ;  /* 0x000de02e01007387 */ /* 0x0003e80000100a00 */
[----:B------:R3:W-:Y:S04]  /*e030*/  LDGSTS.E [R6+0x6a500], desc[UR16][R32.64], P3 ;  /* 0x6a50000020067fae */ /* 0x0007e80009921850 */
[----:B------:R1:W-:Y:S01]  /*e040*/  STL.64 [R1+0xdf0], R44 ;  /* 0x000df02c01007387 */ /* 0x0003e20000100a00 */
[----:B--2---:R-:W-:-:S03]  /*e050*/  IMAD.WIDE R34, R4, 0x4, R94 ;  /* 0x0000000404227825 */ /* 0x004fc600078e025e */
[----:B------:R2:W-:Y:S04]  /*e060*/  LDGSTS.E [R6+0x6a900], desc[UR16][R30.64], P3 ;  /* 0x6a9000001e067fae */ /* 0x0005e80009921850 */
[----:B------:R1:W-:Y:S01]  /*e070*/  STL.64 [R1+0xe08], R42 ;  /* 0x000e082a01007387 */ /* 0x0003e20000100a00 */
[----:B---3--:R-:W-:-:S03]  /*e080*/  IMAD.WIDE R32, R4, 0x4, R96 ;  /* 0x0000000404207825 */ /* 0x008fc600078e0260 */
        /* <DEDUP_REMOVED lines=9> */
[----:B------:R2:W-:Y:S01]  /*e120*/  LDGSTS.E [R6+0x6b900], desc[UR16][R22.64], P3 ;  /* 0x6b90000016067fae */ /* 0x0005e20009921850 */
[----:B------:R-:W-:-:S03]  /*e130*/  IMAD.WIDE R18, R4, 0x4, R110 ;  /* 0x0000000404127825 */ /* 0x000fc600078e026e */
[----:B------:R1:W-:Y:S01]  /*e140*/  STL.64 [R1+0xe80], R34 ;  /* 0x000e802201007387 */ /* 0x0003e20000100a00 */
[----:B---3--:R-:W-:-:S03]  /*e150*/  IMAD.WIDE R24, R4, 0x4, R104 ;  /* 0x0000000404187825 */ /* 0x008fc600078e0268 */
[----:B------:R4:W-:Y:S04]  /*e160*/  LDGSTS.E [R6+0x6bd00], desc[UR16][R20.64], P3 ;  /* 0x6bd0000014067fae */ /* 0x0009e80009921850 */
[----:B------:R3:W-:Y:S01]  /*e170*/  STL.64 [R1+0xea0], R32 ;  /* 0x000ea02001007387 */ /* 0x0007e20000100a00 */
[----:B--2---:R-:W-:-:S03]  /*e180*/  IMAD.WIDE R22, R4, 0x4, R106 ;  /* 0x0000000404167825 */ /* 0x004fc600078e026a */
[----:B------:R2:W-:Y:S01]  /*e190*/  STL.64 [R1+0xec0], R30 ;  /* 0x000ec01e01007387 */ /* 0x0005e20000100a00 */
[----:B----4-:R-:W-:-:S03]  /*e1a0*/  IMAD.WIDE R20, R4, 0x4, R108 ;  /* 0x0000000404147825 */ /* 0x010fc600078e026c */
[----:B------:R-:W-:Y:S04]  /*e1b0*/  LDGSTS.E [R15+0x68200], desc[UR16][R8.64], P3 ;  /* 0x68200000080f7fae */ /* 0x000fe80009921850 */
[----:B------:R4:W-:Y:S04]  /*e1c0*/  STL.64 [R1+0xee0], R28 ;  /* 0x000ee01c01007387 */ /* 0x0009e80000100a00 */
[----:B------:R1:W-:Y:S04]  /*e1d0*/  LDGSTS.E [R15+0x68600], desc[UR16][R46.64], P3 ;  /* 0x686000002e0f7fae */ /* 0x0003e80009921850 */
[----:B------:R4:W-:Y:S04]  /*e1e0*/  STL.64 [R1+0xf00], R26 ;  /* 0x000f001a01007387 */ /* 0x0009e80000100a00 */
[----:B------:R3:W-:Y:S01]  /*e1f0*/  LDGSTS.E [R15+0x68a00], desc[UR16][R44.64], P3 ;  /* 0x68a000002c0f7fae */ /* 0x0007e20009921850 */
[----:B-1----:R-:W-:-:S03]  /*e200*/  IMAD.WIDE R46, R4, 0x4, R112 ;  /* 0x00000004042e7825 */ /* 0x002fc600078e0270 */
[----:B------:R1:W-:Y:S04]  /*e210*/  STL.64 [R1+0xf20], R24 ;  /* 0x000f201801007387 */ /* 0x0003e80000100a00 */
[----:B------:R2:W-:Y:S01]  /*e220*/  LDGSTS.E [R15+0x68e00], desc[UR16][R42.64], P3 ;  /* 0x68e000002a0f7fae */ /* 0x0005e20009921850 */
[----:B---3--:R-:W-:-:S03]  /*e230*/  IMAD.WIDE R44, R4, 0x4, R114 ;  /* 0x00000004042c7825 */ /* 0x008fc600078e0272 */
[----:B------:R3:W-:Y:S04]  /*e240*/  STL.64 [R1+0xf40], R22 ;  /* 0x000f401601007387 */ /* 0x0007e80000100a00 */
[----:B------:R4:W-:Y:S01]  /*e250*/  LDGSTS.E [R15+0x69200], desc[UR16][R40.64], P3 ;  /* 0x69200000280f7fae */ /* 0x0009e20009921850 */
[----:B--2---:R-:W-:-:S03]  /*e260*/  IMAD.WIDE R42, R4, 0x4, R116 ;  /* 0x00000004042a7825 */ /* 0x004fc600078e0274 */
        /* <DEDUP_REMOVED lines=8> */
[----:B---3--:R-:W-:-:S03]  /*e2f0*/  IMAD.WIDE R36, R4, 0x4, R122 ;  /* 0x0000000404247825 */ /* 0x008fc600078e027a */
[----:B------:R3:W-:Y:S04]  /*e300*/  LDGSTS.E [R15+0x6a200], desc[UR16][R32.64], P3 ;  /* 0x6a200000200f7fae */ /* 0x0007e80009921850 */
[----:B------:R-:W-:Y:S01]  /*e310*/  STL.64 [R1+0xdc8], R44 ;  /* 0x000dc82c01007387 */ /* 0x000fe20000100a00 */
        /* <DEDUP_REMOVED lines=21> */
[----:B--2---:R-:W-:-:S03]  /*e470*/  IMAD.WIDE R20, R4, 0x4, R138 ;  /* 0x0000000404147825 */ /* 0x004fc600078e028a */
[----:B------:R-:W-:Y:S01]  /*e480*/  STL.64 [R1+0xe98], R28 ;  /* 0x000e981c01007387 */ /* 0x000fe20000100a00 */
[----:B----4-:R-:W-:-:S03]  /*e490*/  IMAD.WIDE R18, R4, 0x4, R140 ;  /* 0x0000000404127825 */ /* 0x010fc600078e028c */
[----:B------:R-:W-:Y:S04]  /*e4a0*/  STL.64 [R1+0xeb8], R26 ;  /* 0x000eb81a01007387 */ /* 0x000fe80000100a00 */
[----:B------:R1:W-:Y:S04]  /*e4b0*/  STL.64 [R1+0xed8], R24 ;  /* 0x000ed81801007387 */ /* 0x0003e80000100a00 */
[----:B------:R2:W-:Y:S04]  /*e4c0*/  STL.64 [R1+0xef8], R22 ;  /* 0x000ef81601007387 */ /* 0x0005e80000100a00 */
[----:B------:R2:W-:Y:S04]  /*e4d0*/  STL.64 [R1+0xf18], R20 ;  /* 0x000f181401007387 */ /* 0x0005e80000100a00 */
[----:B------:R2:W-:Y:S04]  /*e4e0*/  STL.64 [R1+0xf38], R18 ;  /* 0x000f381201007387 */ /* 0x0005e80000100a00 */
[----:B------:R2:W-:Y:S04]  /*e4f0*/  STL [R1+0x408], RZ ;  /* 0x000408ff01007387 */ /* 0x0005e80000100800 */
        /* <DEDUP_REMOVED lines=253> */
[----:B------:R2:W-:Y:S04]  /*f4d0*/  STL [R1], RZ ;  /* 0x000000ff01007387 */ /* 0x0005e80000100800 */
        /* <DEDUP_REMOVED lines=54> */
[----:B------:R2:W-:Y:S01]  /*f840*/  STL [R1+0xdc], RZ ;  /* 0x0000dcff01007387 */ /* 0x0005e20000100800 */
[----:B------:R-:W-:-:S03]  /*f850*/  IMAD.WIDE R8, R4, 0x4, R142 ;  /* 0x0000000404087825 */ /* 0x000fc600078e028e */
[----:B------:R2:W-:Y:S04]  /*f860*/  STL [R1+0xe0], RZ ;  /* 0x0000e0ff01007387 */ /* 0x0005e80000100800 */
[----:B------:R2:W-:Y:S04]  /*f870*/  STL [R1+0xe4], RZ ;  /* 0x0000e4ff01007387 */ /* 0x0005e80000100800 */
[----:B------:R2:W-:Y:S04]  /*f880*/  STL [R1+0xe8], RZ ;  /* 0x0000e8ff01007387 */ /* 0x0005e80000100800 */
[----:B------:R2:W-:Y:S01]  /*f890*/  STL [R1+0xec], RZ ;  /* 0x0000ecff01007387 */ /* 0x0005e20000100800 */
[----:B------:R-:W-:-:S03]  /*f8a0*/  VIADD R3, R3, 0x3f ;  /* 0x0000003f03037836 */ /* 0x000fc60000000000 */
[----:B------:R2:W-:Y:S04]  /*f8b0*/  STL [R1+0xf0], RZ ;  /* 0x0000f0ff01007387 */ /* 0x0005e80000100800 */
[----:B------:R2:W-:Y:S04]  /*f8c0*/  STL [R1+0xf4], RZ ;  /* 0x0000f4ff01007387 */ /* 0x0005e80000100800 */
[----:B------:R2:W-:Y:S04]  /*f8d0*/  STL [R1+0xf8], RZ ;  /* 0x0000f8ff01007387 */ /* 0x0005e80000100800 */
[----:B------:R2:W-:Y:S04]  /*f8e0*/  STL [R1+0xfc], RZ ;  /* 0x0000fcff01007387 */ /* 0x0005e80000100800 */
[----:B------:R-:W-:Y:S01]  /*f8f0*/  LDGSTS.E [R17+0x68300], desc[UR16][R8.64], P3 ;  /* 0x6830000008117fae */ /* 0x000fe20009921850 */
[----:B------:R-:W-:-:S03]  /*f900*/  ISETP.GE.AND P0, PT, R3, 0x40, PT ;  /* 0x000000400300780c */ /* 0x000fc60003f06270 */
        /* <DEDUP_REMOVED lines=11> */
[----:B------:R1:W-:Y:S04]  /*f9c0*/  LDGSTS.E [R17+0x6b300], desc[UR16][R24.64], P3 ;  /* 0x6b30000018117fae */ /* 0x0003e80009921850 */
[----:B------:R2:W-:Y:S04]  /*f9d0*/  LDGSTS.E [R17+0x6b700], desc[UR16][R22.64], P3 ;  /* 0x6b70000016117fae */ /* 0x0005e80009921850 */
[----:B------:R2:W-:Y:S04]  /*f9e0*/  LDGSTS.E [R17+0x6bb00], desc[UR16][R20.64], P3 ;  /* 0x6bb0000014117fae */ /* 0x0005e80009921850 */
[----:B------:R2:W-:Y:S01]  /*f9f0*/  LDGSTS.E [R17+0x6bf00], desc[UR16][R18.64], P3 ;  /* 0x6bf0000012117fae */ /* 0x0005e20009921850 */
[----:B------:R-:W-:-:S03]  /*fa00*/  CS2R R152, SRZ ;  /* 0x0000000000987805 */ /* 0x000fc6000001ff00 */
[----:B------:R-:W0:Y:S01]  /*fa10*/  LDGDEPBAR ;  /* 0x00000000000079af */ /* 0x000e220000000000 */
[----:B------:R-:W-:Y:S02]  /*fa20*/  CS2R R154, SRZ ;  /* 0x00000000009a7805 */ /* 0x000fe4000001ff00 */
[----:B------:R-:W-:Y:S02]  /*fa30*/  CS2R R156, SRZ ;  /* 0x00000000009c7805 */ /* 0x000fe4000001ff00 */
[----:B------:R-:W-:Y:S02]  /*fa40*/  CS2R R158, SRZ ;  /* 0x00000000009e7805 */ /* 0x000fe4000001ff00 */
[----:B------:R-:W-:Y:S02]  /*fa50*/  CS2R R160, SRZ ;  /* 0x0000000000a07805 */ /* 0x000fe4000001ff00 */
[----:B------:R-:W-:Y:S02]  /*fa60*/  CS2R R162, SRZ ;  /* 0x0000000000a27805 */ /* 0x000fe4000001ff00 */
[----:B------:R-:W-:-:S02]  /*fa70*/  CS2R R164, SRZ ;  /* 0x0000000000a47805 */ /* 0x000fc4000001ff00 */
        /* <DEDUP_REMOVED lines=57> */
[----:B-1----:R-:W-:Y:S02]  /*fe10*/  CS2R R24, SRZ ;  /* 0x0000000000187805 */ /* 0x002fe4000001ff00 */
        /* <DEDUP_REMOVED lines=30> */
[----:B------:R-:W-:Y:S01]  /*10000*/  CS2R R86, SRZ ;  /* 0x0000000000567805 */ /* 0x000fe2000001ff00 */
[----:B--2---:R-:W-:Y:S06]  /*10010*/  @!P0 BRA `(.L_x_0) ;  /* 0x00000158009c8947 */ /* 0x004fec0003800000 */
[----:B------:R-:W2:Y:S04]  /*10020*/  LDL.LU.64 R226, [R1+0xda0] ;  /* 0x000da00001e27983 */ /* 0x000ea80000300a00 */
[----:B------:R-:W3:Y:S04]  /*10030*/  LDL.LU.64 R220, [R1+0xda8] ;  /* 0x000da80001dc7983 */ /* 0x000ee80000300a00 */
[----:B------:R-:W4:Y:S04]  /*10040*/  LDL.LU.64 R216, [R1+0xdb0] ;  /* 0x000db00001d87983 */ /* 0x000f280000300a00 */
        /* <DEDUP_REMOVED lines=11> */
[----:B------:R-:W4:Y:S01]  /*10100*/  LDL.LU.64 R240, [R1+0x990] ;  /* 0x0009900001f07983 */ /* 0x000f220000300a00 */
[----:B--2---:R-:W-:Y:S01]  /*10110*/  MOV R18, R226 ;  /* 0x000000e200127202 */ /* 0x004fe20000000f00 */
[----:B------:R-:W-:-:S02]  /*10120*/  IMAD.MOV.U32 R17, RZ, RZ, R227 ;  /* 0x000000ffff117224 */ /* 0x000fc400078e00e3 */
[----:B---3--:R-:W-:Y:S02]  /*10130*/  IMAD.MOV.U32 R20, RZ, RZ, R220 ;  /* 0x000000ffff147224 */ /* 0x008fe400078e00dc */
[----:B----4-:R-:W-:Y:S02]  /*10140*/  IMAD.MOV.U32 R22, RZ, RZ, R216 ;  /* 0x000000ffff167224 */ /* 0x010fe400078e00d8 */
[----:B------:R-:W-:Y:S01]  /*10150*/  IMAD.MOV.U32 R21, RZ, RZ, R217 ;  /* 0x000000ffff157224 */ /* 0x000fe200078e00d9 */
[----:B------:R-:W-:Y:S01]  /*10160*/  MOV R216, R218 ;  /* 0x000000da00d87202 */ /* 0x000fe20000000f00 */
[----:B------:R-:W-:Y:S01]  /*10170*/  IMAD.MOV.U32 R23, RZ, RZ, R219 ;  /* 0x000000ffff177224 */ /* 0x000fe200078e00db */
[----:B------:R-:W-:Y:S01]  /*10180*/  MOV R19, R221 ;  /* 0x000000dd00137202 */ /* 0x000fe20000000f00 */
[----:B------:R-:W-:Y:S01]  /*10190*/  IMAD.MOV.U32 R218, RZ, RZ, R242 ;  /* 0x000000ffffda7224 */ /* 0x000fe200078e00f2 */
[----:B------:R-:W-:Y:S02]  /*101a0*/  MOV R217, R243 ;  /* 0x000000f300d97202 */ /* 0x000fe40000000f00 */
[----:B------:R-:W2:Y:S01]  /*101b0*/  LDL.LU.64 R242, [R1+0x998] ;  /* 0x0009980001f27983 */ /* 0x000ea20000300a00 */
[----:B------:R-:W-:-:S02]  /*101c0*/  IMAD.MOV.U32 R220, RZ, RZ, R222 ;  /* 0x000000ffffdc7224 */ /* 0x000fc400078e00de */
[----:B------:R-:W-:Y:S01]  /*101d0*/  IMAD.MOV.U32 R219, RZ, RZ, R223 ;  /* 0x000000ffffdb7224 */ /* 0x000fe200078e00df */
[----:B------:R-:W3:Y:S01]  /*101e0*/  LDL.LU.64 R244, [R1+0x568] ;  /* 0x0005680001f47983 */ /* 0x000ee20000300a00 */
[----:B------:R-:W-:Y:S01]  /*101f0*/  MOV R222, R224 ;  /* 0x000000e000de7202 */ /* 0x000fe20000000f00 */
[----:B------:R-:W-:Y:S02]  /*10200*/  IMAD.MOV.U32 R221, RZ, RZ, R225 ;  /* 0x000000ffffdd7224 */ /* 0x000fe400078e00e1 */
[----:B------:R-:W4:Y:S01]  /*10210*/  LDL.LU.64 R246, [R1+0x578] ;  /* 0x0005780001f67983 */ /* 0x000f220000300a00 */
[----:B------:R-:W-:Y:S01]  /*10220*/  IMAD.MOV.U32 R224, RZ, RZ, R248 ;  /* 0x000000ffffe07224 */ /* 0x000fe200078e00f8 */
[----:B------:R-:W-:Y:S02]  /*10230*/  MOV R223, R249 ;  /* 0x000000f900df7202 */ /* 0x000fe40000000f00 */
[----:B------:R-:W4:Y:S01]  /*10240*/  LDL.LU.64 R248, [R1+0x550] ;  /* 0x0005500001f87983 */ /* 0x000f220000300a00 */
[----:B------:R-:W-:-:S02]  /*10250*/  IMAD.MOV.U32 R226, RZ, RZ, R250 ;  /* 0x000000ffffe27224 */ /* 0x000fc400078e00fa */
[----:B------:R-:W-:Y:S02]  /*10260*/  IMAD.MOV.U32 R225, RZ, RZ, R251 ;  /* 0x000000ffffe17224 */ /* 0x000fe400078e00fb */
        /* <DEDUP_REMOVED lines=10> */
[----:B------:R-:W-:-:S03]  /*10310*/  MOV R228, R230 ;  /* 0x000000e600e47202 */ /* 0x000fc60000000f00 */
[----:B------:R-:W4:Y:S01]  /*10320*/  LDL.LU.64 R72, [R1+0x960] ;  /* 0x0009600001487983 */ /* 0x000f220000300a00 */
[----:B------:R-:W-:Y:S02]  /*10330*/  IMAD.MOV.U32 R230, RZ, RZ, R232 ;  /* 0x000000ffffe67224 */ /* 0x000fe400078e00e8 */
[----:B------:R-:W-:Y:S01]  /*10340*/  IMAD.MOV.U32 R232, RZ, RZ, R234 ;  /* 0x000000ffffe87224 */ /* 0x000fe200078e00ea */
[----:B------:R-:W-:Y:S01]  /*10350*/  MOV R234, R236 ;  /* 0x000000ec00ea7202 */ /* 0x000fe20000000f00 */
[----:B------:R-:W-:Y:S01]  /*10360*/  IMAD.MOV.U32 R236, RZ, RZ, R238 ;  /* 0x000000ffffec7224 */ /* 0x000fe200078e00ee */
[----:B------:R-:W4:Y:S01]  /*10370*/  LDL.LU.64 R74, [R1+0x978] ;  /* 0x00097800014a7983 */ /* 0x000f220000300a00 */
[----:B------:R-:W-:Y:S01]  /*10380*/  IMAD.MOV.U32 R238, RZ, RZ, R240 ;  /* 0x000000ffffee7224 */ /* 0x000fe200078e00f0 */
[----:B------:R-:W-:Y:S01]  /*10390*/  MOV R229, R233 ;  /* 0x000000e900e57202 */ /* 0x000fe20000000f00 */
[----:B------:R-:W-:Y:S02]  /*103a0*/  IMAD.MOV.U32 R233, RZ, RZ, R237 ;  /* 0x000000ffffe97224 */ /* 0x000fe400078e00ed */
[----:B------:R-:W-:-:S02]  /*103b0*/  IMAD.MOV.U32 R237, RZ, RZ, R241 ;  /* 0x000000ffffed7224 */ /* 0x000fc400078e00f1 */
[----:B------:R-:W-:Y:S02]  /*103c0*/  IMAD.MOV.U32 R227, RZ, RZ, R231 ;  /* 0x000000ffffe37224 */ /* 0x000fe400078e00e7 */
[----:B------:R-:W-:Y:S01]  /*103d0*/  IMAD.MOV.U32 R231, RZ, RZ, R235 ;  /* 0x000000ffffe77224 */ /* 0x000fe200078e00eb */
[----:B------:R-:W-:Y:S02]  /*103e0*/  MOV R235, R239 ;  /* 0x000000ef00eb7202 */ /* 0x000fe40000000f00 */
[----:B--2---:R-:W-:Y:S01]  /*103f0*/  MOV R240, R242 ;  /* 0x000000f200f07202 */ /* 0x004fe20000000f00 */
[----:B---3--:R-:W-:Y:S01]  /*10400*/  IMAD.MOV.U32 R242, RZ, RZ, R244 ;  /* 0x000000fffff27224 */ /* 0x008fe200078e00f4 */
[----:B------:R-:W-:Y:S01]  /*10410*/  MOV R241, R245 ;  /* 0x000000f500f17202 */ /* 0x000fe20000000f00 */
[----:B----4-:R-:W-:Y:S01]  /*10420*/  IMAD.MOV.U32 R244, RZ, RZ, R246 ;  /* 0x000000fffff47224 */ /* 0x010fe200078e00f6 */
[----:B------:R-:W-:Y:S01]  /*10430*/  MOV R246, R248 ;  /* 0x000000f800f67202 */ /* 0x000fe20000000f00 */
[----:B------:R-:W-:-:S02]  /*10440*/  IMAD.MOV.U32 R245, RZ, RZ, R249 ;  /* 0x000000fffff57224 */ /* 0x000fc400078e00f9 */
[----:B------:R-:W-:Y:S02]  /*10450*/  IMAD.MOV.U32 R248, RZ, RZ, R250 ;  /* 0x000000fffff87224 */ /* 0x000fe400078e00fa */
[----:B------:R-:W-:Y:S02]  /*10460*/  IMAD.MOV.U32 R250, RZ, RZ, R76 ;  /* 0x000000fffffa7224 */ /* 0x000fe400078e004c */
[----:B------:R-:W-:Y:S02]  /*10470*/  IMAD.MOV.U32 R249, RZ, RZ, R77 ;  /* 0x000000fffff97224 */ /* 0x000fe400078e004d */
[----:B------:R-:W2:Y:S01]  /*10480*/  LDL.LU.64 R76, [R1+0x988] ;  /* 0x00098800014c7983 */ /* 0x000ea20000300a00 */
[----:B------:R-:W-:Y:S02]  /*10490*/  IMAD.MOV.U32 R239, RZ, RZ, R243 ;  /* 0x000000ffffef7224 */ /* 0x000fe400078e00f3 */
[----:B------:R-:W-:Y:S01]  /*104a0*/  IMAD.MOV.U32 R243, RZ, RZ, R247 ;  /* 0x000000fffff37224 */ /* 0x000fe200078e00f7 */
[----:B------:R-:W-:Y:S01]  /*104b0*/  MOV R247, R251 ;  /* 0x000000fb00f77202 */ /* 0x000fe20000000f00 */
[----:B------:R-:W-:Y:S01]  /*104c0*/  IMAD.MOV.U32 R251, RZ, RZ, R69 ;  /* 0x000000fffffb7224 */ /* 0x000fe200078e0045 */
[----:B------:R-:W-:-:S02]  /*104d0*/  MOV R252, R68 ;  /* 0x0000004400fc7202 */ /* 0x000fc40000000f00 */
[----:B------:R-:W3:Y:S01]  /*104e0*/  LDL.LU.64 R68, [R1+0x558] ;  /* 0x0005580001447983 */ /* 0x000ee20000300a00 */
[----:B------:R-:W-:-:S03]  /*104f0*/  IMAD.MOV.U32 R0, RZ, RZ, R71 ;  /* 0x000000ffff007224 */ /* 0x000fc600078e0047 */
[----:B------:R1:W-:Y:S04]  /*10500*/  STL [R1+0x504], R70 ;  /* 0x0005044601007387 */ /* 0x0003e80000100800 */
[----:B-1----:R-:W4:Y:S04]  /*10510*/  LDL.LU.64 R70, [R1+0x560] ;  /* 0x0005600001467983 */ /* 0x002f280000300a00 */
[----:B------:R1:W-:Y:S04]  /*10520*/  STL [R1+0x500], R0 ;  /* 0x0005000001007387 */ /* 0x0003e80000100800 */
[----:B------:R1:W-:Y:S02]  /*10530*/  STL [R1+0x50c], R78 ;  /* 0x00050c4e01007387 */ /* 0x0003e40000100800 */
[----:B-1----:R-:W-:-:S02]  /*10540*/  MOV R0, R79 ;  /* 0x0000004f00007202 */ /* 0x002fc40000000f00 */
[----:B------:R-:W4:Y:S04]  /*10550*/  LDL.LU.64 R78, [R1+0x570] ;  /* 0x00057000014e7983 */ /* 0x000f280000300a00 */
[----:B------:R1:W-:Y:S04]  /*10560*/  STL [R1+0x508], R0 ;  /* 0x0005080001007387 */ /* 0x0003e80000100800 */
[----:B------:R1:W-:Y:S02]  /*10570*/  STL [R1+0x514], R80 ;  /* 0x0005145001007387 */ /* 0x0003e40000100800 */
[----:B-1----:R-:W-:-:S02]  /*10580*/  IMAD.MOV.U32 R0, RZ, RZ, R81 ;  /* 0x000000ffff007224 */ /* 0x002fc400078e0051 */
[----:B------:R-:W4:Y:S04]  /*10590*/  LDL.LU.64 R80, [R1+0x580] ;  /* 0x0005800001507983 */ /* 0x000f280000300a00 */
[----:B------:R1:W-:Y:S04]  /*105a0*/  STL [R1+0x510], R0 ;  /* 0x0005100001007387 */ /* 0x0003e80000100800 */
[----:B------:R1:W-:Y:S02]  /*105b0*/  STL [R1+0x51c], R82 ;  /* 0x00051c5201007387 */ /* 0x0003e40000100800 */
[----:B-1----:R-:W-:-:S02]  /*105c0*/  IMAD.MOV.U32 R0, RZ, RZ, R83 ;  /* 0x000000ffff007224 */ /* 0x002fc400078e0053 */
[----:B------:R-:W4:Y:S04]  /*105d0*/  LDL.LU.64 R82, [R1+0x588] ;  /* 0x0005880001527983 */ /* 0x000f280000300a00 */
        /* <DEDUP_REMOVED lines=21> */
[----:B--2---:R2:W-:Y:S01]  /*10730*/  STL [R1+0x54c], R76 ;  /* 0x00054c4c01007387 */ /* 0x0045e20000100800 */
[----:B-1----:R-:W-:-:S03]  /*10740*/  IMAD.MOV.U32 R0, RZ, RZ, R77 ;  /* 0x000000ffff007224 */ /* 0x002fc600078e004d */
[----:B--2---:R-:W2:Y:S04]  /*10750*/  LDL.LU.64 R76, [R1+0x8a8] ;  /* 0x0008a800014c7983 */ /* 0x004ea80000300a00 */
[----:B------:R1:W-:Y:S04]  /*10760*/  STL [R1+0x548], R0 ;  /* 0x0005480001007387 */ /* 0x0003e80000100800 */
[----:B---3--:R3:W-:Y:S01]  /*10770*/  STL [R1+0x554], R68 ;  /* 0x0005544401007387 */ /* 0x0087e20000100800 */
[----:B-1----:R-:W-:-:S03]  /*10780*/  MOV R0, R69 ;  /* 0x0000004500007202 */ /* 0x002fc60000000f00 */
[----:B---3--:R-:W3:Y:S04]  /*10790*/  LDL.LU.64 R68, [R1+0x8e0] ;  /* 0x0008e00001447983 */ /* 0x008ee80000300a00 */
[----:B------:R1:W-:Y:S04]  /*107a0*/  STL [R1+0x550], R0 ;  /* 0x0005500001007387 */ /* 0x0003e80000100800 */
[----:B----4-:R4:W-:Y:S01]  /*107b0*/  STL [R1+0x55c], R70 ;  /* 0x00055c4601007387 */ /* 0x0109e20000100800 */
[----:B-1----:R-:W-:-:S03]  /*107c0*/  IMAD.MOV.U32 R0, RZ, RZ, R71 ;  /* 0x000000ffff007224 */ /* 0x002fc600078e0047 */
[----:B----4-:R-:W4:Y:S04]  /*107d0*/  LDL.LU.64 R70, [R1+0x910] ;  /* 0x0009100001467983 */ /* 0x010f280000300a00 */
        /* <DEDUP_REMOVED lines=33> */
[----:B--2---:R2:W-:Y:S01]  /*109f0*/  STL [R1+0x5a4], R76 ;  /* 0x0005a44c01007387 */ /* 0x0045e20000100800 */
[----:B-1----:R-:W-:-:S03]  /*10a00*/  IMAD.MOV.U32 R0, RZ, RZ, R77 ;  /* 0x000000ffff007224 */ /* 0x002fc600078e004d */
[----:B--2---:R-:W2:Y:S04]  /*10a10*/  LDL.LU.64 R76, [R1+0x6c8] ;  /* 0x0006c800014c7983 */ /* 0x004ea80000300a00 */
[----:B------:R1:W-:Y:S04]  /*10a20*/  STL [R1+0x5a0], R0 ;  /* 0x0005a00001007387 */ /* 0x0003e80000100800 */
[----:B---3--:R3:W-:Y:S01]  /*10a30*/  STL [R1+0x5ac], R68 ;  /* 0x0005ac4401007387 */ /* 0x0087e20000100800 */
[----:B-1----:R-:W-:-:S03]  /*10a40*/  IMAD.MOV.U32 R0, RZ, RZ, R69 ;  /* 0x000000ffff007224 */ /* 0x002fc600078e0045 */
[----:B---3--:R-:W3:Y:S04]  /*10a50*/  LDL.LU.64 R68, [R1+0x720] ;  /* 0x0007200001447983 */ /* 0x008ee80000300a00 */
[----:B------:R1:W-:Y:S04]  /*10a60*/  STL [R1+0x5a8], R0 ;  /* 0x0005a80001007387 */ /* 0x0003e80000100800 */
[----:B----4-:R4:W-:Y:S01]  /*10a70*/  STL [R1+0x5b4], R70 ;  /* 0x0005b44601007387 */ /* 0x0109e20000100800 */
[----:B-1----:R-:W-:-:S03]  /*10a80*/  MOV R0, R71 ;  /* 0x0000004700007202 */ /* 0x002fc60000000f00 */
[----:B----4-:R-:W4:Y:S04]  /*10a90*/  LDL.LU.64 R70, [R1+0x738] ;  /* 0x0007380001467983 */ /* 0x010f280000300a00 */
        /* <DEDUP_REMOVED lines=33> */
[----:B--2---:R2:W-:Y:S01]  /*10cb0*/  STL [R1+0x5fc], R76 ;  /* 0x0005fc4c01007387 */ /* 0x0045e20000100800 */
[----:B-1----:R-:W-:-:S03]  /*10cc0*/  MOV R0, R77 ;  /* 0x0000004d00007202 */ /* 0x002fc60000000f00 */
[----:B--2---:R-:W2:Y:S04]  /*10cd0*/  LDL.LU.64 R76, [R1+0x668] ;  /* 0x00066800014c7983 */ /* 0x004ea80000300a00 */
[----:B------:R1:W-:Y:S04]  /*10ce0*/  STL [R1+0x5f8], R0 ;  /* 0x0005f80001007387 */ /* 0x0003e80000100800 */
[----:B---3--:R3:W-:Y:S01]  /*10cf0*/  STL [R1+0x604], R68 ;  /* 0x0006044401007387 */ /* 0x0087e20000100800 */
[----:B-1----:R-:W-:-:S03]  /*10d00*/  IMAD.MOV.U32 R0, RZ, RZ, R69 ;  /* 0x000000ffff007224 */ /* 0x002fc600078e0045 */
[----:B---3--:R-:W3:Y:S04]  /*10d10*/  LDL.LU.64 R68, [R1+0x670] ;  /* 0x0006700001447983 */ /* 0x008ee80000300a00 */
[----:B------:R1:W-:Y:S04]  /*10d20*/  STL [R1+0x600], R0 ;  /* 0x0006000001007387 */ /* 0x0003e80000100800 */
[----:B----4-:R4:W-:Y:S01]  /*10d30*/  STL [R1+0x60c], R70 ;  /* 0x00060c4601007387 */ /* 0x0109e20000100800 */
[----:B-1----:R-:W-:-:S03]  /*10d40*/  IMAD.MOV.U32 R0, RZ, RZ, R71 ;  /* 0x000000ffff007224 */ /* 0x002fc600078e0047 */
[----:B----4-:R-:W4:Y:S04]  /*10d50*/  LDL.LU.64 R70, [R1+0x680] ;  /* 0x0006800001467983 */ /* 0x010f280000300a00 */
        /* <DEDUP_REMOVED lines=721> */
[----:B------:R-:W-:Y:S04]  /*13a70*/  STL [R1+0xbb4], R66 ;  /* 0x000bb44201007387 */ /* 0x000fe80000100800 */
[----:B------:R-:W4:Y:S01]  /*13a80*/  LDL.LU.64 R64, [R1+0xc10] ;  /* 0x000c100001407983 */ /* 0x000f220000300a00 */
[----:B-1----:R-:W-:-:S05]  /*13a90*/  MOV R0, R67 ;  /* 0x0000004300007202 */ /* 0x002fca0000000f00 */
[----:B------:R1:W-:Y:S04]  /*13aa0*/  STL [R1+0xbb0], R0 ;  /* 0x000bb00001007387 */ /* 0x0003e80000100800 */
[----:B------:R-:W-:Y:S01]  /*13ab0*/  STL [R1+0xbbc], R86 ;  /* 0x000bbc5601007387 */ /* 0x000fe20000100800 */
[----:B-1----:R-:W-:-:S03]  /*13ac0*/  IMAD.MOV.U32 R0, RZ, RZ, R87 ;  /* 0x000000ffff007224 */ /* 0x002fc600078e0057 */
[----:B------:R-:W4:Y:S04]  /*13ad0*/  LDL.LU.64 R66, [R1+0xd30] ;  /* 0x000d300001427983 */ /* 0x000f280000300a00 */
[----:B------:R1:W-:Y:S04]  /*13ae0*/  STL [R1+0xbb8], R0 ;  /* 0x000bb80001007387 */ /* 0x0003e80000100800 */
[----:B------:R1:W-:Y:S02]  /*13af0*/  STL [R1+0xbc4], R72 ;  /* 0x000bc44801007387 */ /* 0x0003e40000100800 */
[----:B-1----:R-:W-:-:S02]  /*13b00*/  IMAD.MOV.U32 R0, RZ, RZ, R73 ;  /* 0x000000ffff007224 */ /* 0x002fc400078e0049 */
[----:B------:R-:W4:Y:S04]  /*13b10*/  LDL.LU.64 R86, [R1+0xc20] ;  /* 0x000c200001567983 */ /* 0x000f280000300a00 */
[----:B------:R-:W-:Y:S04]  /*13b20*/  STL [R1+0xbcc], R74 ;  /* 0x000bcc4a01007387 */ /* 0x000fe80000100800 */
[----:B------:R1:W-:Y:S04]  /*13b30*/  STL [R1+0xbc0], R0 ;  /* 0x000bc00001007387 */ /* 0x0003e80000100800 */
[----:B------:R-:W4:Y:S01]  /*13b40*/  LDL.LU.64 R72, [R1+0xc28] ;  /* 0x000c280001487983 */ /* 0x000f220000300a00 */
[----:B-1----:R-:W-:-:S03]  /*13b50*/  MOV R0, R75 ;  /* 0x0000004b00007202 */ /* 0x002fc60000000f00 */
[----:B--2---:R-:W-:Y:S04]  /*13b60*/  STL [R1+0xbd4], R76 ;  /* 0x000bd44c01007387 */ /* 0x004fe80000100800 */
[----:B------:R1:W-:Y:S04]  /*13b70*/  STL [R1+0xbc8], R0 ;  /* 0x000bc80001007387 */ /* 0x0003e80000100800 */
[----:B------:R-:W2:Y:S01]  /*13b80*/  LDL.LU.64 R74, [R1+0xc30] ;  /* 0x000c3000014a7983 */ /* 0x000ea20000300a00 */
[----:B-1----:R-:W-:-:S03]  /*13b90*/  IMAD.MOV.U32 R0, RZ, RZ, R77 ;  /* 0x000000ffff007224 */ /* 0x002fc600078e004d */
[----:B---3--:R-:W-:Y:S04]  /*13ba0*/  STL [R1+0xbdc], R68 ;  /* 0x000bdc4401007387 */ /* 0x008fe80000100800 */
[----:B------:R1:W-:Y:S04]  /*13bb0*/  STL [R1+0xbd0], R0 ;  /* 0x000bd00001007387 */ /* 0x0003e80000100800 */
[----:B------:R-:W3:Y:S01]  /*13bc0*/  LDL.LU.64 R76, [R1+0xd90] ;  /* 0x000d9000014c7983 */ /* 0x000ee20000300a00 */
[----:B-1----:R-:W-:-:S03]  /*13bd0*/  IMAD.MOV.U32 R0, RZ, RZ, R69 ;  /* 0x000000ffff007224 */ /* 0x002fc600078e0045 */
[----:B----4-:R-:W-:Y:S04]  /*13be0*/  STL [R1+0xbe4], R70 ;  /* 0x000be44601007387 */ /* 0x010fe80000100800 */
[----:B------:R1:W-:Y:S04]  /*13bf0*/  STL [R1+0xbd8], R0 ;  /* 0x000bd80001007387 */ /* 0x0003e80000100800 */
[----:B------:R-:W4:Y:S01]  /*13c00*/  LDL.LU.64 R68, [R1+0xc40] ;  /* 0x000c400001447983 */ /* 0x000f220000300a00 */
[----:B-1----:R-:W-:-:S03]  /*13c10*/  MOV R0, R71 ;  /* 0x0000004700007202 */ /* 0x002fc60000000f00 */
[----:B------:R-:W-:Y:S04]  /*13c20*/  STL [R1+0xbec], R78 ;  /* 0x000bec4e01007387 */ /* 0x000fe80000100800 */
[----:B------:R1:W-:Y:S04]  /*13c30*/  STL [R1+0xbe0], R0 ;  /* 0x000be00001007387 */ /* 0x0003e80000100800 */
[----:B------:R-:W4:Y:S01]  /*13c40*/  LDL.LU.64 R70, [R1+0xc48] ;  /* 0x000c480001467983 */ /* 0x000f220000300a00 */
[----:B-1----:R-:W-:-:S03]  /*13c50*/  IMAD.MOV.U32 R0, RZ, RZ, R79 ;  /* 0x000000ffff007224 */ /* 0x002fc600078e004f */
[----:B------:R-:W-:Y:S04]  /*13c60*/  STL [R1+0xbf4], R80 ;  /* 0x000bf45001007387 */ /* 0x000fe80000100800 */
[----:B------:R1:W-:Y:S04]  /*13c70*/  STL [R1+0xbe8], R0 ;  /* 0x000be80001007387 */ /* 0x0003e80000100800 */
[----:B------:R-:W4:Y:S01]  /*13c80*/  LDL.LU.64 R78, [R1+0xc50] ;  /* 0x000c5000014e7983 */ /* 0x000f220000300a00 */
[----:B-1----:R-:W-:-:S03]  /*13c90*/  IMAD.MOV.U32 R0, RZ, RZ, R81 ;  /* 0x000000ffff007224 */ /* 0x002fc600078e0051 */
[----:B------:R-:W-:Y:S04]  /*13ca0*/  STL [R1+0xbfc], R82 ;  /* 0x000bfc5201007387 */ /* 0x000fe80000100800 */
        /* <DEDUP_REMOVED lines=12> */
[----:B------:R1:W-:Y:S02]  /*13d70*/  STL [R1+0xc08], R0 ;  /* 0x000c080001007387 */ /* 0x0003e40000100800 */
[----:B-1----:R-:W-:Y:S02]  /*13d80*/  MOV R0, R67 ;  /* 0x0000004300007202 */ /* 0x002fe40000000f00 */
[----:B------:R-:W-:Y:S04]  /*13d90*/  STL [R1+0xc1c], R86 ;  /* 0x000c1c5601007387 */ /* 0x000fe80000100800 */
[----:B------:R1:W-:Y:S02]  /*13da0*/  STL [R1+0xc10], R0 ;  /* 0x000c100001007387 */ /* 0x0003e40000100800 */
[----:B-1----:R-:W-:-:S02]  /*13db0*/  IMAD.MOV.U32 R0, RZ, RZ, R87 ;  /* 0x000000ffff007224 */ /* 0x002fc400078e0057 */
[----:B------:R-:W4:Y:S04]  /*13dc0*/  LDL.64 R86, [R1+0xe50] ;  /* 0x000e500001567983 */ /* 0x000f280000100a00 */
        /* <DEDUP_REMOVED lines=13> */
[----:B----4-:R-:W-:Y:S04]  /*13ea0*/  STL [R1+0xc3c], R68 ;  /* 0x000c3c4401007387 */ /* 0x010fe80000100800 */
[----:B------:R-:W4:Y:S01]  /*13eb0*/  LDL.LU.64 R66, [R1+0xe70] ;  /* 0x000e700001427983 */ /* 0x000f220000300a00 */
[----:B-1----:R-:W-:-:S05]  /*13ec0*/  IMAD.MOV.U32 R0, RZ, RZ, R69 ;  /* 0x000000ffff007224 */ /* 0x002fca00078e0045 */
[----:B------:R1:W-:Y:S04]  /*13ed0*/  STL [R1+0xc38], R0 ;  /* 0x000c380001007387 */ /* 0x0003e80000100800 */
[----:B------:R-:W-:Y:S04]  /*13ee0*/  STL [R1+0xc44], R70 ;  /* 0x000c444601007387 */ /* 0x000fe80000100800 */
[----:B------:R-:W4:Y:S01]  /*13ef0*/  LDL.LU.64 R64, [R1+0xe28] ;  /* 0x000e280001407983 */ /* 0x000f220000300a00 */
[----:B-1----:R-:W-:-:S05]  /*13f00*/  MOV R0, R71 ;  /* 0x0000004700007202 */ /* 0x002fca0000000f00 */
[----:B------:R1:W-:Y:S04]  /*13f10*/  STL [R1+0xc40], R0 ;  /* 0x000c400001007387 */ /* 0x0003e80000100800 */
[----:B------:R1:W-:Y:S02]  /*13f20*/  STL [R1+0xc4c], R78 ;  /* 0x000c4c4e01007387 */ /* 0x0003e40000100800 */
[----:B-1----:R-:W-:Y:S02]  /*13f30*/  IMAD.MOV.U32 R0, RZ, RZ, R79 ;  /* 0x000000ffff007224 */ /* 0x002fe400078e004f */
        /* <DEDUP_REMOVED lines=14> */
[----:B------:R-:W-:Y:S04]  /*14020*/  STL [R1+0xc6c], R8 ;  /* 0x000c6c0801007387 */ /* 0x000fe80000100800 */
[----:B------:R-:W-:Y:S04]  /*14030*/  STL [R1+0xc68], R9 ;  /* 0x000c680901007387 */ /* 0x000fe80000100800 */
[----:B------:R-:W4:Y:S01]  /*14040*/  LDL.LU.64 R68, [R1+0xe08] ;  /* 0x000e080001447983 */ /* 0x000f220000300a00 */
[----:B-1----:R-:W-:-:S03]  /*14050*/  IMAD.MOV.U32 R0, RZ, RZ, R87 ;  /* 0x000000ffff007224 */ /* 0x002fc600078e0057 */
[----:B------:R1:W-:Y:S04]  /*14060*/  STL [R1+0xc74], R86 ;  /* 0x000c745601007387 */ /* 0x0003e80000100800 */
[----:B-1----:R-:W4:Y:S04]  /*14070*/  LDL.LU.64 R86, [R1+0xdd8] ;  /* 0x000dd80001567983 */ /* 0x002f280000300a00 */
[----:B------:R1:W-:Y:S04]  /*14080*/  STL [R1+0xc70], R0 ;  /* 0x000c700001007387 */ /* 0x0003e80000100800 */
        /* <DEDUP_REMOVED lines=20> */
[----:B------:R1:W-:Y:S02]  /*141d0*/  STL [R1+0xc98], R0 ;  /* 0x000c980001007387 */ /* 0x0003e40000100800 */
[----:B-1----:R-:W-:Y:S02]  /*141e0*/  IMAD.MOV.U32 R0, RZ, RZ, R79 ;  /* 0x000000ffff007224 */ /* 0x002fe400078e004f */
        /* <DEDUP_REMOVED lines=20> */
[----:B------:R-:W-:Y:S04]  /*14330*/  STL [R1+0xcd4], R70 ;  /* 0x000cd44601007387 */ /* 0x000fe80000100800 */
[----:B------:R1:W-:Y:S04]  /*14340*/  STL [R1+0xcc8], R0 ;  /* 0x000cc80001007387 */ /* 0x0003e80000100800 */
[----:B------:R-:W4:Y:S01]  /*14350*/  LDL.LU.64 R86, [R1+0xe60] ;  /* 0x000e600001567983 */ /* 0x000f220000300a00 */
[----:B-1----:R-:W-:-:S03]  /*14360*/  IMAD.MOV.U32 R0, RZ, RZ, R71 ;  /* 0x000000ffff007224 */ /* 0x002fc600078e0047 */
[----:B--2---:R-:W-:Y:S04]  /*14370*/  STL [R1+0xcdc], R72 ;  /* 0x000cdc4801007387 */ /* 0x004fe80000100800 */
[----:B------:R1:W-:Y:S04]  /*14380*/  STL [R1+0xcd0], R0 ;  /* 0x000cd00001007387 */ /* 0x0003e80000100800 */
[----:B------:R-:W2:Y:S01]  /*14390*/  LDL.LU.64 R70, [R1+0xe18] ;  /* 0x000e180001467983 */ /* 0x000ea20000300a00 */
[----:B-1----:R-:W-:-:S03]  /*143a0*/  MOV R0, R73 ;  /* 0x0000004900007202 */ /* 0x002fc60000000f00 */
[----:B---3--:R-:W-:Y:S04]  /*143b0*/  STL [R1+0xce4], R74 ;  /* 0x000ce44a01007387 */ /* 0x008fe80000100800 */
[----:B------:R1:W-:Y:S04]  /*143c0*/  STL [R1+0xcd8], R0 ;  /* 0x000cd80001007387 */ /* 0x0003e80000100800 */
[----:B------:R-:W3:Y:S01]  /*143d0*/  LDL.LU.64 R72, [R1+0xf10] ;  /* 0x000f100001487983 */ /* 0x000ee20000300a00 */
[----:B-1----:R-:W-:-:S03]  /*143e0*/  IMAD.MOV.U32 R0, RZ, RZ, R75 ;  /* 0x000000ffff007224 */ /* 0x002fc600078e004b */
[----:B----4-:R-:W-:Y:S04]  /*143f0*/  STL [R1+0xcec], R76 ;  /* 0x000cec4c01007387 */ /* 0x010fe80000100800 */
[----:B------:R1:W-:Y:S04]  /*14400*/  STL [R1+0xce0], R0 ;  /* 0x000ce00001007387 */ /* 0x0003e80000100800 */
[----:B------:R-:W4:Y:S01]  /*14410*/  LDL.LU.64 R74, [R1+0xec8] ;  /* 0x000ec800014a7983 */ /* 0x000f220000300a00 */
[----:B-1----:R-:W-:-:S03]  /*14420*/  IMAD.MOV.U32 R0, RZ, RZ, R77 ;  /* 0x000000ffff007224 */ /* 0x002fc600078e004d */
[----:B------:R-:W-:Y:S04]  /*14430*/  STL [R1+0xcf4], R66 ;  /* 0x000cf44201007387 */ /* 0x000fe80000100800 */
[----:B------:R1:W-:Y:S04]  /*14440*/  STL [R1+0xce8], R0 ;  /* 0x000ce80001007387 */ /* 0x0003e80000100800 */
[----:B------:R-:W4:Y:S04]  /*14450*/  LDL.LU.64 R76, [R1+0xe80] ;  /* 0x000e8000014c7983 */ /* 0x000f280000300a00 */
        /* <DEDUP_REMOVED lines=42> */
[----:B------:R-:W-:Y:S04]  /*14700*/  STL [R1+0xd4c], R64 ;  /* 0x000d4c4001007387 */ /* 0x000fe80000100800 */
[----:B------:R1:W-:Y:S04]  /*14710*/  STL [R1+0xd40], R0 ;  /* 0x000d400001007387 */ /* 0x0003e80000100800 */
[----:B------:R-:W4:Y:S01]  /*14720*/  LDL.LU.64 R76, [R1+0xee0] ;  /* 0x000ee000014c7983 */ /* 0x000f220000300a00 */
[----:B-1----:R-:W-:-:S03]  /*14730*/  IMAD.MOV.U32 R0, RZ, RZ, R65 ;  /* 0x000000ffff007224 */ /* 0x002fc600078e0041 */
[----:B------:R-:W-:Y:S04]  /*14740*/  STL [R1+0xd54], R78 ;  /* 0x000d544e01007387 */ /* 0x000fe80000100800 */
[----:B------:R1:W-:Y:S02]  /*14750*/  STL [R1+0xd48], R0 ;  /* 0x000d480001007387 */ /* 0x0003e40000100800 */
[----:B-1----:R-:W-:Y:S02]  /*14760*/  MOV R0, R79 ;  /* 0x0000004f00007202 */ /* 0x002fe40000000f00 */
        /* <DEDUP_REMOVED lines=24> */
[----:B--2---:R-:W-:Y:S04]  /*148f0*/  STL [R1+0xd8c], R70 ;  /* 0x000d8c4601007387 */ /* 0x004fe80000100800 */
[----:B------:R-:W2:Y:S01]  /*14900*/  LDL.LU.64 R56, [R1+0xf90] ;  /* 0x000f900001387983 */ /* 0x000ea20000300a00 */
[----:B-1----:R-:W-:-:S05]  /*14910*/  IMAD.MOV.U32 R0, RZ, RZ, R71 ;  /* 0x000000ffff007224 */ /* 0x002fca00078e0047 */
[----:B------:R1:W-:Y:S04]  /*14920*/  STL [R1+0xd88], R0 ;  /* 0x000d880001007387 */ /* 0x0003e80000100800 */
[----:B---3--:R-:W-:Y:S01]  /*14930*/  STL [R1+0xd94], R72 ;  /* 0x000d944801007387 */ /* 0x008fe20000100800 */
[----:B-1----:R-:W-:-:S03]  /*14940*/  IMAD.MOV.U32 R0, RZ, RZ, R73 ;  /* 0x000000ffff007224 */ /* 0x002fc600078e0049 */
[----:B------:R-:W3:Y:S04]  /*14950*/  LDL.LU.64 R58, [R1+0xf60] ;  /* 0x000f6000013a7983 */ /* 0x000ee80000300a00 */
[----:B------:R1:W-:Y:S04]  /*14960*/  STL [R1+0xd90], R0 ;  /* 0x000d900001007387 */ /* 0x0003e80000100800 */
[----:B----4-:R-:W-:Y:S04]  /*14970*/  STL [R1+0xd9c], R74 ;  /* 0x000d9c4a01007387 */ /* 0x010fe80000100800 */
[----:B------:R-:W4:Y:S01]  /*14980*/  LDL.LU.64 R60, [R1+0xf20] ;  /* 0x000f2000013c7983 */ /* 0x000f220000300a00 */
[----:B-1----:R-:W-:-:S03]  /*14990*/  MOV R0, R75 ;  /* 0x0000004b00007202 */ /* 0x002fc60000000f00 */
[----:B------:R-:W4:Y:S04]  /*149a0*/  LDL.LU.64 R62, [R1+0xed8] ;  /* 0x000ed800013e7983 */ /* 0x000f280000300a00 */
[----:B------:R1:W-:Y:S04]  /*149b0*/  STL [R1+0xd98], R0 ;  /* 0x000d980001007387 */ /* 0x0003e80000100800 */
[----:B------:R-:W-:Y:S04]  /*149c0*/  STL [R1+0xda4], R76 ;  /* 0x000da44c01007387 */ /* 0x000fe80000100800 */
[----:B------:R-:W4:Y:S01]  /*149d0*/  LDL.LU.64 R64, [R1+0xfa0] ;  /* 0x000fa00001407983 */ /* 0x000f220000300a00 */
[----:B-1----:R-:W-:-:S03]  /*149e0*/  IMAD.MOV.U32 R0, RZ, RZ, R77 ;  /* 0x000000ffff007224 */ /* 0x002fc600078e004d */
        /* <DEDUP_REMOVED lines=21> */
[----:B------:R1:W-:Y:S02]  /*14b40*/  STL [R1+0xdc0], R0 ;  /* 0x000dc00001007387 */ /* 0x0003e40000100800 */
[----:B-1----:R-:W-:Y:S02]  /*14b50*/  MOV R0, R87 ;  /* 0x0000005700007202 */ /* 0x002fe40000000f00 */
[----:B------:R1:W-:Y:S04]  /*14b60*/  STL [R1+0xdcc], R86 ;  /* 0x000dcc5601007387 */ /* 0x0003e80000100800 */
[----:B------:R-:W4:Y:S04]  /*14b70*/  LDL.LU.64 R84, [R1+0xf70] ;  /* 0x000f700001547983 */ /* 0x000f280000300a00 */
[----:B--2---:R-:W-:Y:S04]  /*14b80*/  STL [R1+0xdd4], R56 ;  /* 0x000dd43801007387 */ /* 0x004fe80000100800 */
[----:B------:R2:W-:Y:S04]  /*14b90*/  STL [R1+0xdc8], R0 ;  /* 0x000dc80001007387 */ /* 0x0005e80000100800 */
[----:B-1----:R-:W4:Y:S01]  /*14ba0*/  LDL.LU.64 R86, [R1+0xf38] ;  /* 0x000f380001567983 */ /* 0x002f220000300a00 */
[----:B--2---:R-:W-:-:S03]  /*14bb0*/  IMAD.MOV.U32 R0, RZ, RZ, R57 ;  /* 0x000000ffff007224 */ /* 0x004fc600078e0039 */
[----:B---3--:R-:W-:Y:S04]  /*14bc0*/  STL [R1+0xddc], R58 ;  /* 0x000ddc3a01007387 */ /* 0x008fe80000100800 */
[----:B------:R1:W-:Y:S02]  /*14bd0*/  STL [R1+0xdd0], R0 ;  /* 0x000dd00001007387 */ /* 0x0003e40000100800 */
[----:B-1----:R-:W-:Y:S02]  /*14be0*/  IMAD.MOV.U32 R0, RZ, RZ, R59 ;  /* 0x000000ffff007224 */ /* 0x002fe400078e003b */
[----:B----4-:R-:W-:Y:S04]  /*14bf0*/  STL [R1+0xde4], R60 ;  /* 0x000de43c01007387 */ /* 0x010fe80000100800 */
[----:B------:R1:W-:Y:S04]  /*14c00*/  STL [R1+0xdd8], R0 ;  /* 0x000dd80001007387 */ /* 0x0003e80000100800 */
[----:B------:R-:W-:Y:S01]  /*14c10*/  STL [R1+0xdec], R62 ;  /* 0x000dec3e01007387 */ /* 0x000fe20000100800 */
[----:B-1----:R-:W-:-:S05]  /*14c20*/  MOV R0, R61 ;  /* 0x0000003d00007202 */ /* 0x002fca0000000f00 */
[----:B------:R1:W-:Y:S04]  /*14c30*/  STL [R1+0xde0], R0 ;  /* 0x000de00001007387 */ /* 0x0003e80000100800 */
[----:B------:R-:W-:Y:S01]  /*14c40*/  STL [R1+0xdf4], R64 ;  /* 0x000df44001007387 */ /* 0x000fe20000100800 */
[----:B-1----:R-:W-:-:S05]  /*14c50*/  IMAD.MOV.U32 R0, RZ, RZ, R63 ;  /* 0x000000ffff007224 */ /* 0x002fca00078e003f */
[----:B------:R1:W-:Y:S04]  /*14c60*/  STL [R1+0xde8], R0 ;  /* 0x000de80001007387 */ /* 0x0003e80000100800 */
[----:B------:R-:W-:Y:S01]  /*14c70*/  STL [R1+0xdfc], R66 ;  /* 0x000dfc4201007387 */ /* 0x000fe20000100800 */
[----:B-1----:R-:W-:-:S05]  /*14c80*/  IMAD.MOV.U32 R0, RZ, RZ, R65 ;  /* 0x000000ffff007224 */ /* 0x002fca00078e0041 */
[----:B------:R1:W-:Y:S02]  /*14c90*/  STL [R1+0xdf0], R0 ;  /* 0x000df00001007387 */ /* 0x0003e40000100800 */
[----:B-1----:R-:W-:Y:S02]  /*14ca0*/  MOV R0, R67 ;  /* 0x0000004300007202 */ /* 0x002fe40000000f00 */
[----:B------:R-:W-:Y:S04]  /*14cb0*/  STL [R1+0xe04], R68 ;  /* 0x000e044401007387 */ /* 0x000fe80000100800 */
[----:B------:R1:W-:Y:S04]  /*14cc0*/  STL [R1+0xdf8], R0 ;  /* 0x000df80001007387 */ /* 0x0003e80000100800 */
[----:B------:R-:W-:Y:S01]  /*14cd0*/  STL [R1+0xe0c], R70 ;  /* 0x000e0c4601007387 */ /* 0x000fe20000100800 */
[----:B-1----:R-:W-:-:S05]  /*14ce0*/  IMAD.MOV.U32 R0, RZ, RZ, R69 ;  /* 0x000000ffff007224 */ /* 0x002fca00078e0045 */
[----:B------:R1:W-:Y:S04]  /*14cf0*/  STL [R1+0xe00], R0 ;  /* 0x000e000001007387 */ /* 0x0003e80000100800 */
[----:B------:R-:W-:Y:S01]  /*14d00*/  STL [R1+0xe14], R72 ;  /* 0x000e144801007387 */ /* 0x000fe20000100800 */
[----:B-1----:R-:W-:-:S05]  /*14d10*/  IMAD.MOV.U32 R0, RZ, RZ, R71 ;  /* 0x000000ffff007224 */ /* 0x002fca00078e0047 */
        /* <DEDUP_REMOVED lines=19> */
[----:B-1----:R-:W-:-:S05]  /*14e50*/  MOV R0, R85 ;  /* 0x0000005500007202 */ /* 0x002fca0000000f00 */
[----:B------:R1:W-:Y:S01]  /*14e60*/  STL [R1+0xe40], R0 ;  /* 0x000e400001007387 */ /* 0x0003e20000100800 */
[----:B------:R-:W-:-:S03]  /*14e70*/  IMAD.MOV.U32 R6, RZ, RZ, R87 ;  /* 0x000000ffff067224 */ /* 0x000fc600078e0057 */
[----:B------:R2:W-:Y:S04]  /*14e80*/  STL [R1+0xe4c], R86 ;  /* 0x000e4c5601007387 */ /* 0x0005e80000100800 */
[----:B------:R3:W-:Y:S04]  /*14e90*/  STL [R1+0xe48], R6 ;  /* 0x000e480601007387 */ /* 0x0007e80000100800 */
        /* <DEDUP_REMOVED lines=320> */
[----:B------:R-:W-:-:S02]  /*162a0*/  SHF.R.S32.HI R5, RZ, 0x1f, R3 ;  /* 0x0000001fff057819 */ /* 0x000fc40000011403 */
[----:B-1----:R-:W-:Y:S02]  /*162b0*/  SHF.R.S32.HI R0, RZ, 0x1f, R2 ;  /* 0x0000001fff007819 */ /* 0x002fe40000011402 */
[----:B------:R-:W-:Y:S02]  /*162c0*/  LEA.HI R5, R5, R3, RZ, 0x6 ;  /* 0x0000000305057211 */ /* 0x000fe400078f30ff */
[----:B------:R-:W-:Y:S01]  /*162d0*/  SHF.R.S32.HI R3, RZ, 0x1f, R4 ;  /* 0x0000001fff037819 */ /* 0x000fe20000011404 */
[----:B------:R-:W-:Y:S01]  /*162e0*/  IMAD.MOV.U32 R15, RZ, RZ, RZ ;  /* 0x000000ffff0f7224 */ /* 0x000fe200078e00ff */
[C---:B------:R-:W-:Y:S01]  /*162f0*/  SHF.L.U64.HI R0, R2.reuse, 0x2, R0 ;  /* 0x0000000202007819 */ /* 0x040fe20000010200 */
[----:B------:R-:W-:Y:S01]  /*16300*/  IMAD.SHL.U32 R2, R2, 0x4, RZ ;  /* 0x0000000402027824 */ /* 0x000fe200078e00ff */
[----:B------:R-:W-:Y:S02]  /*16310*/  SHF.L.U64.HI R3, R4, 0x2, R3 ;  /* 0x0000000204037819 */ /* 0x000fe40000010203 */
[----:B------:R-:W-:-:S02]  /*16320*/  CS2R R152, SRZ ;  /* 0x0000000000987805 */ /* 0x000fc4000001ff00 */
[----:B------:R-:W-:Y:S02]  /*16330*/  SHF.L.U32 R4, R4, 0x2, RZ ;  /* 0x0000000204047819 */ /* 0x000fe400000006ff */
        /* <DEDUP_REMOVED lines=62> */
[----:B------:R-:W-:Y:S02]  /*16720*/  SHF.R.S32.HI R5, RZ, 0x6, R5 ;  /* 0x00000006ff057819 */ /* 0x000fe40000011405 */
        /* <DEDUP_REMOVED lines=32> */
[----:B--2---:R-:W-:Y:S01]  /*16930*/  CS2R R86, SRZ ;  /* 0x0000000000567805 */ /* 0x004fe2000001ff00 */
[----:B------:R-:W-:Y:S01]  /*16940*/  UMOV UR14, 0x1 ;  /* 0x00000001000e7882 */ /* 0x000fe20000000000 */
[----:B---3--:R-:W-:-:S05]  /*16950*/  UMOV UR13, 0xffffffff ;  /* 0xffffffff000d7882 */ /* 0x008fca0000000000 */
.L_x_1:
[----:B------:R-:W-:Y:S01]  /*16960*/  STL.64 [R1+0x11d8], R150 ;  /* 0x0011d89601007387 */ /* 0x000fe20000100a00 */
[----:B------:R-:W-:Y:S01]  /*16970*/  UIADD3 UR13, UR13, 0x1, URZ ;  /* 0x000000010d0d7890 */ /* 0x000fe2000fffe03f */
[----:B------:R-:W-:-:S04]  /*16980*/  DEPBAR.LE SB0, 0x2 ;  /* 0x000080800000791a */ /* 0x000fc80000000000 */
[----:B------:R-:W-:Y:S01]  /*16990*/  STL.64 [R1+0x11d0], R148 ;  /* 0x0011d09401007387 */ /* 0x000fe20000100a00 */
[----:B------:R-:W-:Y:S01]  /*169a0*/  UMOV UR7, 0x40000040 ;  /* 0x4000004000077882 */ /* 0x000fe20000000000 */
[----:B------:R-:W1:Y:S02]  /*169b0*/  LDC R5, c[0x0][0x230] ;  /* 0x00008c00ff057b82 */ /* 0x000e640000000800 */
[----:B------:R-:W-:Y:S04]  /*169c0*/  STL.64 [R1+0x11c8], R146 ;  /* 0x0011c89201007387 */ /* 0x000fe80000100a00 */
        /* <DEDUP_REMOVED lines=28> */
[----:B------:R2:W-:Y:S04]  /*16b90*/  STL.64 [R1+0x10e0], R88 ;  /* 0x0010e05801007387 */ /* 0x0005e80000100a00 */
[----:B--2---:R-:W2:Y:S04]  /*16ba0*/  LDL.LU.64 R88, [R1+0x400] ;  /* 0x0004000001587983 */ /* 0x004ea80000300a00 */
[----:B------:R-:W2:Y:S04]  /*16bb0*/  LDL.LU.64 R90, [R1+0x408] ;  /* 0x00040800015a7983 */ /* 0x000ea80000300a00 */
        /* <DEDUP_REMOVED lines=29> */
[----:B------:R-:W2:Y:S01]  /*16d90*/  LDL.LU.64 R150, [R1+0x4f8] ;  /* 0x0004f80001967983 */ /* 0x000ea20000300a00 */
[----:B------:R-:W-:Y:S01]  /*16da0*/  UISETP.GT.AND UP0, UPT, UR13, 0x2, UPT ;  /* 0x000000020d00788c */ /* 0x000fe2000bf04270 */
[----:B------:R-:W-:Y:S03]  /*16db0*/  BAR.SYNC.DEFER_BLOCKING 0x0 ;  /* 0x0000000000007b1d */ /* 0x000fe60000010000 */
[----:B------:R-:W-:-:S04]  /*16dc0*/  USEL UR13, UR13, URZ, !UP0 ;  /* 0x0000003f0d0d7287 */ /* 0x000fc8000c000000 */
[----:B------:R-:W-:Y:S02]  /*16dd0*/  ULEA UR5, UR13, UR12, 0xf ;  /* 0x0000000c0d057291 */ /* 0x000fe4000f8e783f */
[----:B------:R-:W-:Y:S01]  /*16de0*/  ULEA UR4, UR13, UR12, 0x11 ;  /* 0x0000000c0d047291 */ /* 0x000fe2000f8e883f */
[----:B------:R-:W-:Y:S01]  /*16df0*/  STL.64 [R1+0x10d8], R86 ;  /* 0x0010d85601007387 */ /* 0x000fe20000100a00 */
[----:B------:R-:W-:Y:S02]  /*16e00*/  UIADD3 UR5, UR5, 0x60000, URZ ;  /* 0x0006000005057890 */ /* 0x000fe4000fffe03f */
[----:B------:R-:W-:Y:S01]  /*16e10*/  USHF.R.U32.HI UR4, URZ, 0x4, UR4 ;  /* 0x000000043f047899 */ /* 0x000fe20008011604 */
[----:B------:R-:W-:Y:S01]  /*16e20*/  STL.64 [R1+0x10d0], R84 ;  /* 0x0010d05401007387 */ /* 0x000fe20000100a00 */
[----:B------:R-:W-:Y:S02]  /*16e30*/  USHF.R.U32.HI UR5, URZ, 0x4, UR5 ;  /* 0x000000043f057899 */ /* 0x000fe40008011605 */
[----:B------:R-:W-:Y:S01]  /*16e40*/  USGXT.U32 UR4, UR4, 0xe ;  /* 0x0000000e0404789a */ /* 0x000fe20008000000 */
[----:B------:R-:W-:Y:S01]  /*16e50*/  STL.64 [R1+0x10c8], R82 ;  /* 0x0010c85201007387 */ /* 0x000fe20000100a00 */
[----:B------:R-:W-:-:S02]  /*16e60*/  USGXT.U32 UR6, UR5, 0xe ;  /* 0x0000000e0506789a */ /* 0x000fc40008000000 */
[----:B------:R-:W-:Y:S01]  /*16e70*/  UIADD3 UR8, UP0, UR4, 0x2, URZ ;  /* 0x0000000204087890 */ /* 0x000fe2000ff1e03f */
[----:B------:R-:W-:Y:S01]  /*16e80*/  STL.64 [R1+0x10c0], R80 ;  /* 0x0010c05001007387 */ /* 0x000fe20000100a00 */
[----:B------:R-:W-:Y:S01]  /*16e90*/  UMOV UR5, 0x40000040 ;  /* 0x4000004000057882 */ /* 0x000fe20000000000 */
[----:B------:R-:W-:Y:S02]  /*16ea0*/  UIADD3 UR10, UP1, UR6, 0x2, URZ ;  /* 0x00000002060a7890 */ /* 0x000fe4000ff3e03f */
        /* <DEDUP_REMOVED lines=28> */
[----:B------:R-:W-:Y:S04]  /*17070*/  STL [R1+0xfd8], R3 ;  /* 0x000fd80301007387 */ /* 0x000fe80000100800 */
[----:B------:R-:W-:Y:S04]  /*17080*/  STL [R1+0xfd4], R16 ;  /* 0x000fd41001007387 */ /* 0x000fe80000100800 */
[----:B-----5:R-:W-:Y:S04]  /*17090*/  STL [R1+0xfc8], R14 ;  /* 0x000fc80e01007387 */ /* 0x020fe80000100800 */
[----:B-----5:R-:W-:Y:S04]  /*170a0*/  STL [R1+0xfc4], R13 ;  /* 0x000fc40d01007387 */ /* 0x020fe80000100800 */
[----:B------:R-:W-:Y:S04]  /*170b0*/  STL [R1+0xfc0], R12 ;  /* 0x000fc00c01007387 */ /* 0x000fe80000100800 */
[----:B------:R-:W-:Y:S04]  /*170c0*/  STL [R1+0xfbc], R11 ;  /* 0x000fbc0b01007387 */ /* 0x000fe80000100800 */
[----:B------:R-:W-:Y:S01]  /*170d0*/  STL [R1+0xfb8], R10 ;  /* 0x000fb80a01007387 */ /* 0x000fe20000100800 */
[----:B--2---:R-:W-:-:S06]  /*170e0*/  WARPGROUP.ARRIVE ;  /* 0x00000000000079c5 */ /* 0x004fcc0000000000 */
[----:B------:R-:W-:Y:S01]  /*170f0*/  HGMMA.64x128x8.F32.TF32 R88, gdesc[UR4], R88, gsb0 ;  /* 0x05e00000045879f0 */ /* 0x000fe20008002858 */
[----:B------:R-:W-:Y:S01]  /*17100*/  UMOV UR4, URZ ;  /* 0x0000003f00047c82 */ /* 0x000fe20008000000 */
[----:B------:R-:W-:Y:S01]  /*17110*/  UMOV UR5, URZ ;  /* 0x0000003f00057c82 */ /* 0x000fe20008000000 */
[----:B------:R-:W-:Y:S02]  /*17120*/  UIADD3.X UR9, UR4, 0x40000040, URZ, UP0, !UPT ;  /* 0x4000004004097890 */ /* 0x000fe400087fe43f */
[----:B------:R-:W-:Y:S02]  /*17130*/  UIADD3.X UR11, UR5, 0x40000040, URZ, UP1, !UPT ;  /* 0x40000040050b7890 */ /* 0x000fe40008ffe43f */
[----:B------:R-:W-:Y:S02]  /*17140*/  UIADD3.64 UR40, UR8, 0x2, URZ ;  /* 0x0000000208287897 */ /* 0x000fe4000fffe03f */
[----:B------:R-:W-:Y:S02]  /*17150*/  UIADD3.64 UR42, UR10, 0x2, URZ ;  /* 0x000000020a2a7897 */ /* 0x000fe4000fffe03f */
[----:B------:R-:W-:-:S02]  /*17160*/  UIADD3.64 UR36, UR8, 0x4, URZ ;  /* 0x0000000408247897 */ /* 0x000fc4000fffe03f */
[----:B------:R-:W-:Y:S02]  /*17170*/  UIADD3.64 UR38, UR10, 0x4, URZ ;  /* 0x000000040a267897 */ /* 0x000fe4000fffe03f */
[----:B------:R-:W-:Y:S02]  /*17180*/  UIADD3.64 UR32, UR8, 0xffe, URZ ;  /* 0x00000ffe08207897 */ /* 0x000fe4000fffe03f */
[----:B------:R-:W-:Y:S02]  /*17190*/  UIADD3.64 UR34, UR10, 0x3fe, URZ ;  /* 0x000003fe0a227897 */ /* 0x000fe4000fffe03f */
[----:B------:R-:W-:Y:S02]  /*171a0*/  UIADD3.64 UR28, UR8, 0x1000, URZ ;  /* 0x00001000081c7897 */ /* 0x000fe4000fffe03f */
[----:B------:R-:W-:Y:S02]  /*171b0*/  UIADD3.64 UR30, UR10, 0x400, URZ ;  /* 0x000004000a1e7897 */ /* 0x000fe4000fffe03f */
[----:B------:R-:W-:-:S02]  /*171c0*/  UIADD3.64 UR24, UR8, 0x1002, URZ ;  /* 0x0000100208187897 */ /* 0x000fc4000fffe03f */
[----:B------:R-:W-:Y:S02]  /*171d0*/  UIADD3.64 UR26, UR10, 0x402, URZ ;  /* 0x000004020a1a7897 */ /* 0x000fe4000fffe03f */
[----:B------:R-:W-:Y:S02]  /*171e0*/  UIADD3.64 UR20, UR8, 0x1004, URZ ;  /* 0x0000100408147897 */ /* 0x000fe4000fffe03f */
[----:B------:R-:W-:Y:S01]  /*171f0*/  UIADD3.64 UR22, UR10, 0x404, URZ ;  /* 0x000004040a167897 */ /* 0x000fe2000fffe03f */
[----:B------:R-:W-:Y:S02]  /*17200*/  WARPGROUP.DEPBAR.LE gsb0, 0x0 ;  /* 0x00008000000079c5 */ /* 0x000fe40000010000 */
[----:B------:R-:W-:-:S06]  /*17210*/  WARPGROUP.ARRIVE ;  /* 0x00000000000079c5 */ /* 0x000fcc0000000000 */
[----:B------:R-:W-:Y:S03]  /*17220*/  HGMMA.64x128x8.F32.TF32 R88, gdesc[UR8], R88, gsb0 ;  /* 0x05e00000085879f0 */ /* 0x000fe60008002858 */
[----:B------:R-:W-:Y:S02]  /*17230*/  WARPGROUP.DEPBAR.LE gsb0, 0x0 ;  /* 0x00008000000079c5 */ /* 0x000fe40000010000 */
[----:B------:R-:W-:-:S07]  /*17240*/  WARPGROUP.ARRIVE ;  /* 0x00000000000079c5 */ /* 0x000fce0000000000 */
        /* <DEDUP_REMOVED lines=17> */
[----:B------:R2:W-:Y:S04]  /*17360*/  STL.64 [R1+0x400], R88 ;  /* 0x0004005801007387 */ /* 0x0005e80000100a00 */
        /* <DEDUP_REMOVED lines=31> */
[----:B--2---:R-:W2:Y:S04]  /*17560*/  LDL.LU.64 R88, [R1+0x300] ;  /* 0x0003000001587983 */ /* 0x004ea80000300a00 */
[----:B---3--:R-:W2:Y:S04]  /*17570*/  LDL.LU.64 R90, [R1+0x308] ;  /* 0x00030800015a7983 */ /* 0x008ea80000300a00 */
[----:B----4-:R-:W2:Y:S04]  /*17580*/  LDL.LU.64 R92, [R1+0x310] ;  /* 0x00031000015c7983 */ /* 0x010ea80000300a00 */
[----:B-1----:R-:W2:Y:S04]  /*17590*/  LDL.LU.64 R94, [R1+0x318] ;  /* 0x00031800015e7983 */ /* 0x002ea80000300a00 */
        /* <DEDUP_REMOVED lines=28> */
[----:B------:R-:W-:-:S02]  /*17760*/  UIADD3.64 UR4, UR8, 0x1fe, URZ ;  /* 0x000001fe08047897 */ /* 0x000fc4000fffe03f */
[----:B------:R-:W-:Y:S01]  /*17770*/  UIADD3.64 UR44, UR8, 0x200, URZ ;  /* 0x00000200082c7897 */ /* 0x000fe2000fffe03f */
[----:B------:R-:W3:Y:S01]  /*17780*/  LDL.LU.64 R24, [R1+0x200] ;  /* 0x0002000001187983 */ /* 0x000ee20000300a00 */
[----:B------:R-:W-:Y:S01]  /*17790*/  UMOV UR46, UR10 ;  /* 0x0000000a002e7c82 */ /* 0x000fe20008000000 */
[----:B------:R-:W-:Y:S01]  /*177a0*/  UMOV UR47, UR11 ;  /* 0x0000000b002f7c82 */ /* 0x000fe20008000000 */
[----:B------:R-:W-:Y:S01]  /*177b0*/  UIADD3.64 UR40, UR8, 0x202, URZ ;  /* 0x0000020208287897 */ /* 0x000fe2000fffe03f */
[----:B------:R-:W3:Y:S01]  /*177c0*/  LDL.LU.64 R26, [R1+0x208] ;  /* 0x00020800011a7983 */ /* 0x000ee20000300a00 */
[----:B------:R-:W-:Y:S02]  /*177d0*/  UIADD3.64 UR36, UR8, 0x204, URZ ;  /* 0x0000020408247897 */ /* 0x000fe4000fffe03f */
[----:B------:R-:W-:Y:S01]  /*177e0*/  UIADD3.64 UR32, UR8, 0x11fe, URZ ;  /* 0x000011fe08207897 */ /* 0x000fe2000fffe03f */
[----:B------:R-:W3:Y:S01]  /*177f0*/  LDL.LU.64 R28, [R1+0x210] ;  /* 0x00021000011c7983 */ /* 0x000ee20000300a00 */
[----:B------:R-:W-:-:S03]  /*17800*/  UIADD3.64 UR28, UR8, 0x1200, URZ ;  /* 0x00001200081c7897 */ /* 0x000fc6000fffe03f */
[----:B------:R-:W3:Y:S04]  /*17810*/  LDL.LU.64 R30, [R1+0x218] ;  /* 0x00021800011e7983 */ /* 0x000ee80000300a00 */
        /* <DEDUP_REMOVED lines=27> */
[----:B------:R-:W3:Y:S01]  /*179d0*/  LDL.LU.64 R86, [R1+0x2f8] ;  /* 0x0002f80001567983 */ /* 0x000ee20000300a00 */
[----:B------:R-:W-:-:S02]  /*179e0*/  UIADD3.64 UR24, UR8, 0x1202, URZ ;  /* 0x0000120208187897 */ /* 0x000fc4000fffe03f */
[----:B------:R-:W-:Y:S01]  /*179f0*/  UIADD3.64 UR20, UR8, 0x1204, URZ ;  /* 0x0000120408147897 */ /* 0x000fe2000fffe03f */
[----:B--2---:R-:W-:-:S06]  /*17a00*/  WARPGROUP.ARRIVE ;  /* 0x00000000000079c5 */ /* 0x004fcc0000000000 */
[----:B------:R-:W-:Y:S01]  /*17a10*/  HGMMA.64x128x8.F32.TF32 R88, gdesc[UR4], R88, gsb0 ;  /* 0x05e00000045879f0 */ /* 0x000fe20008002858 */
[----:B------:R-:W-:Y:S02]  /*17a20*/  UIADD3.64 UR4, UR8, 0x3fe, URZ ;  /* 0x000003fe08047897 */ /* 0x000fe4000fffe03f */
[----:B------:R-:W-:Y:S02]  /*17a30*/  WARPGROUP.DEPBAR.LE gsb0, 0x0 ;  /* 0x00008000000079c5 */ /* 0x000fe40000010000 */
[----:B------:R-:W-:-:S07]  /*17a40*/  WARPGROUP.ARRIVE ;  /* 0x00000000000079c5 */ /* 0x000fce0000000000 */
[----:B------:R-:W-:Y:S01]  /*17a50*/  HGMMA.64x128x8.F32.TF32 R88, gdesc[UR44], R88, gsb0 ;  /* 0x05e000002c5879f0 */ /* 0x000fe20008002858 */
[----:B------:R-:W-:Y:S01]  /*17a60*/  UIADD3.64 UR44, UR8, 0x400, URZ ;  /* 0x00000400082c7897 */ /* 0x000fe2000fffe03f */
[----:B------:R-:W-:Y:S01]  /*17a70*/  UMOV UR46, UR10 ;  /* 0x0000000a002e7c82 */ /* 0x000fe20008000000 */
[----:B------:R-:W-:Y:S01]  /*17a80*/  UMOV UR47, UR11 ;  /* 0x0000000b002f7c82 */ /* 0x000fe20008000000 */
[----:B------:R-:W-:Y:S02]  /*17a90*/  WARPGROUP.DEPBAR.LE gsb0, 0x0 ;  /* 0x00008000000079c5 */ /* 0x000fe40000010000 */
[----:B------:R-:W-:-:S06]  /*17aa0*/  WARPGROUP.ARRIVE ;  /* 0x00000000000079c5 */ /* 0x000fcc0000000000 */
[----:B------:R-:W-:Y:S01]  /*17ab0*/  HGMMA.64x128x8.F32.TF32 R88, gdesc[UR40], R88, gsb0 ;  /* 0x05e00000285879f0 */ /* 0x000fe20008002858 */
[----:B------:R-:W-:Y:S02]  /*17ac0*/  UIADD3.64 UR40, UR8, 0x402, URZ ;  /* 0x0000040208287897 */ /* 0x000fe4000fffe03f */
[----:B------:R-:W-:Y:S02]  /*17ad0*/  WARPGROUP.DEPBAR.LE gsb0, 0x0 ;  /* 0x00008000000079c5 */ /* 0x000fe40000010000 */
[----:B------:R-:W-:-:S07]  /*17ae0*/  WARPGROUP.ARRIVE ;  /* 0x00000000000079c5 */ /* 0x000fce0000000000 */
        /* <DEDUP_REMOVED lines=19> */
[----:B---3--:R-:W-:Y:S01]  /*17c20*/  WARPGROUP.ARRIVE ;  /* 0x00000000000079c5 */ /* 0x008fe20000000000 */
[----:B------:R1:W-:Y:S04]  /*17c30*/  STL.64 [R1+0x300], R88 ;  /* 0x0003005801007387 */ /* 0x0003e80000100a00 */
[----:B------:R2:W-:Y:S02]  /*17c40*/  STL.64 [R1+0x308], R90 ;  /* 0x0003085a01007387 */ /* 0x0005e40000100a00 */
[----:B------:R-:W-:Y:S02]  /*17c50*/  HGMMA.64x128x8.F32.TF32 R24, gdesc[UR4], R24, gsb0 ;  /* 0x05e00000041879f0 */ /* 0x000fe40008002818 */
        /* <DEDUP_REMOVED lines=30> */
[----:B-1----:R-:W4:Y:S04]  /*17e40*/  LDL.LU.64 R88, [R1+0x100] ;  /* 0x0001000001587983 */ /* 0x002f280000300a00 */
[----:B--2---:R-:W2:Y:S04]  /*17e50*/  LDL.LU.64 R90, [R1+0x108] ;  /* 0x00010800015a7983 */ /* 0x004ea80000300a00 */
[----:B---3--:R-:W2:Y:S01]  /*17e60*/  LDL.LU.64 R92, [R1+0x110] ;  /* 0x00011000015c7983 */ /* 0x008ea20000300a00 */
[----:B------:R-:W-:-:S02]  /*17e70*/  WARPGROUP.DEPBAR.LE gsb0, 0x0 ;  /* 0x00008000000079c5 */ /* 0x000fc40000010000 */
        /* <DEDUP_REMOVED lines=53> */
[----:B----4-:R-:W4:Y:S04]  /*181d0*/  LDL.LU.64 R94, [R1+0x118] ;  /* 0x00011800015e7983 */ /* 0x010f280000300a00 */
        /* <DEDUP_REMOVED lines=28> */
[----:B------:R-:W-:-:S02]  /*183a0*/  UIADD3.64 UR4, UR8, 0x5fe, URZ ;  /* 0x000005fe08047897 */ /* 0x000fc4000fffe03f */
[----:B------:R-:W-:Y:S01]  /*183b0*/  UIADD3.64 UR44, UR8, 0x600, URZ ;  /* 0x00000600082c7897 */ /* 0x000fe2000fffe03f */
[----:B-1----:R-:W4:Y:S01]  /*183c0*/  LDL.LU.64 R24, [R1] ;  /* 0x0000000001187983 */ /* 0x002f220000300a00 */
[----:B------:R-:W-:Y:S01]  /*183d0*/  UMOV UR46, UR10 ;  /* 0x0000000a002e7c82 */ /* 0x000fe20008000000 */
[----:B------:R-:W-:Y:S01]  /*183e0*/  UMOV UR47, UR11 ;  /* 0x0000000b002f7c82 */ /* 0x000fe20008000000 */
[----:B------:R-:W-:Y:S01]  /*183f0*/  UIADD3.64 UR40, UR8, 0x602, URZ ;  /* 0x0000060208287897 */ /* 0x000fe2000fffe03f */
[----:B---3--:R-:W3:Y:S01]  /*18400*/  LDL.LU.64 R26, [R1+0x8] ;  /* 0x00000800011a7983 */ /* 0x008ee20000300a00 */
        /* <DEDUP_REMOVED lines=31> */
[----:B--2---:R-:W3:Y:S04]  /*18600*/  LDL.LU.64 R84, [R1+0xf0] ;  /* 0x0000f00001547983 */ /* 0x004ee80000300a00 */
[----:B------:R-:W3:Y:S01]  /*18610*/  LDL.LU.64 R86, [R1+0xf8] ;  /* 0x0000f80001567983 */ /* 0x000ee20000300a00 */
[----:B----4-:R-:W-:-:S06]  /*18620*/  WARPGROUP.ARRIVE ;  /* 0x00000000000079c5 */ /* 0x010fcc0000000000 */
        /* <DEDUP_REMOVED lines=29> */
[----:B---3--:R-:W-:-:S06]  /*18800*/  WARPGROUP.ARRIVE ;  /* 0x00000000000079c5 */ /* 0x008fcc0000000000 */
        /* <DEDUP_REMOVED lines=47> */
[----:B------:R-:W-:Y:S04]  /*18b00*/  STL.64 [R1+0x100], R88 ;  /* 0x0001005801007387 */ /* 0x000fe80000100a00 */
[----:B------:R-:W-:Y:S04]  /*18b10*/  STL.64 [R1+0x108], R90 ;  /* 0x0001085a01007387 */ /* 0x000fe80000100a00 */
[----:B------:R-:W-:Y:S04]  /*18b20*/  STL.64 [R1+0x110], R92 ;  /* 0x0001105c01007387 */ /* 0x000fe80000100a00 */
[----:B------:R-:W-:Y:S04]  /*18b30*/  STL.64 [R1+0x118], R94 ;  /* 0x0001185e01007387 */ /* 0x000fe80000100a00 */
[----:B------:R-:W-:Y:S04]  /*18b40*/  STL.64 [R1+0x120], R96 ;  /* 0x0001206001007387 */ /* 0x000fe80000100a00 */
[----:B------:R-:W-:Y:S04]  /*18b50*/  STL.64 [R1+0x128], R98 ;  /* 0x0001286201007387 */ /* 0x000fe80000100a00 */
[----:B------:R-:W-:Y:S04]  /*18b60*/  STL.64 [R1+0x130], R100 ;  /* 0x0001306401007387 */ /* 0x000fe80000100a00 */
[----:B------:R-:W-:Y:S01]  /*18b70*/  STL.64 [R1+0x138], R102 ;  /* 0x0001386601007387 */ /* 0x000fe20000100a00 */
[----:B------:R-:W-:-:S02]  /*18b80*/  WARPGROUP.DEPBAR.LE gsb0, 0x0 ;  /* 0x00008000000079c5 */ /* 0x000fc40000010000 */
[----:B------:R-:W-:-:S06]  /*18b90*/  WARPGROUP.ARRIVE ;  /* 0x00000000000079c5 */ /* 0x000fcc0000000000 */
[----:B------:R-:W-:Y:S01]  /*18ba0*/  HGMMA.64x128x8.F32.TF32 R152, gdesc[UR32], R152, gsb0 ;  /* 0x05e00000209879f0 */ /* 0x000fe20008002898 */
[----:B------:R-:W-:Y:S04]  /*18bb0*/  STL.64 [R1+0x140], R104 ;  /* 0x0001406801007387 */ /* 0x000fe80000100a00 */
[----:B------:R-:W-:Y:S04]  /*18bc0*/  STL.64 [R1+0x148], R106 ;  /* 0x0001486a01007387 */ /* 0x000fe80000100a00 */
[----:B------:R-:W-:Y:S04]  /*18bd0*/  STL.64 [R1+0x150], R108 ;  /* 0x0001506c01007387 */ /* 0x000fe80000100a00 */
[----:B------:R-:W-:Y:S01]  /*18be0*/  STL.64 [R1+0x158], R110 ;  /* 0x0001586e01007387 */ /* 0x000fe20000100a00 */
[----:B------:R-:W-:-:S03]  /*18bf0*/  UIADD3.64 UR28, UR8, 0x1a00, URZ ;  /* 0x00001a00081c7897 */ /* 0x000fc6000fffe03f */
        /* <DEDUP_REMOVED lines=20> */
[----:B-1----:R-:W2:Y:S04]  /*18d40*/  LDL.LU.64 R150, [R1+0x11d8] ;  /* 0x0011d80001967983 */ /* 0x002ea80000300a00 */
[----:B------:R-:W2:Y:S04]  /*18d50*/  LDL.LU.64 R148, [R1+0x11d0] ;  /* 0x0011d00001947983 */ /* 0x000ea80000300a00 */
[----:B------:R-:W2:Y:S04]  /*18d60*/  LDL.LU.64 R146, [R1+0x11c8] ;  /* 0x0011c80001927983 */ /* 0x000ea80000300a00 */
[----:B------:R-:W2:Y:S04]  /*18d70*/  LDL.LU.64 R144, [R1+0x11c0] ;  /* 0x0011c00001907983 */ /* 0x000ea80000300a00 */
[----:B------:R-:W2:Y:S04]  /*18d80*/  LDL.LU.64 R142, [R1+0x11b8] ;  /* 0x0011b800018e7983 */ /* 0x000ea80000300a00 */
[----:B------:R-:W2:Y:S04]  /*18d90*/  LDL.LU.64 R140, [R1+0x11b0] ;  /* 0x0011b000018c7983 */ /* 0x000ea80000300a00 */
[----:B------:R-:W2:Y:S04]  /*18da0*/  LDL.LU.64 R138, [R1+0x11a8] ;  /* 0x0011a800018a7983 */ /* 0x000ea80000300a00 */
[----:B------:R-:W2:Y:S01]  /*18db0*/  LDL.LU.64 R136, [R1+0x11a0] ;  /* 0x0011a00001887983 */ /* 0x000ea20000300a00 */
[----:B------:R-:W-:-:S02]  /*18dc0*/  WARPGROUP.DEPBAR.LE gsb0, 0x0 ;  /* 0x00008000000079c5 */ /* 0x000fc40000010000 */
[----:B------:R-:W-:Y:S01]  /*18dd0*/  WARPGROUP.ARRIVE ;  /* 0x00000000000079c5 */ /* 0x000fe20000000000 */
[----:B------:R-:W2:Y:S04]  /*18de0*/  LDL.LU.64 R134, [R1+0x1198] ;  /* 0x0011980001867983 */ /* 0x000ea80000300a00 */
[----:B------:R-:W2:Y:S01]  /*18df0*/  LDL.LU.64 R132, [R1+0x1190] ;  /* 0x0011900001847983 */ /* 0x000ea20000300a00 */
[----:B------:R-:W-:Y:S03]  /*18e00*/  HGMMA.64x128x8.F32.TF32 R152, gdesc[UR28], R152, gsb0 ;  /* 0x05e000001c9879f0 */ /* 0x000fe60008002898 */
        /* <DEDUP_REMOVED lines=22> */
[----:B------:R-:W-:Y:S01]  /*18f70*/  UIADD3.64 UR24, UR8, 0x1a02, URZ ;  /* 0x00001a0208187897 */ /* 0x000fe2000fffe03f */
[----:B------:R-:W-:-:S02]  /*18f80*/  WARPGROUP.DEPBAR.LE gsb0, 0x0 ;  /* 0x00008000000079c5 */ /* 0x000fc40000010000 */
[----:B------:R-:W-:-:S06]  /*18f90*/  WARPGROUP.ARRIVE ;  /* 0x00000000000079c5 */ /* 0x000fcc0000000000 */
[----:B------:R-:W-:Y:S01]  /*18fa0*/  HGMMA.64x128x8.F32.TF32 R152, gdesc[UR24], R152, gsb0 ;  /* 0x05e00000189879f0 */ /* 0x000fe20008002898 */
[----:B------:R-:W-:Y:S02]  /*18fb0*/  UIADD3.64 UR20, UR8, 0x1a04, URZ ;  /* 0x00001a0408147897 */ /* 0x000fe4000fffe03f */
[----:B------:R-:W-:Y:S01]  /*18fc0*/  UIADD3.64 UR4, UR8, 0xbfe, URZ ;  /* 0x00000bfe08047897 */ /* 0x000fe2000fffe03f */
[----:B------:R-:W-:Y:S02]  /*18fd0*/  WARPGROUP.DEPBAR.LE gsb0, 0x0 ;  /* 0x00008000000079c5 */ /* 0x000fe40000010000 */
[----:B------:R-:W-:-:S06]  /*18fe0*/  WARPGROUP.ARRIVE ;  /* 0x00000000000079c5 */ /* 0x000fcc0000000000 */
[----:B------:R-:W-:Y:S01]  /*18ff0*/  HGMMA.64x128x8.F32.TF32 R152, gdesc[UR20], R152, gsb0 ;  /* 0x05e00000149879f0 */ /* 0x000fe20008002898 */
[----:B------:R-:W-:Y:S01]  /*19000*/  UIADD3.64 UR44, UR8, 0xc00, URZ ;  /* 0x00000c00082c7897 */ /* 0x000fe2000fffe03f */
[----:B------:R-:W-:Y:S01]  /*19010*/  UMOV UR46, UR10 ;  /* 0x0000000a002e7c82 */ /* 0x000fe20008000000 */
[----:B------:R-:W-:Y:S01]  /*19020*/  UMOV UR47, UR11 ;  /* 0x0000000b002f7c82 */ /* 0x000fe20008000000 */
[----:B------:R-:W-:Y:S02]  /*19030*/  WARPGROUP.DEPBAR.LE gsb0, 0x0 ;  /* 0x00008000000079c5 */ /* 0x000fe40000010000 */
[----:B--2---:R-:W-:-:S06]  /*19040*/  WARPGROUP.ARRIVE ;  /* 0x00000000000079c5 */ /* 0x004fcc0000000000 */
        /* <DEDUP_REMOVED lines=13> */
[----:B------:R-:W-:Y:S04]  /*19120*/  STL.64 [R1], R24 ;  /* 0x0000001801007387 */ /* 0x000fe80000100a00 */
        /* <DEDUP_REMOVED lines=78> */
[----:B------:R-:W-:Y:S03]  /*19610*/  HGMMA.64x128x8.F32.TF32 R88, gdesc[UR20], R88, gsb0 ;  /* 0x05e00000145879f0 */ /* 0x000fe60008002858 */
[----:B------:R-:W-:Y:S02]  /*19620*/  WARPGROUP.DEPBAR.LE gsb0, 0x0 ;  /* 0x00008000000079c5 */ /* 0x000fe40000010000 */
[----:B--2---:R-:W-:-:S07]  /*19630*/  WARPGROUP.ARRIVE ;  /* 0x00000000000079c5 */ /* 0x004fce0000000000 */
[----:B------:R-:W-:Y:S01]  /*19640*/  HGMMA.64x128x8.F32.TF32 R24, gdesc[UR4], R24, gsb0 ;  /* 0x05e00000041879f0 */ /* 0x000fe20008002818 */
[----:B------:R-:W-:Y:S01]  /*19650*/  UIADD3.64 UR4, UR8, 0xe00, URZ ;  /* 0x00000e0008047897 */ /* 0x000fe2000fffe03f */
[----:B------:R-:W-:Y:S01]  /*19660*/  UMOV UR6, UR10 ;  /* 0x0000000a00067c82 */ /* 0x000fe20008000000 */
[----:B------:R-:W-:Y:S01]  /*19670*/  UMOV UR7, UR11 ;  /* 0x0000000b00077c82 */ /* 0x000fe20008000000 */
[----:B------:R-:W-:Y:S01]  /*19680*/  UIADD3.64 UR40, UR8, 0xe02, URZ ;  /* 0x00000e0208287897 */ /* 0x000fe2000fffe03f */
        /* <DEDUP_REMOVED lines=19> */
[----:B------:R-:W-:-:S05]  /*197c0*/  VIADD R5, R5, 0x3f ;  /* 0x0000003f05057836 */ /* 0x000fca0000000000 */
[----:B------:R-:W-:-:S04]  /*197d0*/  SHF.R.S32.HI R3, RZ, 0x1f, R5 ;  /* 0x0000001fff037819 */ /* 0x000fc80000011405 */
[----:B------:R-:W-:Y:S02]  /*197e0*/  LEA.HI R3, R3, R5, RZ, 0x6 ;  /* 0x0000000503037211 */ /* 0x000fe400078f30ff */
[----:B------:R-:W1:Y:S01]  /*197f0*/  LDC R5, c[0x0][0x230] ;  /* 0x00008c00ff057b82 */ /* 0x000e620000000800 */
[----:B------:R2:W-:Y:S04]  /*19800*/  STL [R1+0xfd0], R214 ;  /* 0x000fd0d601007387 */ /* 0x0005e80000100800 */
[----:B------:R-:W-:Y:S04]  /*19810*/  STL [R1+0xfcc], R215 ;  /* 0x000fccd701007387 */ /* 0x000fe80000100800 */
[----:B------:R-:W3:Y:S04]  /*19820*/  LDL.LU R14, [R1+0x850] ;  /* 0x00085000010e7983 */ /* 0x000ee80000300800 */
[----:B------:R-:W4:Y:S01]  /*19830*/  LDL.LU R13, [R1+0x854] ;  /* 0x00085400010d7983 */ /* 0x000f220000300800 */
[----:B------:R-:W-:-:S03]  /*19840*/  SHF.R.S32.HI R3, RZ, 0x6, R3 ;  /* 0x00000006ff037819 */ /* 0x000fc60000011403 */
[----:B------:R-:W2:Y:S04]  /*19850*/  LDL.LU R12, [R1+0x858] ;  /* 0x00085800010c7983 */ /* 0x000ea80000300800 */
[----:B------:R-:W2:Y:S01]  /*19860*/  LDL.LU R11, [R1+0x85c] ;  /* 0x00085c00010b7983 */ /* 0x000ea20000300800 */
[----:B-1----:R-:W-:-:S03]  /*19870*/  IADD3 R5, R5, -0x80, RZ ;  /* 0xffffff8005057810 */ /* 0x002fc60007ffe0ff */
[----:B------:R-:W2:Y:S02]  /*19880*/  LDL.LU R10, [R1+0x860] ;  /* 0x00086000010a7983 */ /* 0x000ea40000300800 */
[----:B------:R-:W-:Y:S02]  /*19890*/  IMAD R6, R15, -0x40, R5 ;  /* 0xffffffc00f067824 */ /* 0x000fe400078e0205 */
[----:B------:R-:W-:Y:S02]  /*198a0*/  VIADD R5, R3, 0xfffffffe ;  /* 0xfffffffe03057836 */ /* 0x000fe40000000000 */
[----:B------:R-:W2:Y:S01]  /*198b0*/  LDL.LU R3, [R1+0x864] ;  /* 0x0008640001037983 */ /* 0x000ea20000300800 */
[----:B------:R-:W-:Y:S02]  /*198c0*/  WARPGROUP.DEPBAR.LE gsb0, 0x0 ;  /* 0x00008000000079c5 */ /* 0x000fe40000010000 */
[----:B------:R-:W-:-:S06]  /*198d0*/  WARPGROUP.ARRIVE ;  /* 0x00000000000079c5 */ /* 0x000fcc0000000000 */
[----:B------:R-:W-:Y:S01]  /*198e0*/  HGMMA.64x128x8.F32.TF32 R24, gdesc[UR24], R24, gsb0 ;  /* 0x05e00000181879f0 */ /* 0x000fe20008002818 */
[----:B------:R-:W-:Y:S01]  /*198f0*/  UIADD3.64 UR8, UR8, 0x1e04, URZ ;  /* 0x00001e0408087897 */ /* 0x000fe2000fffe03f */
[----:B------:R-:W-:Y:S01]  /*19900*/  UMOV UR10, UR22 ;  /* 0x00000016000a7c82 */ /* 0x000fe20008000000 */
[----:B------:R-:W-:Y:S01]  /*19910*/  UMOV UR11, UR23 ;  /* 0x00000017000b7c82 */ /* 0x000fe20008000000 */
[----:B------:R-:W-:Y:S01]  /*19920*/  ISETP.GT.AND P1, PT, R6, RZ, PT ;  /* 0x000000ff0600720c */ /* 0x000fe20003f24270 */
[----:B------:R-:W-:Y:S01]  /*19930*/  UIADD3 UR14, UR14, 0x1, URZ ;  /* 0x000000010e0e7890 */ /* 0x000fe2000fffe03f */
[----:B------:R-:W-:Y:S02]  /*19940*/  ISETP.GE.AND P0, PT, R15, R5, PT ;  /* 0x000000050f00720c */ /* 0x000fe40003f06270 */
[----:B------:R-:W-:Y:S01]  /*19950*/  SEL R5, RZ, 0x4, !P1 ;  /* 0x00000004ff057807 */ /* 0x000fe20004800000 */
[----:B------:R-:W-:Y:S01]  /*19960*/  UISETP.GT.AND UP0, UPT, UR14, 0x2, UPT ;  /* 0x000000020e00788c */ /* 0x000fe2000bf04270 */
[----:B------:R-:W-:-:S02]  /*19970*/  WARPGROUP.DEPBAR.LE gsb0, 0x0 ;  /* 0x00008000000079c5 */ /* 0x000fc40000010000 */
[----:B------:R-:W-:-:S06]  /*19980*/  WARPGROUP.ARRIVE ;  /* 0x00000000000079c5 */ /* 0x000fcc0000000000 */
[----:B------:R-:W-:Y:S01]  /*19990*/  HGMMA.64x128x8.F32.TF32 R24, gdesc[UR8], R24, gsb0 ;  /* 0x05e00000081879f0 */ /* 0x000fe20008002818 */
[----:B------:R-:W-:Y:S01]  /*199a0*/  SEL R5, R5, RZ, !P0 ;  /* 0x000000ff05057207 */ /* 0x000fe20004000000 */
[----:B------:R-:W-:Y:S01]  /*199b0*/  USEL UR14, UR14, URZ, !UP0 ;  /* 0x0000003f0e0e7287 */ /* 0x000fe2000c000000 */
[-C--:B------:R-:W-:Y:S02]  /*199c0*/  IADD3 R18, P2, R18, R2.reuse, RZ ;  /* 0x0000000212127210 */ /* 0x080fe40007f5e0ff */
[----:B------:R-:W-:Y:S01]  /*199d0*/  ISETP.NE.U32.AND P1, PT, R5, RZ, PT ;  /* 0x000000ff0500720c */ /* 0x000fe20003f25070 */
[----:B------:R-:W-:Y:S02]  /*199e0*/  ULEA UR4, UR14, UR12, 0x11 ;  /* 0x0000000c0e047291 */ /* 0x000fe4000f8e883f */
[----:B------:R-:W-:Y:S01]  /*199f0*/  IMAD.X R17, R17, 0x1, R0, P2 ;  /* 0x0000000111117824 */ /* 0x000fe200010e0600 */
[----:B------:R-:W-:Y:S01]  /*19a00*/  IADD3 R20, P2, R20, R2, RZ ;  /* 0x0000000214147210 */ /* 0x000fe20007f5e0ff */
[----:B------:R-:W-:-:S02]  /*19a10*/  IMAD.MOV.U32 R8, RZ, RZ, R18 ;  /* 0x000000ffff087224 */ /* 0x000fc400078e0012 */
[----:B------:R-:W-:Y:S01]  /*19a20*/  IADD3 R5, R7, UR4, RZ ;  /* 0x0000000407057c10 */ /* 0x000fe2000fffe0ff */
[----:B------:R-:W-:Y:S01]  /*19a30*/  IMAD.MOV.U32 R9, RZ, RZ, R17 ;  /* 0x000000ffff097224 */ /* 0x000fe200078e0011 */
[----:B------:R-:W-:Y:S02]  /*19a40*/  IADD3.X R19, R19, R0, RZ, P2, !PT ;  /* 0x0000000013137210 */ /* 0x000fe400017fe4ff */
[----:B------:R-:W-:-:S05]  /*19a50*/  IADD3 R22, P3, R22, R2, RZ ;  /* 0x0000000216167210 */ /* 0x000fca0007f7e0ff */
[----:B------:R-:W-:Y:S01]  /*19a60*/  IMAD.X R21, R21, 0x1, R0, P3 ;  /* 0x0000000115157824 */ /* 0x000fe200018e0600 */
[----:B------:R-:W-:Y:S02]  /*19a70*/  ISETP.GT.AND P2, PT, R6, 0x1, PT ;  /* 0x000000010600780c */ /* 0x000fe40003f44270 */
[----:B------:R-:W-:-:S04]  /*19a80*/  IADD3 R216, P3, R216, R2, RZ ;  /* 0x00000002d8d87210 */ /* 0x000fc80007f7e0ff */
[----:B------:R-:W-:Y:S02]  /*19a90*/  IADD3.X R23, R23, R0, RZ, P3, !PT ;  /* 0x0000000017177210 */ /* 0x000fe40001ffe4ff */
[----:B------:R-:W-:-:S05]  /*19aa0*/  IADD3 R218, P4, R218, R2, RZ ;  /* 0x00000002dada7210 */ /* 0x000fca0007f9e0ff */
[----:B------:R-:W-:Y:S01]  /*19ab0*/  IMAD.X R217, R217, 0x1, R0, P4 ;  /* 0x00000001d9d97824 */ /* 0x000fe200020e0600 */
[----:B------:R-:W-:-:S05]  /*19ac0*/  IADD3 R222, P3, R222, R2, RZ ;  /* 0x00000002dede7210 */ /* 0x000fca0007f7e0ff */
[----:B------:R-:W-:Y:S01]  /*19ad0*/  IMAD.X R221, R221, 0x1, R0, P3 ;  /* 0x00000001dddd7824 */ /* 0x000fe200018e0600 */
[----:B------:R-:W-:-:S04]  /*19ae0*/  IADD3 R224, P3, R224, R2, RZ ;  /* 0x00000002e0e07210 */ /* 0x000fc80007f7e0ff */
[----:B------:R-:W-:Y:S02]  /*19af0*/  IADD3.X R223, R223, R0, RZ, P3, !PT ;  /* 0x00000000dfdf7210 */ /* 0x000fe40001ffe4ff */
[----:B------:R-:W-:Y:S01]  /*19b00*/  IADD3 R226, P4, R226, R2, RZ ;  /* 0x00000002e2e27210 */ /* 0x000fe20007f9e0ff */
[----:B------:R-:W-:Y:S02]  /*19b10*/  WARPGROUP.DEPBAR.LE gsb0, 0x0 ;  /* 0x00008000000079c5 */ /* 0x000fe40000010000 */
[----:B------:R-:W-:Y:S06]  /*19b20*/  BAR.SYNC.DEFER_BLOCKING 0x0 ;  /* 0x0000000000007b1d */ /* 0x000fec0000010000 */
[----:B------:R-:W-:Y:S01]  /*19b30*/  @!PT LDS RZ, [RZ] ;  /* 0x00000000fffff984 */ /* 0x000fe20000000800 */
[----:B------:R-:W-:Y:S01]  /*19b40*/  @!PT LDS RZ, [RZ] ;  /* 0x00000000fffff984 */ /* 0x000fe20000000800 */
[----:B------:R-:W-:Y:S01]  /*19b50*/  @!PT LDS RZ, [RZ] ;  /* 0x00000000fffff984 */ /* 0x000fe20000000800 */
[----:B------:R1:W-:Y:S02]  /*19b60*/  LDGSTS.E [R5], desc[UR16][R8.64], P1 ;  /* 0x0000000008057fae */ /* 0x0003e40008921850 */
[----:B-1----:R-:W-:Y:S01]  /*19b70*/  IMAD.MOV.U32 R8, RZ, RZ, R20 ;  /* 0x000000ffff087224 */ /* 0x002fe200078e0014 */
[----:B------:R-:W-:-:S05]  /*19b80*/  MOV R9, R19 ;  /* 0x0000001300097202 */ /* 0x000fca0000000f00 */
[----:B------:R1:W-:Y:S02]  /*19b90*/  LDGSTS.E [R5+0x4000], desc[UR16][R8.64], P1 ;  /* 0x0400000008057fae */ /* 0x0003e40008921850 */
[----:B-1----:R-:W-:Y:S02]  /*19ba0*/  IMAD.MOV.U32 R8, RZ, RZ, R22 ;  /* 0x000000ffff087224 */ /* 0x002fe400078e0016 */
[----:B------:R-:W-:-:S05]  /*19bb0*/  IMAD.MOV.U32 R9, RZ, RZ, R21 ;  /* 0x000000ffff097224 */ /* 0x000fca00078e0015 */
[----:B------:R1:W-:Y:S02]  /*19bc0*/  LDGSTS.E [R5+0x8000], desc[UR16][R8.64], P1 ;  /* 0x0800000008057fae */ /* 0x0003e40008921850 */
[----:B-1----:R-:W-:-:S04]  /*19bd0*/  SEL R8, RZ, 0x4, !P2 ;  /* 0x00000004ff087807 */ /* 0x002fc80005000000 */
[----:B------:R-:W-:Y:S02]  /*19be0*/  SEL R8, R8, RZ, !P0 ;  /* 0x000000ff08087207 */ /* 0x000fe40004000000 */
[----:B------:R-:W-:Y:S02]  /*19bf0*/  MOV R9, R23 ;  /* 0x0000001700097202 */ /* 0x000fe40000000f00 */
[----:B------:R-:W-:Y:S01]  /*19c00*/  ISETP.NE.U32.AND P2, PT, R8, RZ, PT ;  /* 0x000000ff0800720c */ /* 0x000fe20003f45070 */
[----:B------:R-:W-:-:S05]  /*19c10*/  IMAD.MOV.U32 R8, RZ, RZ, R216 ;  /* 0x000000ffff087224 */ /* 0x000fca00078e00d8 */
[----:B------:R1:W-:Y:S01]  /*19c20*/  LDGSTS.E [R5+0xc000], desc[UR16][R8.64], P1 ;  /* 0x0c00000008057fae */ /* 0x0003e20008921850 */
[----:B------:R-:W-:-:S04]  /*19c30*/  IADD3 R220, P1, R220, R2, RZ ;  /* 0x00000002dcdc7210 */ /* 0x000fc80007f3e0ff */
[----:B------:R-:W-:Y:S01]  /*19c40*/  IADD3.X R219, R219, R0, RZ, P1, !PT ;  /* 0x00000000dbdb7210 */ /* 0x000fe20000ffe4ff */
[----:B-1----:R-:W-:Y:S02]  /*19c50*/  IMAD.MOV.U32 R8, RZ, RZ, R218 ;  /* 0x000000ffff087224 */ /* 0x002fe400078e00da */
[----:B------:R-:W-:-:S05]  /*19c60*/  IMAD.MOV.U32 R9, RZ, RZ, R217 ;  /* 0x000000ffff097224 */ /* 0x000fca00078e00d9 */
[----:B------:R1:W-:Y:S01]  /*19c70*/  LDGSTS.E [R5+0x4], desc[UR16][R8.64], P2 ;  /* 0x0000400008057fae */ /* 0x0003e20009121850 */
[----:B------:R-:W-:Y:S01]  /*19c80*/  ISETP.GT.AND P1, PT, R6, 0x2, PT ;  /* 0x000000020600780c */ /* 0x000fe20003f24270 */
        /* <DEDUP_REMOVED lines=10> */
[----:B------:R-:W-:Y:S02]  /*19d30*/  IMAD.MOV.U32 R8, RZ, RZ, R224 ;  /* 0x000000ffff087224 */ /* 0x000fe400078e00e0 */
[----:B------:R-:W-:-:S03]  /*19d40*/  IMAD.X R225, R225, 0x1, R0, P4 ;  /* 0x00000001e1e17824 */ /* 0x000fc600020e0600 */
[----:B------:R1:W-:Y:S01]  /*19d50*/  LDGSTS.E [R5+0xc004], desc[UR16][R8.64], P2 ;  /* 0x0c00400008057fae */ /* 0x0003e20009121850 */
[-C--:B------:R-:W-:Y:S02]  /*19d60*/  IADD3 R228, P2, R228, R2.reuse, RZ ;  /* 0x00000002e4e47210 */ /* 0x080fe40007f5e0ff */
[----:B------:R-:W-:Y:S02]  /*19d70*/  IADD3 R230, P3, R230, R2, RZ ;  /* 0x00000002e6e67210 */ /* 0x000fe40007f7e0ff */
[----:B------:R-:W-:Y:S01]  /*19d80*/  IADD3.X R227, R227, R0, RZ, P2, !PT ;  /* 0x00000000e3e37210 */ /* 0x000fe200017fe4ff */
[----:B-1----:R-:W-:Y:S02]  /*19d90*/  IMAD.MOV.U32 R8, RZ, RZ, R226 ;  /* 0x000000ffff087224 */ /* 0x002fe400078e00e2 */
[----:B------:R-:W-:Y:S02]  /*19da0*/  IMAD.MOV.U32 R9, RZ, RZ, R225 ;  /* 0x000000ffff097224 */ /* 0x000fe400078e00e1 */
[----:B------:R-:W-:-:S03]  /*19db0*/  IMAD.X R229, R229, 0x1, R0, P3 ;  /* 0x00000001e5e57824 */ /* 0x000fc600018e0600 */
[----:B------:R1:W-:Y:S01]  /*19dc0*/  LDGSTS.E [R5+0x8], desc[UR16][R8.64], P1 ;  /* 0x0000800008057fae */ /* 0x0003e20008921850 */
[----:B------:R-:W-:Y:S01]  /*19dd0*/  ISETP.GT.AND P2, PT, R6, 0x3, PT ;  /* 0x000000030600780c */ /* 0x000fe20003f44270 */
[----:B-1----:R-:W-:Y:S01]  /*19de0*/  IMAD.MOV.U32 R8, RZ, RZ, R228 ;  /* 0x000000ffff087224 */ /* 0x002fe200078e00e4 */
[----:B------:R-:W-:-:S05]  /*19df0*/  MOV R9, R227 ;  /* 0x000000e300097202 */ /* 0x000fca0000000f00 */
[----:B------:R1:W-:Y:S01]  /*19e00*/  LDGSTS.E [R5+0x4008], desc[UR16][R8.64], P1 ;  /* 0x0400800008057fae */ /* 0x0003e20008921850 */
[----:B------:R-:W-:Y:S01]  /*19e10*/  IADD3 R232, P3, R232, R2, RZ ;  /* 0x00000002e8e87210 */ /* 0x000fe20007f7e0ff */
[----:B-1----:R-:W-:Y:S02]  /*19e20*/  IMAD.MOV.U32 R8, RZ, RZ, R230 ;  /* 0x000000ffff087224 */ /* 0x002fe400078e00e6 */
[----:B------:R-:W-:-:S05]  /*19e30*/  IMAD.MOV.U32 R9, RZ, RZ, R229 ;  /* 0x000000ffff097224 */ /* 0x000fca00078e00e5 */
[----:B------:R1:W-:Y:S01]  /*19e40*/  LDGSTS.E [R5+0x8008], desc[UR16][R8.64], P1 ;  /* 0x0800800008057fae */ /* 0x0003e20008921850 */
[----:B------:R-:W-:Y:S02]  /*19e50*/  IADD3.X R231, R231, R0, RZ, P3, !PT ;  /* 0x00000000e7e77210 */ /* 0x000fe40001ffe4ff */
[----:B------:R-:W-:Y:S02]  /*19e60*/  IADD3 R234, P4, R234, R2, RZ ;  /* 0x00000002eaea7210 */ /* 0x000fe40007f9e0ff */
        /* <DEDUP_REMOVED lines=18> */
[-C--:B------:R-:W-:Y:S02]  /*19f90*/  IADD3 R240, P3, R240, R2.reuse, RZ ;  /* 0x00000002f0f07210 */ /* 0x080fe40007f7e0ff */
[----:B----4-:R-:W-:Y:S01]  /*19fa0*/  IADD3 R13, P4, R13, R2, RZ ;  /* 0x000000020d0d7210 */ /* 0x010fe20007f9e0ff */
[----:B-1----:R-:W-:Y:S02]  /*19fb0*/  IMAD.MOV.U32 R8, RZ, RZ, R238 ;  /* 0x000000ffff087224 */ /* 0x002fe400078e00ee */
[----:B------:R-:W-:-:S05]  /*19fc0*/  IMAD.MOV.U32 R9, RZ, RZ, R237 ;  /* 0x000000ffff097224 */ /* 0x000fca00078e00ed */
[----:B------:R1:W-:Y:S01]  /*19fd0*/  LDGSTS.E [R5+0x800c], desc[UR16][R8.64], P2 ;  /* 0x0800c00008057fae */ /* 0x0003e20009121850 */
[----:B------:R-:W-:Y:S01]  /*19fe0*/  IADD3.X R239, R239, R0, RZ, P3, !PT ;  /* 0x00000000efef7210 */ /* 0x000fe20001ffe4ff */
[----:B---3--:R-:W-:Y:S01]  /*19ff0*/  IMAD.X R14, R14, 0x1, R0, P4 ;  /* 0x000000010e0e7824 */ /* 0x008fe200020e0600 */
[----:B-1----:R-:W-:-:S04]  /*1a000*/  SEL R8, RZ, 0x4, !P1 ;  /* 0x00000004ff087807 */ /* 0x002fc80004800000 */
[----:B------:R-:W-:Y:S02]  /*1a010*/  SEL R8, R8, RZ, !P0 ;  /* 0x000000ff08087207 */ /* 0x000fe40004000000 */
[----:B------:R-:W-:Y:S02]  /*1a020*/  MOV R9, R239 ;  /* 0x000000ef00097202 */ /* 0x000fe40000000f00 */
[----:B------:R-:W-:Y:S01]  /*1a030*/  ISETP.NE.U32.AND P1, PT, R8, RZ, PT ;  /* 0x000000ff0800720c */ /* 0x000fe20003f25070 */
[----:B------:R-:W-:Y:S01]  /*1a040*/  IMAD.MOV.U32 R8, RZ, RZ, R240 ;  /* 0x000000ffff087224 */ /* 0x000fe200078e00f0 */
[----:B------:R-:W-:Y:S04]  /*1a050*/  STL [R1+0x854], R13 ;  /* 0x0008540d01007387 */ /* 0x000fe80000100800 */
[----:B------:R1:W-:Y:S01]  /*1a060*/  STL [R1+0x850], R14 ;  /* 0x0008500e01007387 */ /* 0x0003e20000100800 */
[----:B--2---:R-:W-:-:S03]  /*1a070*/  IADD3 R3, P3, R3, R2, RZ ;  /* 0x0000000203037210 */ /* 0x004fc60007f7e0ff */
[----:B------:R2:W-:Y:S01]  /*1a080*/  LDGSTS.E [R5+0xc00c], desc[UR16][R8.64], P2 ;  /* 0x0c00c00008057fae */ /* 0x0005e20009121850 */
[----:B------:R-:W-:-:S03]  /*1a090*/  IADD3 R11, P2, R11, R2, RZ ;  /* 0x000000020b0b7210 */ /* 0x000fc60007f5e0ff */
[----:B------:R-:W3:Y:S04]  /*1a0a0*/  LDL.LU R214, [R1+0x868] ;  /* 0x0008680001d67983 */ /* 0x000ee80000300800 */
[----:B------:R-:W4:Y:S01]  /*1a0b0*/  LDL.LU R16, [R1+0x86c] ;  /* 0x00086c0001107983 */ /* 0x000f220000300800 */
[----:B--2---:R-:W-:Y:S02]  /*1a0c0*/  IMAD.MOV.U32 R9, RZ, RZ, R14 ;  /* 0x000000ffff097224 */ /* 0x004fe400078e000e */
[----:B------:R-:W-:Y:S01]  /*1a0d0*/  IMAD.MOV.U32 R8, RZ, RZ, R13 ;  /* 0x000000ffff087224 */ /* 0x000fe200078e000d */
[----:B-1----:R-:W2:Y:S01]  /*1a0e0*/  LDL.LU R14, [R1+0x870] ;  /* 0x00087000010e7983 */ /* 0x002ea20000300800 */
[----:B------:R-:W-:-:S03]  /*1a0f0*/  IADD3.X R12, R12, R0, RZ, P2, !PT ;  /* 0x000000000c0c7210 */ /* 0x000fc600017fe4ff */
[----:B------:R-:W2:Y:S01]  /*1a100*/  LDL.LU R13, [R1+0x874] ;  /* 0x00087400010d7983 */ /* 0x000ea20000300800 */
[----:B------:R-:W-:-:S03]  /*1a110*/  IMAD.X R10, R10, 0x1, R0, P3 ;  /* 0x000000010a0a7824 */ /* 0x000fc600018e0600 */
[----:B------:R1:W-:Y:S04]  /*1a120*/  LDGSTS.E [R5+0x10000], desc[UR16][R8.64], P1 ;  /* 0x1000000008057fae */ /* 0x0003e80008921850 */
[----:B------:R-:W-:Y:S04]  /*1a130*/  STL [R1+0x85c], R11 ;  /* 0x00085c0b01007387 */ /* 0x000fe80000100800 */
[----:B------:R1:W-:Y:S02]  /*1a140*/  STL [R1+0x858], R12 ;  /* 0x0008580c01007387 */ /* 0x0003e40000100800 */
[----:B-1----:R-:W-:Y:S01]  /*1a150*/  IMAD.MOV.U32 R8, RZ, RZ, R11 ;  /* 0x000000ffff087224 */ /* 0x002fe200078e000b */
[----:B------:R-:W-:Y:S01]  /*1a160*/  MOV R9, R12 ;  /* 0x0000000c00097202 */ /* 0x000fe20000000f00 */
[----:B------:R-:W-:Y:S04]  /*1a170*/  STL [R1+0x864], R3 ;  /* 0x0008640301007387 */ /* 0x000fe80000100800 */
[----:B------:R1:W-:Y:S04]  /*1a180*/  STL [R1+0x860], R10 ;  /* 0x0008600a01007387 */ /* 0x0003e80000100800 */
[----:B------:R1:W-:Y:S04]  /*1a190*/  LDGSTS.E [R5+0x14000], desc[UR16][R8.64], P1 ;  /* 0x1400000008057fae */ /* 0x0003e80008921850 */
[----:B------:R-:W2:Y:S04]  /*1a1a0*/  LDL.LU R12, [R1+0x878] ;  /* 0x00087800010c7983 */ /* 0x000ea80000300800 */
[----:B------:R-:W2:Y:S01]  /*1a1b0*/  LDL.LU R11, [R1+0x87c] ;  /* 0x00087c00010b7983 */ /* 0x000ea20000300800 */
[----:B-1----:R-:W-:-:S02]  /*1a1c0*/  IMAD.MOV.U32 R9, RZ, RZ, R10 ;  /* 0x000000ffff097224 */ /* 0x002fc400078e000a */
[----:B------:R-:W-:Y:S01]  /*1a1d0*/  IMAD.MOV.U32 R8, RZ, RZ, R3 ;  /* 0x000000ffff087224 */ /* 0x000fe200078e0003 */
[----:B------:R-:W2:Y:S04]  /*1a1e0*/  LDL.LU R10, [R1+0x880] ;  /* 0x00088000010a7983 */ /* 0x000ea80000300800 */
[----:B------:R-:W2:Y:S01]  /*1a1f0*/  LDL.LU R3, [R1+0x884] ;  /* 0x0008840001037983 */ /* 0x000ea20000300800 */
[----:B------:R-:W-:-:S03]  /*1a200*/  ISETP.GT.AND P2, PT, R6, 0x21, PT ;  /* 0x000000210600780c */ /* 0x000fc60003f44270 */
[----:B------:R1:W-:Y:S02]  /*1a210*/  LDGSTS.E [R5+0x18000], desc[UR16][R8.64], P1 ;  /* 0x1800000008057fae */ /* 0x0003e40008921850 */
[----:B-1----:R-:W-:-:S04]  /*1a220*/  SEL R8, RZ, 0x4, !P2 ;  /* 0x00000004ff087807 */ /* 0x002fc80005000000 */
[----:B------:R-:W-:-:S04]  /*1a230*/  SEL R8, R8, RZ, !P0 ;  /* 0x000000ff08087207 */ /* 0x000fc80004000000 */
[----:B------:R-:W-:Y:S02]  /*1a240*/  ISETP.NE.U32.AND P2, PT, R8, RZ, PT ;  /* 0x000000ff0800720c */ /* 0x000fe40003f45070 */
[----:B----4-:R-:W-:-:S04]  /*1a250*/  IADD3 R16, P3, R16, R2, RZ ;  /* 0x0000000210107210 */ /* 0x010fc80007f7e0ff */
[----:B---3--:R-:W-:Y:S01]  /*1a260*/  IADD3.X R214, R214, R0, RZ, P3, !PT ;  /* 0x00000000d6d67210 */ /* 0x008fe20001ffe4ff */
[----:B------:R-:W-:Y:S01]  /*1a270*/  IMAD.MOV.U32 R8, RZ, RZ, R16 ;  /* 0x000000ffff087224 */ /* 0x000fe200078e0010 */
[----:B--2---:R-:W-:Y:S01]  /*1a280*/  IADD3 R13, P4, R13, R2, RZ ;  /* 0x000000020d0d7210 */ /* 0x004fe20007f9e0ff */
[----:B------:R-:W-:Y:S01]  /*1a290*/  STL [R1+0x86c], R16 ;  /* 0x00086c1001007387 */ /* 0x000fe20000100800 */
[----:B------:R-:W-:-:S03]  /*1a2a0*/  MOV R9, R214 ;  /* 0x000000d600097202 */ /* 0x000fc60000000f00 */
[----:B------:R-:W-:Y:S01]  /*1a2b0*/  IMAD.X R14, R14, 0x1, R0, P4 ;  /* 0x000000010e0e7824 */ /* 0x000fe200020e0600 */
[----:B------:R1:W-:Y:S04]  /*1a2c0*/  STL [R1+0x868], R214 ;  /* 0x000868d601007387 */ /* 0x0003e80000100800 */
[----:B------:R-:W-:Y:S04]  /*1a2d0*/  STL [R1+0x874], R13 ;  /* 0x0008740d01007387 */ /* 0x000fe80000100800 */
[----:B------:R2:W-:Y:S04]  /*1a2e0*/  STL [R1+0x870], R14 ;  /* 0x0008700e01007387 */ /* 0x0005e80000100800 */
[----:B------:R3:W-:Y:S04]  /*1a2f0*/  LDGSTS.E [R5+0x1c000], desc[UR16][R8.64], P1 ;  /* 0x1c00000008057fae */ /* 0x0007e80008921850 */
[----:B-1----:R-:W4:Y:S04]  /*1a300*/  LDL.LU R214, [R1+0x888] ;  /* 0x0008880001d67983 */ /* 0x002f280000300800 */
[----:B------:R-:W4:Y:S01]  /*1a310*/  LDL.LU R16, [R1+0x88c] ;  /* 0x00088c0001107983 */ /* 0x000f220000300800 */
[----:B---3--:R-:W-:-:S02]  /*1a320*/  IMAD.MOV.U32 R8, RZ, RZ, R13 ;  /* 0x000000ffff087224 */ /* 0x008fc400078e000d */
[----:B------:R-:W-:Y:S01]  /*1a330*/  IMAD.MOV.U32 R9, RZ, RZ, R14 ;  /* 0x000000ffff097224 */ /* 0x000fe200078e000e */
[----:B------:R-:W-:Y:S01]  /*1a340*/  IADD3 R11, P1, R11, R2, RZ ;  /* 0x000000020b0b7210 */ /* 0x000fe20007f3e0ff */
[----:B--2---:R-:W2:Y:S03]  /*1a350*/  LDL.LU R14, [R1+0x890] ;  /* 0x00089000010e7983 */ /* 0x004ea60000300800 */
[----:B------:R-:W-:Y:S01]  /*1a360*/  IADD3.X R12, R12, R0, RZ, P1, !PT ;  /* 0x000000000c0c7210 */ /* 0x000fe20000ffe4ff */
[----:B------:R-:W3:Y:S04]  /*1a370*/  LDL.LU R13, [R1+0x894] ;  /* 0x00089400010d7983 */ /* 0x000ee80000300800 */
[----:B------:R1:W-:Y:S01]  /*1a380*/  LDGSTS.E [R5+0x10004], desc[UR16][R8.64], P2 ;  /* 0x1000400008057fae */ /* 0x0003e20009121850 */
[----:B------:R-:W-:-:S03]  /*1a390*/  IADD3 R3, P3, R3, R2, RZ ;  /* 0x0000000203037210 */ /* 0x000fc60007f7e0ff */
[----:B------:R-:W-:Y:S02]  /*1a3a0*/  STL [R1+0x87c], R11 ;  /* 0x00087c0b01007387 */ /* 0x000fe40000100800 */
[----:B------:R-:W-:Y:S02]  /*1a3b0*/  IMAD.X R10, R10, 0x1, R0, P3 ;  /* 0x000000010a0a7824 */ /* 0x000fe400018e0600 */
        /* <DEDUP_REMOVED lines=18> */
[----:B------:R-:W-:Y:S01]  /*1a4e0*/  IADD3.X R214, R214, R0, RZ, P3, !PT ;  /* 0x00000000d6d67210 */ /* 0x000fe20001ffe4ff */
[----:B------:R-:W-:-:S03]  /*1a4f0*/  IMAD.MOV.U32 R8, RZ, RZ, R16 ;  /* 0x000000ffff087224 */ /* 0x000fc600078e0010 */
[----:B------:R-:W-:Y:S02]  /*1a500*/  MOV R9, R214 ;  /* 0x000000d600097202 */ /* 0x000fe40000000f00 */
[----:B---3--:R-:W-:-:S03]  /*1a510*/  IADD3 R13, P4, R13, R2, RZ ;  /* 0x000000020d0d7210 */ /* 0x008fc60007f9e0ff */
[----:B------:R1:W-:Y:S02]  /*1a520*/  LDGSTS.E [R5+0x1c004], desc[UR16][R8.64], P2 ;  /* 0x1c00400008057fae */ /* 0x0003e40009121850 */
[----:B--2---:R-:W-:Y:S02]  /*1a530*/  IMAD.X R14, R14, 0x1, R0, P4 ;  /* 0x000000010e0e7824 */ /* 0x004fe400020e0600 */
[----:B------:R2:W-:Y:S04]  /*1a540*/  STL [R1+0x88c], R16 ;  /* 0x00088c1001007387 */ /* 0x0005e80000100800 */
[----:B------:R-:W-:Y:S01]  /*1a550*/  STL [R1+0x888], R214 ;  /* 0x000888d601007387 */ /* 0x000fe20000100800 */
[----:B-1----:R-:W-:Y:S02]  /*1a560*/  IMAD.MOV.U32 R8, RZ, RZ, R13 ;  /* 0x000000ffff087224 */ /* 0x002fe400078e000d */
[----:B------:R-:W-:Y:S01]  /*1a570*/  IMAD.MOV.U32 R9, RZ, RZ, R14 ;  /* 0x000000ffff097224 */ /* 0x000fe200078e000e */
[----:B------:R1:W-:Y:S04]  /*1a580*/  STL [R1+0x894], R13 ;  /* 0x0008940d01007387 */ /* 0x0003e80000100800 */
[----:B------:R3:W-:Y:S04]  /*1a590*/  STL [R1+0x890], R14 ;  /* 0x0008900e01007387 */ /* 0x0007e80000100800 */
[----:B------:R-:W4:Y:S04]  /*1a5a0*/  LDL.LU R215, [R1+0x8ac] ;  /* 0x0008ac0001d77983 */ /* 0x000f280000300800 */
[----:B------:R1:W-:Y:S01]  /*1a5b0*/  LDGSTS.E [R5+0x10008], desc[UR16][R8.64], P1 ;  /* 0x1000800008057fae */ /* 0x0003e20008921850 */
[----:B------:R-:W-:-:S04]  /*1a5c0*/  IADD3 R11, P2, R11, R2, RZ ;  /* 0x000000020b0b7210 */ /* 0x000fc80007f5e0ff */
[----:B------:R-:W-:Y:S01]  /*1a5d0*/  IADD3.X R12, R12, R0, RZ, P2, !PT ;  /* 0x000000000c0c7210 */ /* 0x000fe200017fe4ff */
[----:B------:R-:W-:Y:S01]  /*1a5e0*/  STL [R1+0x89c], R11 ;  /* 0x00089c0b01007387 */ /* 0x000fe20000100800 */
[----:B------:R-:W-:Y:S01]  /*1a5f0*/  IADD3 R3, P3, R3, R2, RZ ;  /* 0x0000000203037210 */ /* 0x000fe20007f7e0ff */
[----:B-1----:R-:W-:Y:S01]  /*1a600*/  IMAD.MOV.U32 R8, RZ, RZ, R11 ;  /* 0x000000ffff087224 */ /* 0x002fe200078e000b */
[----:B------:R-:W-:Y:S01]  /*1a610*/  MOV R9, R12 ;  /* 0x0000000c00097202 */ /* 0x000fe20000000f00 */
[----:B------:R1:W-:Y:S02]  /*1a620*/  STL [R1+0x898], R12 ;  /* 0x0008980c01007387 */ /* 0x0003e40000100800 */
[----:B------:R-:W-:Y:S02]  /*1a630*/  IMAD.X R10, R10, 0x1, R0, P3 ;  /* 0x000000010a0a7824 */ /* 0x000fe400018e0600 */
[----:B------:R-:W-:Y:S04]  /*1a640*/  STL [R1+0x8a4], R3 ;  /* 0x0008a40301007387 */ /* 0x000fe80000100800 */
[----:B--2---:R-:W2:Y:S04]  /*1a650*/  LDL.LU R16, [R1+0x8b4] ;  /* 0x0008b40001107983 */ /* 0x004ea80000300800 */
[----:B------:R1:W-:Y:S04]  /*1a660*/  STL [R1+0x8a0], R10 ;  /* 0x0008a00a01007387 */ /* 0x0003e80000100800 */
[----:B------:R-:W2:Y:S04]  /*1a670*/  LDL.LU R13, [R1+0x8bc] ;  /* 0x0008bc00010d7983 */ /* 0x000ea80000300800 */
[----:B------:R1:W-:Y:S04]  /*1a680*/  LDGSTS.E [R5+0x14008], desc[UR16][R8.64], P1 ;  /* 0x1400800008057fae */ /* 0x0003e80008921850 */
[----:B------:R-:W2:Y:S04]  /*1a690*/  LDL.LU R214, [R1+0x8b0] ;  /* 0x0008b00001d67983 */ /* 0x000ea80000300800 */
[----:B---3--:R-:W3:Y:S01]  /*1a6a0*/  LDL.LU R14, [R1+0x8b8] ;  /* 0x0008b800010e7983 */ /* 0x008ee20000300800 */
[----:B-1----:R-:W-:-:S03]  /*1a6b0*/  IMAD.MOV.U32 R8, RZ, RZ, R3 ;  /* 0x000000ffff087224 */ /* 0x002fc600078e0003 */
[----:B------:R-:W3:Y:S01]  /*1a6c0*/  LDL.LU R12, [R1+0x8c0] ;  /* 0x0008c000010c7983 */ /* 0x000ee20000300800 */
[----:B------:R-:W-:-:S03]  /*1a6d0*/  IMAD.MOV.U32 R9, RZ, RZ, R10 ;  /* 0x000000ffff097224 */ /* 0x000fc600078e000a */
[----:B------:R-:W3:Y:S04]  /*1a6e0*/  LDL.LU R11, [R1+0x8c4] ;  /* 0x0008c400010b7983 */ /* 0x000ee80000300800 */
[----:B------:R-:W3:Y:S04]  /*1a6f0*/  LDL.LU R10, [R1+0x8c8] ;  /* 0x0008c800010a7983 */ /* 0x000ee80000300800 */
[----:B------:R-:W3:Y:S04]  /*1a700*/  LDL.LU R3, [R1+0x8cc] ;  /* 0x0008cc0001037983 */ /* 0x000ee80000300800 */
[----:B------:R1:W-:Y:S04]  /*1a710*/  LDGSTS.E [R5+0x18008], desc[UR16][R8.64], P1 ;  /* 0x1800800008057fae */ /* 0x0003e80008921850 */
[----:B------:R-:W2:Y:S01]  /*1a720*/  LDL.LU R9, [R1+0x8a8] ;  /* 0x0008a80001097983 */ /* 0x000ea20000300800 */
[----:B------:R-:W-:-:S04]  /*1a730*/  ISETP.GT.AND P2, PT, R6, 0x23, PT ;  /* 0x000000230600780c */ /* 0x000fc80003f44270 */
[----:B-1----:R-:W-:-:S04]  /*1a740*/  SEL R8, RZ, 0x4, !P2 ;  /* 0x00000004ff087807 */ /* 0x002fc80005000000 */
[----:B------:R-:W-:-:S04]  /*1a750*/  SEL R8, R8, RZ, !P0 ;  /* 0x000000ff08087207 */ /* 0x000fc80004000000 */
[----:B------:R-:W-:Y:S02]  /*1a760*/  ISETP.NE.U32.AND P2, PT, R8, RZ, PT ;  /* 0x000000ff0800720c */ /* 0x000fe40003f45070 */
[----:B----4-:R-:W-:-:S05]  /*1a770*/  IADD3 R215, P3, R215, R2, RZ ;  /* 0x00000002d7d77210 */ /* 0x010fca0007f7e0ff */
[----:B------:R-:W-:Y:S01]  /*1a780*/  IMAD.MOV.U32 R8, RZ, RZ, R215 ;  /* 0x000000ffff087224 */ /* 0x000fe200078e00d7 */
[----:B------:R-:W-:Y:S01]  /*1a790*/  STL [R1+0x8ac], R215 ;  /* 0x0008acd701007387 */ /* 0x000fe20000100800 */
[----:B--2---:R-:W-:-:S05]  /*1a7a0*/  IADD3.X R9, R9, R0, RZ, P3, !PT ;  /* 0x0000000009097210 */ /* 0x004fca0001ffe4ff */
[----:B------:R1:W-:Y:S01]  /*1a7b0*/  LDGSTS.E [R5+0x1c008], desc[UR16][R8.64], P1 ;  /* 0x1c00800008057fae */ /* 0x0003e20008921850 */
[-C--:B------:R-:W-:Y:S02]  /*1a7c0*/  IADD3 R16, P1, R16, R2.reuse, RZ ;  /* 0x0000000210107210 */ /* 0x080fe40007f3e0ff */
[----:B------:R-:W-:-:S03]  /*1a7d0*/  IADD3 R13, P3, R13, R2, RZ ;  /* 0x000000020d0d7210 */ /* 0x000fc60007f7e0ff */
[----:B------:R-:W-:Y:S01]  /*1a7e0*/  IMAD.X R214, R214, 0x1, R0, P1 ;  /* 0x00000001d6d67824 */ /* 0x000fe200008e0600 */
[----:B------:R2:W-:Y:S01]  /*1a7f0*/  STL [R1+0x8a8], R9 ;  /* 0x0008a80901007387 */ /* 0x0005e20000100800 */
[----:B---3--:R-:W-:Y:S01]  /*1a800*/  IADD3.X R14, R14, R0, RZ, P3, !PT ;  /* 0x000000000e0e7210 */ /* 0x008fe20001ffe4ff */
[----:B-1----:R-:W-:Y:S01]  /*1a810*/  IMAD.MOV.U32 R8, RZ, RZ, R16 ;  /* 0x000000ffff087224 */ /* 0x002fe200078e0010 */
[-C--:B------:R-:W-:Y:S01]  /*1a820*/  IADD3 R11, P1, R11, R2.reuse, RZ ;  /* 0x000000020b0b7210 */ /* 0x080fe20007f3e0ff */
[----:B--2---:R-:W-:Y:S01]  /*1a830*/  IMAD.MOV.U32 R9, RZ, RZ, R214 ;  /* 0x000000ffff097224 */ /* 0x004fe200078e00d6 */
[----:B------:R-:W-:-:S03]  /*1a840*/  IADD3 R3, P3, R3, R2, RZ ;  /* 0x0000000203037210 */ /* 0x000fc60007f7e0ff */
[----:B------:R-:W-:Y:S01]  /*1a850*/  IMAD.X R12, R12, 0x1, R0, P1 ;  /* 0x000000010c0c7824 */ /* 0x000fe200008e0600 */
[----:B------:R1:W-:Y:S01]  /*1a860*/  LDGSTS.E [R5+0x1000c], desc[UR16][R8.64], P2 ;  /* 0x1000c00008057fae */ /* 0x0003e20009121850 */
[----:B------:R-:W-:-:S03]  /*1a870*/  IADD3.X R10, R10, R0, RZ, P3, !PT ;  /* 0x000000000a0a7210 */ /* 0x000fc60001ffe4ff */
[----:B------:R-:W-:Y:S01]  /*1a880*/  STL [R1+0x8b4], R16 ;  /* 0x0008b41001007387 */ /* 0x000fe20000100800 */
[----:B-1----:R-:W-:Y:S01]  /*1a890*/  MOV R8, R13 ;  /* 0x0000000d00087202 */ /* 0x002fe20000000f00 */
[----:B------:R-:W-:Y:S02]  /*1a8a0*/  IMAD.MOV.U32 R9, RZ, RZ, R14 ;  /* 0x000000ffff097224 */ /* 0x000fe400078e000e */
[----:B------:R-:W-:Y:S04]  /*1a8b0*/  STL [R1+0x8b0], R214 ;  /* 0x0008b0d601007387 */ /* 0x000fe80000100800 */
[----:B------:R1:W-:Y:S04]  /*1a8c0*/  LDGSTS.E [R5+0x1400c], desc[UR16][R8.64], P2 ;  /* 0x1400c00008057fae */ /* 0x0003e80009121850 */
[----:B------:R-:W-:Y:S04]  /*1a8d0*/  STL [R1+0x8bc], R13 ;  /* 0x0008bc0d01007387 */ /* 0x000fe80000100800 */
[----:B------:R-:W-:Y:S01]  /*1a8e0*/  STL [R1+0x8b8], R14 ;  /* 0x0008b80e01007387 */ /* 0x000fe20000100800 */
[----:B-1----:R-:W-:-:S02]  /*1a8f0*/  IMAD.MOV.U32 R8, RZ, RZ, R11 ;  /* 0x000000ffff087224 */ /* 0x002fc400078e000b */
[----:B------:R-:W-:Y:S01]  /*1a900*/  IMAD.MOV.U32 R9, RZ, RZ, R12 ;  /* 0x000000ffff097224 */ /* 0x000fe200078e000c */
[----:B------:R-:W-:Y:S04]  /*1a910*/  STL [R1+0x8c4], R11 ;  /* 0x0008c40b01007387 */ /* 0x000fe80000100800 */
[----:B------:R-:W-:Y:S04]  /*1a920*/  STL [R1+0x8c0], R12 ;  /* 0x0008c00c01007387 */ /* 0x000fe80000100800 */
[----:B------:R-:W-:Y:S04]  /*1a930*/  STL [R1+0x8cc], R3 ;  /* 0x0008cc0301007387 */ /* 0x000fe80000100800 */
[----:B------:R1:W-:Y:S04]  /*1a940*/  LDGSTS.E [R5+0x1800c], desc[UR16][R8.64], P2 ;  /* 0x1800c00008057fae */ /* 0x0003e80009121850 */
[----:B------:R2:W-:Y:S01]  /*1a950*/  STL [R1+0x8c8], R10 ;  /* 0x0008c80a01007387 */ /* 0x0005e20000100800 */
[----:B-1----:R-:W-:Y:S01]  /*1a960*/  IMAD.MOV.U32 R9, RZ, RZ, R10 ;  /* 0x000000ffff097224 */ /* 0x002fe200078e000a */
[----:B------:R-:W-:-:S02]  /*1a970*/  MOV R8, R3 ;  /* 0x0000000300087202 */ /* 0x000fc40000000f00 */
[----:B--2---:R-:W2:Y:S04]  /*1a980*/  LDL.LU R10, [R1+0x500] ;  /* 0x00050000010a7983 */ /* 0x004ea80000300800 */
[----:B------:R-:W3:Y:S01]  /*1a990*/  LDL.LU R3, [R1+0x504] ;  /* 0x0005040001037983 */ /* 0x000ee20000300800 */
[----:B------:R-:W-:-:S03]  /*1a9a0*/  ISETP.GT.AND P1, PT, R6, 0x4, PT ;  /* 0x000000040600780c */ /* 0x000fc60003f24270 */
[----:B------:R1:W-:Y:S01]  /*1a9b0*/  LDGSTS.E [R5+0x1c00c], desc[UR16][R8.64], P2 ;  /* 0x1c00c00008057fae */ /* 0x0003e20009121850 */
[-C--:B------:R-:W-:Y:S02]  /*1a9c0*/  IADD3 R242, P2, R242, R2.reuse, RZ ;  /* 0x00000002f2f27210 */ /* 0x080fe40007f5e0ff */
[-C--:B------:R-:W-:Y:S01]  /*1a9d0*/  IADD3 R246, P3, R246, R2.reuse, RZ ;  /* 0x00000002f6f67210 */ /* 0x080fe20007f7e0ff */
[----:B------:R-:W4:Y:S01]  /*1a9e0*/  LDL.LU R214, [R1+0x508] ;  /* 0x0005080001d67983 */ /* 0x000f220000300800 */
[----:B-1----:R-:W-:Y:S01]  /*1a9f0*/  SEL R5, RZ, 0x4, !P1 ;  /* 0x00000004ff057807 */ /* 0x002fe20004800000 */
[----:B------:R-:W-:Y:S01]  /*1aa00*/  IMAD.X R241, R241, 0x1, R0, P2 ;  /* 0x00000001f1f17824 */ /* 0x000fe200010e0600 */
[----:B------:R-:W-:Y:S01]  /*1aa10*/  IADD3 R250, P4, R250, R2, RZ ;  /* 0x00000002fafa7210 */ /* 0x000fe20007f9e0ff */
[----:B------:R-:W-:Y:S01]  /*1aa20*/  IMAD.MOV.U32 R8, RZ, RZ, R242 ;  /* 0x000000ffff087224 */ /* 0x000fe200078e00f2 */
[----:B------:R-:W-:Y:S01]  /*1aa30*/  SEL R5, R5, RZ, !P0 ;  /* 0x000000ff05057207 */ /* 0x000fe20004000000 */
[----:B------:R-:W-:Y:S01]  /*1aa40*/  IMAD.X R245, R245, 0x1, R0, P3 ;  /* 0x00000001f5f57824 */ /* 0x000fe200018e0600 */
[----:B------:R-:W4:Y:S02]  /*1aa50*/  LDL.LU R16, [R1+0x50c] ;  /* 0x00050c0001107983 */ /* 0x000f240000300800 */
[----:B------:R-:W-:-:S02]  /*1aa60*/  ISETP.NE.U32.AND P1, PT, R5, RZ, PT ;  /* 0x000000ff0500720c */ /* 0x000fc40003f25070 */
[----:B------:R-:W-:Y:S02]  /*1aa70*/  LOP3.LUT R5, R7, 0x10, RZ, 0x3c, !PT ;  /* 0x0000001007057812 */ /* 0x000fe400078e3cff */
[----:B------:R-:W-:Y:S01]  /*1aa80*/  IADD3 R244, P2, R244, R2, RZ ;  /* 0x00000002f4f47210 */ /* 0x000fe20007f5e0ff */
[----:B------:R-:W-:Y:S01]  /*1aa90*/  IMAD.MOV.U32 R9, RZ, RZ, R241 ;  /* 0x000000ffff097224 */ /* 0x000fe200078e00f1 */
[----:B------:R-:W-:Y:S01]  /*1aaa0*/  IADD3 R5, R5, UR4, RZ ;  /* 0x0000000405057c10 */ /* 0x000fe2000fffe0ff */
[----:B------:R-:W-:Y:S01]  /*1aab0*/  IMAD.X R249, R249, 0x1, R0, P4 ;  /* 0x00000001f9f97824 */ /* 0x000fe200020e0600 */
[----:B------:R-:W-:Y:S01]  /*1aac0*/  IADD3.X R243, R243, R0, RZ, P2, !PT ;  /* 0x00000000f3f37210 */ /* 0x000fe200017fe4ff */
[----:B------:R-:W4:Y:S04]  /*1aad0*/  LDL.LU R14, [R1+0x510] ;  /* 0x00051000010e7983 */ /* 0x000f280000300800 */
[----:B------:R1:W-:Y:S01]  /*1aae0*/  LDGSTS.E [R5], desc[UR16][R8.64], P1 ;  /* 0x0000000008057fae */ /* 0x0003e20008921850 */
[----:B------:R-:W-:-:S02]  /*1aaf0*/  ISETP.GT.AND P2, PT, R6, 0x5, PT ;  /* 0x000000050600780c */ /* 0x000fc40003f44270 */
[----:B------:R-:W-:Y:S01]  /*1ab00*/  IADD3 R248, P3, R248, R2, RZ ;  /* 0x00000002f8f87210 */ /* 0x000fe20007f7e0ff */
[----:B------:R-:W4:Y:S01]  /*1ab10*/  LDL.LU R13, [R1+0x514] ;  /* 0x00051400010d7983 */ /* 0x000f220000300800 */
[----:B-1----:R-:W-:Y:S01]  /*1ab20*/  IMAD.MOV.U32 R8, RZ, RZ, R244 ;  /* 0x000000ffff087224 */ /* 0x002fe200078e00f4 */
[----:B------:R-:W-:-:S05]  /*1ab30*/  MOV R9, R243 ;  /* 0x000000f300097202 */ /* 0x000fca0000000f00 */
[----:B------:R1:W-:Y:S01]  /*1ab40*/  LDGSTS.E [R5+0x4000], desc[UR16][R8.64], P1 ;  /* 0x0400000008057fae */ /* 0x0003e20008921850 */
[----:B------:R-:W-:Y:S01]  /*1ab50*/  IADD3.X R247, R247, R0, RZ, P3, !PT ;  /* 0x00000000f7f77210 */ /* 0x000fe20001ffe4ff */
        /* <DEDUP_REMOVED lines=13> */
[----:B------:R1:W-:Y:S02]  /*1ac30*/  LDGSTS.E [R5+0x4], desc[UR16][R8.64], P2 ;  /* 0x0000400008057fae */ /* 0x0003e40009121850 */
[----:B-1----:R-:W-:Y:S01]  /*1ac40*/  IMAD.MOV.U32 R8, RZ, RZ, R252 ;  /* 0x000000ffff087224 */ /* 0x002fe200078e00fc */
[----:B------:R-:W-:-:S05]  /*1ac50*/  MOV R9, R251 ;  /* 0x000000fb00097202 */ /* 0x000fca0000000f00 */
[----:B------:R1:W-:Y:S01]  /*1ac60*/  LDGSTS.E [R5+0x4004], desc[UR16][R8.64], P2 ;  /* 0x0400400008057fae */ /* 0x0003e20009121850 */
[----:B---3--:R-:W-:-:S05]  /*1ac70*/  IADD3 R3, P3, R3, R2, RZ ;  /* 0x0000000203037210 */ /* 0x008fca0007f7e0ff */
[----:B--2---:R-:W-:Y:S01]  /*1ac80*/  IMAD.X R10, R10, 0x1, R0, P3 ;  /* 0x000000010a0a7824 */ /* 0x004fe200018e0600 */
[----:B------:R-:W-:Y:S01]  /*1ac90*/  STL [R1+0x504], R3 ;  /* 0x0005040301007387 */ /* 0x000fe20000100800 */
[----:B-1----:R-:W-:-:S03]  /*1aca0*/  IMAD.MOV.U32 R8, RZ, RZ, R3 ;  /* 0x000000ffff087224 */ /* 0x002fc600078e0003 */
[----:B------:R1:W-:Y:S01]  /*1acb0*/  STL [R1+0x500], R10 ;  /* 0x0005000a01007387 */ /* 0x0003e20000100800 */
[----:B------:R-:W-:-:S03]  /*1acc0*/  IMAD.MOV.U32 R9, RZ, RZ, R10 ;  /* 0x000000ffff097224 */ /* 0x000fc600078e000a */
[----:B------:R-:W2:Y:S04]  /*1acd0*/  LDL.LU R12, [R1+0x518] ;  /* 0x00051800010c7983 */ /* 0x000ea80000300800 */
[----:B------:R-:W3:Y:S04]  /*1ace0*/  LDL.LU R11, [R1+0x51c] ;  /* 0x00051c00010b7983 */ /* 0x000ee80000300800 */
[----:B-1----:R-:W2:Y:S04]  /*1acf0*/  LDL.LU R10, [R1+0x520] ;  /* 0x00052000010a7983 */ /* 0x002ea80000300800 */
[----:B------:R-:W2:Y:S01]  /*1ad00*/  LDL.LU R3, [R1+0x524] ;  /* 0x0005240001037983 */ /* 0x000ea20000300800 */
[----:B------:R-:W-:-:S03]  /*1ad10*/  ISETP.GT.AND P1, PT, R6, 0x6, PT ;  /* 0x000000060600780c */ /* 0x000fc60003f24270 */
[----:B------:R1:W-:Y:S01]  /*1ad20*/  LDGSTS.E [R5+0x8004], desc[UR16][R8.64], P2 ;  /* 0x0800400008057fae */ /* 0x0003e20009121850 */
[----:B----4-:R-:W-:-:S04]  /*1ad30*/  IADD3 R16, P3, R16, R2, RZ ;  /* 0x0000000210107210 */ /* 0x010fc80007f7e0ff */
[----:B------:R-:W-:Y:S02]  /*1ad40*/  IADD3.X R214, R214, R0, RZ, P3, !PT ;  /* 0x00000000d6d67210 */ /* 0x000fe40001ffe4ff */
[----:B-1----:R-:W-:Y:S02]  /*1ad50*/  SEL R8, RZ, 0x4, !P1 ;  /* 0x00000004ff087807 */ /* 0x002fe40004800000 */
[----:B------:R-:W-:Y:S02]  /*1ad60*/  IADD3 R13, P4, R13, R2, RZ ;  /* 0x000000020d0d7210 */ /* 0x000fe40007f9e0ff */
[----:B------:R-:W-:Y:S01]  /*1ad70*/  SEL R8, R8, RZ, !P0 ;  /* 0x000000ff08087207 */ /* 0x000fe20004000000 */
[----:B------:R-:W-:Y:S01]  /*1ad80*/  STL [R1+0x50c], R16 ;  /* 0x00050c1001007387 */ /* 0x000fe20000100800 */
[----:B------:R-:W-:Y:S01]  /*1ad90*/  MOV R9, R214 ;  /* 0x000000d600097202 */ /* 0x000fe20000000f00 */
[----:B------:R-:W-:Y:S01]  /*1ada0*/  IMAD.X R14, R14, 0x1, R0, P4 ;  /* 0x000000010e0e7824 */ /* 0x000fe200020e0600 */
[----:B------:R-:W-:Y:S01]  /*1adb0*/  ISETP.NE.U32.AND P1, PT, R8, RZ, PT ;  /* 0x000000ff0800720c */ /* 0x000fe20003f25070 */
[----:B------:R-:W-:Y:S01]  /*1adc0*/  IMAD.MOV.U32 R8, RZ, RZ, R16 ;  /* 0x000000ffff087224 */ /* 0x000fe200078e0010 */
[----:B------:R1:W-:Y:S04]  /*1add0*/  STL [R1+0x508], R214 ;  /* 0x000508d601007387 */ /* 0x0003e80000100800 */
[----:B------:R-:W-:Y:S04]  /*1ade0*/  STL [R1+0x514], R13 ;  /* 0x0005140d01007387 */ /* 0x000fe80000100800 */
[----:B------:R4:W-:Y:S04]  /*1adf0*/  STL [R1+0x510], R14 ;  /* 0x0005100e01007387 */ /* 0x0009e80000100800 */
[----:B------:R4:W-:Y:S04]  /*1ae00*/  LDGSTS.E [R5+0xc004], desc[UR16][R8.64], P2 ;  /* 0x0c00400008057fae */ /* 0x0009e80009121850 */
[----:B-1----:R-:W2:Y:S04]  /*1ae10*/  LDL.LU R214, [R1+0x528] ;  /* 0x0005280001d67983 */ /* 0x002ea80000300800 */
[----:B------:R-:W2:Y:S01]  /*1ae20*/  LDL.LU R16, [R1+0x52c] ;  /* 0x00052c0001107983 */ /* 0x000ea20000300800 */
[----:B----4-:R-:W-:-:S02]  /*1ae30*/  IMAD.MOV.U32 R9, RZ, RZ, R14 ;  /* 0x000000ffff097224 */ /* 0x010fc400078e000e */
[----:B------:R-:W-:Y:S01]  /*1ae40*/  IMAD.MOV.U32 R8, RZ, RZ, R13 ;  /* 0x000000ffff087224 */ /* 0x000fe200078e000d */
[----:B------:R-:W4:Y:S04]  /*1ae50*/  LDL.LU R14, [R1+0x530] ;  /* 0x00053000010e7983 */ /* 0x000f280000300800 */
[----:B------:R-:W4:Y:S04]  /*1ae60*/  LDL.LU R13, [R1+0x534] ;  /* 0x00053400010d7983 */ /* 0x000f280000300800 */
[----:B------:R1:W-:Y:S01]  /*1ae70*/  LDGSTS.E [R5+0x8], desc[UR16][R8.64], P1 ;  /* 0x0000800008057fae */ /* 0x0003e20008921850 */
[----:B---3--:R-:W-:-:S04]  /*1ae80*/  IADD3 R11, P2, R11, R2, RZ ;  /* 0x000000020b0b7210 */ /* 0x008fc80007f5e0ff */
[----:B--2---:R-:W-:Y:S02]  /*1ae90*/  IADD3.X R12, R12, R0, RZ, P2, !PT ;  /* 0x000000000c0c7210 */ /* 0x004fe400017fe4ff */
[----:B------:R-:W-:Y:S01]  /*1aea0*/  IADD3 R3, P3, R3, R2, RZ ;  /* 0x0000000203037210 */ /* 0x000fe20007f7e0ff */
[----:B-1----:R-:W-:Y:S01]  /*1aeb0*/  IMAD.MOV.U32 R8, RZ, RZ, R11 ;  /* 0x000000ffff087224 */ /* 0x002fe200078e000b */
[----:B------:R-:W-:Y:S01]  /*1aec0*/  MOV R9, R12 ;  /* 0x0000000c00097202 */ /* 0x000fe20000000f00 */
[----:B------:R-:W-:Y:S02]  /*1aed0*/  STL [R1+0x51c], R11 ;  /* 0x00051c0b01007387 */ /* 0x000fe40000100800 */
[----:B------:R-:W-:Y:S02]  /*1aee0*/  IMAD.X R10, R10, 0x1, R0, P3 ;  /* 0x000000010a0a7824 */ /* 0x000fe400018e0600 */
        /* <DEDUP_REMOVED lines=8> */
[----:B--2---:R-:W2:Y:S04]  /*1af70*/  LDL.LU R10, [R1+0x540] ;  /* 0x00054000010a7983 */ /* 0x004ea80000300800 */
[----:B------:R-:W3:Y:S01]  /*1af80*/  LDL.LU R3, [R1+0x544] ;  /* 0x0005440001037983 */ /* 0x000ee20000300800 */
[----:B------:R-:W-:-:S03]  /*1af90*/  ISETP.GT.AND P2, PT, R6, 0x7, PT ;  /* 0x000000070600780c */ /* 0x000fc60003f44270 */
[----:B------:R1:W-:Y:S01]  /*1afa0*/  LDGSTS.E [R5+0x8008], desc[UR16][R8.64], P1 ;  /* 0x0800800008057fae */ /* 0x0003e20008921850 */
[-C--:B------:R-:W-:Y:S02]  /*1afb0*/  IADD3 R16, P3, R16, R2.reuse, RZ ;  /* 0x0000000210107210 */ /* 0x080fe40007f7e0ff */
[----:B-1----:R-:W-:Y:S02]  /*1afc0*/  SEL R8, RZ, 0x4, !P2 ;  /* 0x00000004ff087807 */ /* 0x002fe40005000000 */
[----:B----4-:R-:W-:Y:S02]  /*1afd0*/  IADD3 R13, P4, R13, R2, RZ ;  /* 0x000000020d0d7210 */ /* 0x010fe40007f9e0ff */
[----:B------:R-:W-:Y:S02]  /*1afe0*/  SEL R8, R8, RZ, !P0 ;  /* 0x000000ff08087207 */ /* 0x000fe40004000000 */
[----:B------:R-:W-:Y:S01]  /*1aff0*/  IADD3.X R214, R214, R0, RZ, P3, !PT ;  /* 0x00000000d6d67210 */ /* 0x000fe20001ffe4ff */
[----:B------:R-:W-:Y:S01]  /*1b000*/  IMAD.X R14, R14, 0x1, R0, P4 ;  /* 0x000000010e0e7824 */ /* 0x000fe200020e0600 */
[----:B------:R-:W-:Y:S01]  /*1b010*/  ISETP.NE.U32.AND P2, PT, R8, RZ, PT ;  /* 0x000000ff0800720c */ /* 0x000fe20003f45070 */
[----:B------:R-:W-:Y:S01]  /*1b020*/  IMAD.MOV.U32 R8, RZ, RZ, R16 ;  /* 0x000000ffff087224 */ /* 0x000fe200078e0010 */
[----:B------:R-:W-:Y:S01]  /*1b030*/  MOV R9, R214 ;  /* 0x000000d600097202 */ /* 0x000fe20000000f00 */
[----:B------:R-:W-:Y:S04]  /*1b040*/  STL [R1+0x52c], R16 ;  /* 0x00052c1001007387 */ /* 0x000fe80000100800 */
        /* <DEDUP_REMOVED lines=11> */
[----:B------:R-:W-:-:S04]  /*1b100*/  IADD3 R11, P1, R11, R2, RZ ;  /* 0x000000020b0b7210 */ /* 0x000fc80007f3e0ff */
[----:B------:R-:W-:Y:S01]  /*1b110*/  IADD3.X R12, R12, R0, RZ, P1, !PT ;  /* 0x000000000c0c7210 */ /* 0x000fe20000ffe4ff */
[----:B-1----:R-:W-:Y:S01]  /*1b120*/  IMAD.MOV.U32 R8, RZ, RZ, R11 ;  /* 0x000000ffff087224 */ /* 0x002fe200078e000b */
[----:B---3--:R-:W-:Y:S01]  /*1b130*/  IADD3 R3, P3, R3, R2, RZ ;  /* 0x0000000203037210 */ /* 0x008fe20007f7e0ff */
[----:B------:R-:W-:Y:S01]  /*1b140*/  STL [R1+0x53c], R11 ;  /* 0x00053c0b01007387 */ /* 0x000fe20000100800 */
[----:B------:R-:W-:-:S03]  /*1b150*/  MOV R9, R12 ;  /* 0x0000000c00097202 */ /* 0x000fc60000000f00 */
[----:B--2---:R-:W-:Y:S01]  /*1b160*/  IMAD.X R10, R10, 0x1, R0, P3 ;  /* 0x000000010a0a7824 */ /* 0x004fe200018e0600 */
        /* <DEDUP_REMOVED lines=12> */
[----:B------:R-:W-:Y:S02]  /*1b230*/  IADD3 R16, P3, R16, R2, RZ ;  /* 0x0000000210107210 */ /* 0x000fe40007f7e0ff */
[----:B-1----:R-:W-:Y:S02]  /*1b240*/  SEL R8, RZ, 0x4, !P1 ;  /* 0x00000004ff087807 */ /* 0x002fe40004800000 */
[----:B------:R-:W-:Y:S02]  /*1b250*/  IADD3.X R214, R214, R0, RZ, P3, !PT ;  /* 0x00000000d6d67210 */ /* 0x000fe40001ffe4ff */
[----:B------:R-:W-:Y:S02]  /*1b260*/  SEL R8, R8, RZ, !P0 ;  /* 0x000000ff08087207 */ /* 0x000fe40004000000 */
[----:B----4-:R-:W-:Y:S02]  /*1b270*/  IADD3 R13, P4, R13, R2, RZ ;  /* 0x000000020d0d7210 */ /* 0x010fe40007f9e0ff */
[----:B------:R-:W-:Y:S01]  /*1b280*/  ISETP.NE.U32.AND P1, PT, R8, RZ, PT ;  /* 0x000000ff0800720c */ /* 0x000fe20003f25070 */
[----:B------:R-:W-:Y:S01]  /*1b290*/  IMAD.MOV.U32 R8, RZ, RZ, R16 ;  /* 0x000000ffff087224 */ /* 0x000fe200078e0010 */
[----:B------:R-:W-:Y:S01]  /*1b2a0*/  MOV R9, R214 ;  /* 0x000000d600097202 */ /* 0x000fe20000000f00 */
[----:B------:R-:W-:Y:S01]  /*1b2b0*/  IMAD.X R14, R14, 0x1, R0, P4 ;  /* 0x000000010e0e7824 */ /* 0x000fe200020e0600 */
        /* <DEDUP_REMOVED lines=30> */
[----:B------:R1:W-:Y:S02]  /*1b4a0*/  LDGSTS.E [R5+0x18000], desc[UR16][R8.64], P1 ;  /* 0x1800000008057fae */ /* 0x0003e40008921850 */
[----:B-1----:R-:W-:Y:S02]  /*1b4b0*/  SEL R8, RZ, 0x4, !P2 ;  /* 0x00000004ff087807 */ /* 0x002fe40005000000 */
[----:B------:R-:W-:Y:S02]  /*1b4c0*/  IADD3 R16, P3, R16, R2, RZ ;  /* 0x0000000210107210 */ /* 0x000fe40007f7e0ff */
[----:B------:R-:W-:Y:S02]  /*1b4d0*/  SEL R8, R8, RZ, !P0 ;  /* 0x000000ff08087207 */ /* 0x000fe40004000000 */
[----:B------:R-:W-:Y:S02]  /*1b4e0*/  IADD3.X R214, R214, R0, RZ, P3, !PT ;  /* 0x00000000d6d67210 */ /* 0x000fe40001ffe4ff */
[----:B------:R-:W-:-:S02]  /*1b4f0*/  ISETP.NE.U32.AND P2, PT, R8, RZ, PT ;  /* 0x000000ff0800720c */ /* 0x000fc40003f45070 */
[----:B----4-:R-:W-:Y:S01]  /*1b500*/  IADD3 R13, P4, R13, R2, RZ ;  /* 0x000000020d0d7210 */ /* 0x010fe20007f9e0ff */
[----:B------:R-:W-:Y:S01]  /*1b510*/  IMAD.MOV.U32 R8, RZ, RZ, R16 ;  /* 0x000000ffff087224 */ /* 0x000fe200078e0010 */
[----:B------:R-:W-:Y:S01]  /*1b520*/  MOV R9, R214 ;  /* 0x000000d600097202 */ /* 0x000fe20000000f00 */
[----:B------:R-:W-:Y:S02]  /*1b530*/  STL [R1+0x8ec], R16 ;  /* 0x0008ec1001007387 */ /* 0x000fe40000100800 */
[----:B------:R-:W-:Y:S02]  /*1b540*/  IMAD.X R14, R14, 0x1, R0, P4 ;  /* 0x000000010e0e7824 */ /* 0x000fe400020e0600 */
[----:B------:R1:W-:Y:S04]  /*1b550*/  STL [R1+0x8e8], R214 ;  /* 0x0008e8d601007387 */ /* 0x0003e80000100800 */
[----:B------:R-:W-:Y:S04]  /*1b560*/  STL [R1+0x8f4], R13 ;  /* 0x0008f40d01007387 */ /* 0x000fe80000100800 */
[----:B------:R4:W-:Y:S04]  /*1b570*/  STL [R1+0x8f0], R14 ;  /* 0x0008f00e01007387 */ /* 0x0009e80000100800 */
[----:B------:R4:W-:Y:S04]  /*1b580*/  LDGSTS.E [R5+0x1c000], desc[UR16][R8.64], P1 ;  /* 0x1c00000008057fae */ /* 0x0009e80008921850 */
[----:B-1----:R-:W2:Y:S04]  /*1b590*/  LDL.LU R214, [R1+0x908] ;  /* 0x0009080001d67983 */ /* 0x002ea80000300800 */
[----:B------:R-:W2:Y:S01]  /*1b5a0*/  LDL.LU R16, [R1+0x90c] ;  /* 0x00090c0001107983 */ /* 0x000ea20000300800 */
[----:B----4-:R-:W-:-:S02]  /*1b5b0*/  IMAD.MOV.U32 R8, RZ, RZ, R13 ;  /* 0x000000ffff087224 */ /* 0x010fc400078e000d */
[----:B------:R-:W-:Y:S02]  /*1b5c0*/  IMAD.MOV.U32 R9, RZ, RZ, R14 ;  /* 0x000000ffff097224 */ /* 0x000fe400078e000e */
        /* <DEDUP_REMOVED lines=26> */
[----:B------:R-:W-:Y:S01]  /*1b770*/  ISETP.NE.U32.AND P1, PT, R8, RZ, PT ;  /* 0x000000ff0800720c */ /* 0x000fe20003f25070 */
[----:B------:R-:W-:Y:S01]  /*1b780*/  IMAD.MOV.U32 R8, RZ, RZ, R16 ;  /* 0x000000ffff087224 */ /* 0x000fe200078e0010 */
[----:B------:R-:W-:-:S02]  /*1b790*/  MOV R9, R214 ;  /* 0x000000d600097202 */ /* 0x000fc40000000f00 */
[----:B----4-:R-:W-:-:S03]  /*1b7a0*/  IADD3 R13, P4, R13, R2, RZ ;  /* 0x000000020d0d7210 */ /* 0x010fc60007f9e0ff */
[----:B------:R1:W-:Y:S02]  /*1b7b0*/  LDGSTS.E [R5+0x1c004], desc[UR16][R8.64], P2 ;  /* 0x1c00400008057fae */ /* 0x0003e40009121850 */
[----:B------:R-:W-:Y:S02]  /*1b7c0*/  IMAD.X R14, R14, 0x1, R0, P4 ;  /* 0x000000010e0e7824 */ /* 0x000fe400020e0600 */
        /* <DEDUP_REMOVED lines=11> */
[----:B---3--:R-:W-:Y:S01]  /*1b880*/  IADD3 R3, P3, R3, R2, RZ ;  /* 0x0000000203037210 */ /* 0x008fe20007f7e0ff */
[----:B-1----:R-:W-:Y:S01]  /*1b890*/  IMAD.MOV.U32 R8, RZ, RZ, R11 ;  /* 0x000000ffff087224 */ /* 0x002fe200078e000b */
[----:B------:R-:W-:Y:S01]  /*1b8a0*/  MOV R9, R12 ;  /* 0x0000000c00097202 */ /* 0x000fe20000000f00 */
[----:B------:R1:W-:Y:S02]  /*1b8b0*/  STL [R1+0x918], R12 ;  /* 0x0009180c01007387 */ /* 0x0003e40000100800 */
[----:B--2---:R-:W-:Y:S02]  /*1b8c0*/  IMAD.X R10, R10, 0x1, R0, P3 ;  /* 0x000000010a0a7824 */ /* 0x004fe400018e0600 */
[----:B------:R-:W-:Y:S04]  /*1b8d0*/  STL [R1+0x924], R3 ;  /* 0x0009240301007387 */ /* 0x000fe80000100800 */
[----:B----4-:R-:W2:Y:S04]  /*1b8e0*/  LDL.LU R16, [R1+0x934] ;  /* 0x0009340001107983 */ /* 0x010ea80000300800 */
[----:B------:R3:W-:Y:S04]  /*1b8f0*/  STL [R1+0x920], R10 ;  /* 0x0009200a01007387 */ /* 0x0007e80000100800 */
[----:B------:R-:W4:Y:S04]  /*1b900*/  LDL.LU R13, [R1+0x93c] ;  /* 0x00093c00010d7983 */ /* 0x000f280000300800 */
[----:B------:R1:W-:Y:S04]  /*1b910*/  LDGSTS.E [R5+0x14008], desc[UR16][R8.64], P1 ;  /* 0x1400800008057fae */ /* 0x0003e80008921850 */
[----:B------:R-:W4:Y:S04]  /*1b920*/  LDL.LU R214, [R1+0x930] ;  /* 0x0009300001d67983 */ /* 0x000f280000300800 */
[----:B------:R-:W4:Y:S01]  /*1b930*/  LDL.LU R14, [R1+0x938] ;  /* 0x00093800010e7983 */ /* 0x000f220000300800 */
[----:B-1----:R-:W-:-:S03]  /*1b940*/  IMAD.MOV.U32 R8, RZ, RZ, R3 ;  /* 0x000000ffff087224 */ /* 0x002fc600078e0003 */
[----:B------:R-:W4:Y:S01]  /*1b950*/  LDL.LU R12, [R1+0x940] ;  /* 0x00094000010c7983 */ /* 0x000f220000300800 */
[----:B------:R-:W-:-:S03]  /*1b960*/  IMAD.MOV.U32 R9, RZ, RZ, R10 ;  /* 0x000000ffff097224 */ /* 0x000fc600078e000a */
[----:B------:R-:W4:Y:S04]  /*1b970*/  LDL.LU R11, [R1+0x944] ;  /* 0x00094400010b7983 */ /* 0x000f280000300800 */
[----:B---3--:R-:W3:Y:S04]  /*1b980*/  LDL.LU R10, [R1+0x948] ;  /* 0x00094800010a7983 */ /* 0x008ee80000300800 */
[----:B------:R-:W3:Y:S04]  /*1b990*/  LDL.LU R3, [R1+0x94c] ;  /* 0x00094c0001037983 */ /* 0x000ee80000300800 */
[----:B------:R1:W-:Y:S04]  /*1b9a0*/  LDGSTS.E [R5+0x18008], desc[UR16][R8.64], P1 ;  /* 0x1800800008057fae */ /* 0x0003e80008921850 */
[----:B------:R-:W2:Y:S01]  /*1b9b0*/  LDL.LU R9, [R1+0x928] ;  /* 0x0009280001097983 */ /* 0x000ea20000300800 */
[----:B------:R-:W-:-:S04]  /*1b9c0*/  ISETP.GT.AND P2, PT, R6, 0x27, PT ;  /* 0x000000270600780c */ /* 0x000fc80003f44270 */
[----:B-1----:R-:W-:Y:S02]  /*1b9d0*/  SEL R8, RZ, 0x4, !P2 ;  /* 0x00000004ff087807 */ /* 0x002fe40005000000 */
[----:B------:R-:W-:Y:S02]  /*1b9e0*/  IADD3 R215, P3, R215, R2, RZ ;  /* 0x00000002d7d77210 */ /* 0x000fe40007f7e0ff */
[----:B------:R-:W-:-:S04]  /*1b9f0*/  SEL R8, R8, RZ, !P0 ;  /* 0x000000ff08087207 */ /* 0x000fc80004000000 */
[----:B------:R-:W-:Y:S01]  /*1ba00*/  ISETP.NE.U32.AND P2, PT, R8, RZ, PT ;  /* 0x000000ff0800720c */ /* 0x000fe20003f45070 */
[----:B------:R-:W-:Y:S01]  /*1ba10*/  IMAD.MOV.U32 R8, RZ, RZ, R215 ;  /* 0x000000ffff087224 */ /* 0x000fe200078e00d7 */
[----:B------:R-:W-:Y:S01]  /*1ba20*/  STL [R1+0x92c], R215 ;  /* 0x00092cd701007387 */ /* 0x000fe20000100800 */
[----:B--2---:R-:W-:-:S05]  /*1ba30*/  IADD3.X R9, R9, R0, RZ, P3, !PT ;  /* 0x0000000009097210 */ /* 0x004fca0001ffe4ff */
[----:B------:R1:W-:Y:S01]  /*1ba40*/  LDGSTS.E [R5+0x1c008], desc[UR16][R8.64], P1 ;  /* 0x1c00800008057fae */ /* 0x0003e20008921850 */
[-C--:B------:R-:W-:Y:S02]  /*1ba50*/  IADD3 R16, P1, R16, R2.reuse, RZ ;  /* 0x0000000210107210 */ /* 0x080fe40007f3e0ff */
[----:B----4-:R-:W-:-:S03]  /*1ba60*/  IADD3 R13, P3, R13, R2, RZ ;  /* 0x000000020d0d7210 */ /* 0x010fc60007f7e0ff */
[----:B------:R-:W-:Y:S01]  /*1ba70*/  IMAD.X R214, R214, 0x1, R0, P1 ;  /* 0x00000001d6d67824 */ /* 0x000fe200008e0600 */
[----:B------:R2:W-:Y:S01]  /*1ba80*/  STL [R1+0x928], R9 ;  /* 0x0009280901007387 */ /* 0x0005e20000100800 */
[----:B------:R-:W-:Y:S01]  /*1ba90*/  IADD3.X R14, R14, R0, RZ, P3, !PT ;  /* 0x000000000e0e7210 */ /* 0x000fe20001ffe4ff */
[----:B-1----:R-:W-:Y:S02]  /*1baa0*/  IMAD.MOV.U32 R8, RZ, RZ, R16 ;  /* 0x000000ffff087224 */ /* 0x002fe400078e0010 */
[----:B------:R-:W-:Y:S01]  /*1bab0*/  STL [R1+0x934], R16 ;  /* 0x0009341001007387 */ /* 0x000fe20000100800 */
[----:B--2---:R-:W-:-:S03]  /*1bac0*/  IMAD.MOV.U32 R9, RZ, RZ, R214 ;  /* 0x000000ffff097224 */ /* 0x004fc600078e00d6 */
[----:B------:R-:W-:Y:S01]  /*1bad0*/  STL [R1+0x930], R214 ;  /* 0x000930d601007387 */ /* 0x000fe20000100800 */
[----:B------:R-:W-:-:S03]  /*1bae0*/  IADD3 R11, P1, R11, R2, RZ ;  /* 0x000000020b0b7210 */ /* 0x000fc60007f3e0ff */
[----:B------:R-:W-:Y:S04]  /*1baf0*/  STL [R1+0x93c], R13 ;  /* 0x00093c0d01007387 */ /* 0x000fe80000100800 */
[----:B------:R1:W-:Y:S01]  /*1bb00*/  LDGSTS.E [R5+0x1000c], desc[UR16][R8.64], P2 ;  /* 0x1000c00008057fae */ /* 0x0003e20009121850 */
[----:B---3--:R-:W-:-:S03]  /*1bb10*/  IADD3 R3, P3, R3, R2, RZ ;  /* 0x0000000203037210 */ /* 0x008fc60007f7e0ff */
[----:B------:R2:W-:Y:S01]  /*1bb20*/  STL [R1+0x938], R14 ;  /* 0x0009380e01007387 */ /* 0x0005e20000100800 */
[----:B------:R-:W-:Y:S02]  /*1bb30*/  IMAD.X R12, R12, 0x1, R0, P1 ;  /* 0x000000010c0c7824 */ /* 0x000fe400008e0600 */
[----:B-1----:R-:W-:Y:S01]  /*1bb40*/  IMAD.MOV.U32 R9, RZ, RZ, R14 ;  /* 0x000000ffff097224 */ /* 0x002fe200078e000e */
[----:B------:R-:W-:Y:S01]  /*1bb50*/  MOV R8, R13 ;  /* 0x0000000d00087202 */ /* 0x000fe20000000f00 */
[----:B--2---:R-:W2:Y:S04]  /*1bb60*/  LDL.LU R14, [R1+0x550] ;  /* 0x00055000010e7983 */ /* 0x004ea80000300800 */
[----:B------:R-:W3:Y:S01]  /*1bb70*/  LDL.LU R13, [R1+0x554] ;  /* 0x00055400010d7983 */ /* 0x000ee20000300800 */
[----:B------:R-:W-:-:S03]  /*1bb80*/  IADD3.X R10, R10, R0, RZ, P3, !PT ;  /* 0x000000000a0a7210 */ /* 0x000fc60001ffe4ff */
[----:B------:R1:W-:Y:S04]  /*1bb90*/  LDGSTS.E [R5+0x1400c], desc[UR16][R8.64], P2 ;  /* 0x1400c00008057fae */ /* 0x0003e80009121850 */
[----:B------:R-:W-:Y:S04]  /*1bba0*/  STL [R1+0x944], R11 ;  /* 0x0009440b01007387 */ /* 0x000fe80000100800 */
[----:B------:R4:W-:Y:S01]  /*1bbb0*/  STL [R1+0x940], R12 ;  /* 0x0009400c01007387 */ /* 0x0009e20000100800 */
[----:B-1----:R-:W-:Y:S02]  /*1bbc0*/  IMAD.MOV.U32 R8, RZ, RZ, R11 ;  /* 0x000000ffff087224 */ /* 0x002fe400078e000b */
[----:B------:R-:W-:Y:S01]  /*1bbd0*/  IMAD.MOV.U32 R9, RZ, RZ, R12 ;  /* 0x000000ffff097224 */ /* 0x000fe200078e000c */
[----:B------:R-:W-:Y:S04]  /*1bbe0*/  STL [R1+0x94c], R3 ;  /* 0x00094c0301007387 */ /* 0x000fe80000100800 */
[----:B------:R1:W-:Y:S04]  /*1bbf0*/  STL [R1+0x948], R10 ;  /* 0x0009480a01007387 */ /* 0x0003e80000100800 */
[----:B------:R1:W-:Y:S04]  /*1bc00*/  LDGSTS.E [R5+0x1800c], desc[UR16][R8.64], P2 ;  /* 0x1800c00008057fae */ /* 0x0003e80009121850 */
[----:B----4-:R-:W4:Y:S04]  /*1bc10*/  LDL.LU R12, [R1+0x558] ;  /* 0x00055800010c7983 */ /* 0x010f280000300800 */
[----:B------:R-:W4:Y:S01]  /*1bc20*/  LDL.LU R11, [R1+0x55c] ;  /* 0x00055c00010b7983 */ /* 0x000f220000300800 */
[----:B-1----:R-:W-:Y:S01]  /*1bc30*/  IMAD.MOV.U32 R9, RZ, RZ, R10 ;  /* 0x000000ffff097224 */ /* 0x002fe200078e000a */
[----:B------:R-:W-:-:S02]  /*1bc40*/  MOV R8, R3 ;  /* 0x0000000300087202 */ /* 0x000fc40000000f00 */
[----:B------:R-:W4:Y:S04]  /*1bc50*/  LDL.LU R10, [R1+0x560] ;  /* 0x00056000010a7983 */ /* 0x000f280000300800 */
[----:B------:R-:W4:Y:S01]  /*1bc60*/  LDL.LU R3, [R1+0x564] ;  /* 0x0005640001037983 */ /* 0x000f220000300800 */
[----:B------:R-:W-:-:S03]  /*1bc70*/  ISETP.GT.AND P1, PT, R6, 0x8, PT ;  /* 0x000000080600780c */ /* 0x000fc60003f24270 */
[----:B------:R1:W-:Y:S02]  /*1bc80*/  LDGSTS.E [R5+0x1c00c], desc[UR16][R8.64], P2 ;  /* 0x1c00c00008057fae */ /* 0x0003e40009121850 */
[----:B-1----:R-:W-:-:S04]  /*1bc90*/  SEL R5, RZ, 0x4, !P1 ;  /* 0x00000004ff057807 */ /* 0x002fc80004800000 */
[----:B------:R-:W-:-:S04]  /*1bca0*/  SEL R5, R5, RZ, !P0 ;  /* 0x000000ff05057207 */ /* 0x000fc80004000000 */
[----:B------:R-:W-:Y:S02]  /*1bcb0*/  ISETP.NE.U32.AND P1, PT, R5, RZ, PT ;  /* 0x000000ff0500720c */ /* 0x000fe40003f25070 */
[----:B------:R-:W-:-:S04]  /*1bcc0*/  LOP3.LUT R5, R7, 0x20, RZ, 0x3c, !PT ;  /* 0x0000002007057812 */ /* 0x000fc800078e3cff */
[----:B------:R-:W-:Y:S02]  /*1bcd0*/  IADD3 R5, R5, UR4, RZ ;  /* 0x0000000405057c10 */ /* 0x000fe4000fffe0ff */
[----:B---3--:R-:W-:-:S05]  /*1bce0*/  IADD3 R13, P2, R13, R2, RZ ;  /* 0x000000020d0d7210 */ /* 0x008fca0007f5e0ff */
[----:B--2---:R-:W-:Y:S01]  /*1bcf0*/  IMAD.X R14, R14, 0x1, R0, P2 ;  /* 0x000000010e0e7824 */ /* 0x004fe200010e0600 */
[----:B------:R-:W-:Y:S01]  /*1bd00*/  STL [R1+0x554], R13 ;  /* 0x0005540d01007387 */ /* 0x000fe20000100800 */
[----:B------:R-:W-:-:S03]  /*1bd10*/  IMAD.MOV.U32 R8, RZ, RZ, R13 ;  /* 0x000000ffff087224 */ /* 0x000fc600078e000d */
[----:B------:R1:W-:Y:S01]  /*1bd20*/  STL [R1+0x550], R14 ;  /* 0x0005500e01007387 */ /* 0x0003e20000100800 */
[----:B------:R-:W-:-:S03]  /*1bd30*/  IMAD.MOV.U32 R9, RZ, RZ, R14 ;  /* 0x000000ffff097224 */ /* 0x000fc600078e000e */
[----:B------:R-:W2:Y:S04]  /*1bd40*/  LDL.LU R214, [R1+0x568] ;  /* 0x0005680001d67983 */ /* 0x000ea80000300800 */
[----:B------:R-:W3:Y:S04]  /*1bd50*/  LDL.LU R16, [R1+0x56c] ;  /* 0x00056c0001107983 */ /* 0x000ee80000300800 */
[----:B-1----:R-:W2:Y:S04]  /*1bd60*/  LDL.LU R14, [R1+0x570] ;  /* 0x00057000010e7983 */ /* 0x002ea80000300800 */
[----:B------:R-:W2:Y:S04]  /*1bd70*/  LDL.LU R13, [R1+0x574] ;  /* 0x00057400010d7983 */ /* 0x000ea80000300800 */
[----:B------:R1:W-:Y:S01]  /*1bd80*/  LDGSTS.E [R5], desc[UR16][R8.64], P1 ;  /* 0x0000000008057fae */ /* 0x0003e20008921850 */
[----:B----4-:R-:W-:-:S04]  /*1bd90*/  IADD3 R11, P2, R11, R2, RZ ;  /* 0x000000020b0b7210 */ /* 0x010fc80007f5e0ff */
[----:B------:R-:W-:Y:S02]  /*1bda0*/  IADD3.X R12, R12, R0, RZ, P2, !PT ;  /* 0x000000000c0c7210 */ /* 0x000fe400017fe4ff */
        /* <DEDUP_REMOVED lines=14> */
[----:B------:R-:W4:Y:S01]  /*1be90*/  LDL.LU R3, [R1+0x584] ;  /* 0x0005840001037983 */ /* 0x000f220000300800 */
[----:B------:R-:W-:-:S03]  /*1bea0*/  ISETP.GT.AND P2, PT, R6, 0x9, PT ;  /* 0x000000090600780c */ /* 0x000fc60003f44270 */
[----:B------:R1:W-:Y:S02]  /*1beb0*/  LDGSTS.E [R5+0x8000], desc[UR16][R8.64], P1 ;  /* 0x0800000008057fae */ /* 0x0003e40008921850 */
[----:B-1----:R-:W-:-:S04]  /*1bec0*/  SEL R8, RZ, 0x4, !P2 ;  /* 0x00000004ff087807 */ /* 0x002fc80005000000 */
[----:B------:R-:W-:-:S04]  /*1bed0*/  SEL R8, R8, RZ, !P0 ;  /* 0x000000ff08087207 */ /* 0x000fc80004000000 */
[----:B------:R-:W-:Y:S02]  /*1bee0*/  ISETP.NE.U32.AND P2, PT, R8, RZ, PT ;  /* 0x000000ff0800720c */ /* 0x000fe40003f45070 */
[----:B---3--:R-:W-:-:S04]  /*1bef0*/  IADD3 R16, P3, R16, R2, RZ ;  /* 0x0000000210107210 */ /* 0x008fc80007f7e0ff */
[----:B--2---:R-:W-:Y:S02]  /*1bf00*/  IADD3.X R214, R214, R0, RZ, P3, !PT ;  /* 0x00000000d6d67210 */ /* 0x004fe40001ffe4ff */
[----:B------:R-:W-:Y:S01]  /*1bf10*/  IADD3 R13, P4, R13, R2, RZ ;  /* 0x000000020d0d7210 */ /* 0x000fe20007f9e0ff */
        /* <DEDUP_REMOVED lines=13> */
[----:B------:R-:W3:Y:S04]  /*1bff0*/  LDL.LU R13, [R1+0x594] ;  /* 0x00059400010d7983 */ /* 0x000ee80000300800 */
[----:B------:R1:W-:Y:S01]  /*1c000*/  LDGSTS.E [R5+0x4], desc[UR16][R8.64], P2 ;  /* 0x0000400008057fae */ /* 0x0003e20009121850 */
[----:B------:R-:W-:-:S04]  /*1c010*/  IADD3 R11, P1, R11, R2, RZ ;  /* 0x000000020b0b7210 */ /* 0x000fc80007f3e0ff */
[----:B------:R-:W-:Y:S02]  /*1c020*/  IADD3.X R12, R12, R0, RZ, P1, !PT ;  /* 0x000000000c0c7210 */ /* 0x000fe40000ffe4ff */
[----:B----4-:R-:W-:Y:S01]  /*1c030*/  IADD3 R3, P3, R3, R2, RZ ;  /* 0x0000000203037210 */ /* 0x010fe20007f7e0ff */
        /* <DEDUP_REMOVED lines=19> */
[----:B------:R-:W-:-:S04]  /*1c170*/  IADD3 R16, P3, R16, R2, RZ ;  /* 0x0000000210107210 */ /* 0x000fc80007f7e0ff */
[----:B------:R-:W-:Y:S01]  /*1c180*/  IADD3.X R214, R214, R0, RZ, P3, !PT ;  /* 0x00000000d6d67210 */ /* 0x000fe20001ffe4ff */
[----:B------:R-:W-:Y:S01]  /*1c190*/  IMAD.MOV.U32 R8, RZ, RZ, R16 ;  /* 0x000000ffff087224 */ /* 0x000fe200078e0010 */
        /* <DEDUP_REMOVED lines=96> */
[----:B------:R-:W-:Y:S01]  /*1c7a0*/  IADD3.X R12, R12, R0, RZ, P2, !PT ;  /* 0x000000000c0c7210 */ /* 0x000fe200017fe4ff */
[----:B-1----:R-:W-:Y:S01]  /*1c7b0*/  IMAD.MOV.U32 R8, RZ, RZ, R11 ;  /* 0x000000ffff087224 */ /* 0x002fe200078e000b */
[----:B----4-:R-:W-:Y:S01]  /*1c7c0*/  IADD3 R3, P3, R3, R2, RZ ;  /* 0x0000000203037210 */ /* 0x010fe20007f7e0ff */
[----:B------:R-:W-:Y:S01]  /*1c7d0*/  STL [R1+0x95c], R11 ;  /* 0x00095c0b01007387 */ /* 0x000fe20000100800 */
[----:B------:R-:W-:-:S03]  /*1c7e0*/  MOV R9, R12 ;  /* 0x0000000c00097202 */ /* 0x000fc60000000f00 */
[----:B------:R-:W-:Y:S01]  /*1c7f0*/  IMAD.X R10, R10, 0x1, R0, P3 ;  /* 0x000000010a0a7824 */ /* 0x000fe200018e0600 */
        /* <DEDUP_REMOVED lines=29> */
[----:B------:R-:W-:Y:S02]  /*1c9d0*/  IMAD.MOV.U32 R9, RZ, RZ, R14 ;  /* 0x000000ffff097224 */ /* 0x000fe400078e000e */
        /* <DEDUP_REMOVED lines=38> */
[----:B------:R-:W3:Y:S04]  /*1cc40*/  LDL.LU R215, [R1+0x9ac] ;  /* 0x0009ac0001d77983 */ /* 0x000ee80000300800 */
[----:B------:R1:W-:Y:S01]  /*1cc50*/  LDGSTS.E [R5+0x10008], desc[UR16][R8.64], P1 ;  /* 0x1000800008057fae */ /* 0x0003e20008921850 */
[----:B------:R-:W-:-:S04]  /*1cc60*/  IADD3 R11, P2, R11, R2, RZ ;  /* 0x000000020b0b7210 */ /* 0x000fc80007f5e0ff */
[----:B------:R-:W-:Y:S01]  /*1cc70*/  IADD3.X R12, R12, R0, RZ, P2, !PT ;  /* 0x000000000c0c7210 */ /* 0x000fe200017fe4ff */
[----:B------:R-:W-:Y:S01]  /*1cc80*/  STL [R1+0x99c], R11 ;  /* 0x00099c0b01007387 */ /* 0x000fe20000100800 */
[----:B----4-:R-:W-:Y:S01]  /*1cc90*/  IADD3 R3, P3, R3, R2, RZ ;  /* 0x0000000203037210 */ /* 0x010fe20007f7e0ff */
        /* <DEDUP_REMOVED lines=15> */
[----:B----4-:R-:W4:Y:S04]  /*1cd90*/  LDL.LU R10, [R1+0x9c8] ;  /* 0x0009c800010a7983 */ /* 0x010f280000300800 */
[----:B------:R-:W4:Y:S04]  /*1cda0*/  LDL.LU R3, [R1+0x9cc] ;  /* 0x0009cc0001037983 */ /* 0x000f280000300800 */
[----:B------:R1:W-:Y:S04]  /*1cdb0*/  LDGSTS.E [R5+0x18008], desc[UR16][R8.64], P1 ;  /* 0x1800800008057fae */ /* 0x0003e80008921850 */
[----:B------:R-:W2:Y:S01]  /*1cdc0*/  LDL.LU R9, [R1+0x9a8] ;  /* 0x0009a80001097983 */ /* 0x000ea20000300800 */
[----:B------:R-:W-:-:S04]  /*1cdd0*/  ISETP.GT.AND P2, PT, R6, 0x2b, PT ;  /* 0x0000002b0600780c */ /* 0x000fc80003f44270 */
[----:B-1----:R-:W-:-:S04]  /*1cde0*/  SEL R8, RZ, 0x4, !P2 ;  /* 0x00000004ff087807 */ /* 0x002fc80005000000 */
[----:B------:R-:W-:-:S04]  /*1cdf0*/  SEL R8, R8, RZ, !P0 ;  /* 0x000000ff08087207 */ /* 0x000fc80004000000 */
[----:B------:R-:W-:Y:S02]  /*1ce00*/  ISETP.NE.U32.AND P2, PT, R8, RZ, PT ;  /* 0x000000ff0800720c */ /* 0x000fe40003f45070 */
[----:B------:R-:W-:-:S05]  /*1ce10*/  IADD3 R215, P3, R215, R2, RZ ;  /* 0x00000002d7d77210 */ /* 0x000fca0007f7e0ff */
        /* <DEDUP_REMOVED lines=9> */
[----:B-1----:R-:W-:Y:S02]  /*1ceb0*/  IMAD.MOV.U32 R8, RZ, RZ, R16 ;  /* 0x000000ffff087224 */ /* 0x002fe400078e0010 */
[----:B------:R-:W-:Y:S01]  /*1cec0*/  STL [R1+0x9b4], R16 ;  /* 0x0009b41001007387 */ /* 0x000fe20000100800 */
[----:B--2---:R-:W-:-:S03]  /*1ced0*/  IMAD.MOV.U32 R9, RZ, RZ, R214 ;  /* 0x000000ffff097224 */ /* 0x004fc600078e00d6 */
[----:B------:R-:W-:Y:S01]  /*1cee0*/  STL [R1+0x9b0], R214 ;  /* 0x0009b0d601007387 */ /* 0x000fe20000100800 */
[----:B------:R-:W-:-:S03]  /*1cef0*/  IADD3 R11, P1, R11, R2, RZ ;  /* 0x000000020b0b7210 */ /* 0x000fc60007f3e0ff */
[----:B------:R-:W-:Y:S04]  /*1cf00*/  STL [R1+0x9bc], R13 ;  /* 0x0009bc0d01007387 */ /* 0x000fe80000100800 */
[----:B------:R1:W-:Y:S01]  /*1cf10*/  LDGSTS.E [R5+0x1000c], desc[UR16][R8.64], P2 ;  /* 0x1000c00008057fae */ /* 0x0003e20009121850 */
[----:B----4-:R-:W-:-:S03]  /*1cf20*/  IADD3 R3, P3, R3, R2, RZ ;  /* 0x0000000203037210 */ /* 0x010fc60007f7e0ff */
        /* <DEDUP_REMOVED lines=640> */
[----:B------:R1:W-:Y:S04]  /*1f730*/  LDGSTS.E [R5+0x1000c], desc[UR16][R8.64], P2 ;  /* 0x1000c00008057fae */ /* 0x0003e80009121850 */
[----:B------:R2:W-:Y:S01]  /*1f740*/  STL [R1+0xab8], R14 ;  /* 0x000ab80e01007387 */ /* 0x0005e20000100800 */
[----:B----4-:R-:W-:Y:S01]  /*1f750*/  IADD3 R3, P3, R3, R2, RZ ;  /* 0x0000000203037210 */ /* 0x010fe20007f7e0ff */
[----:B------:R-:W-:-:S02]  /*1f760*/  IMAD.X R12, R12, 0x1, R0, P1 ;  /* 0x000000010c0c7824 */ /* 0x000fc400008e0600 */
        /* <DEDUP_REMOVED lines=160> */
[----:B------:R-:W-:Y:S01]  /*20170*/  STL [R1+0x73c], R11 ;  /* 0x00073c0b01007387 */ /* 0x000fe20000100800 */
[----:B-1----:R-:W-:-:S03]  /*20180*/  IMAD.MOV.U32 R8, RZ, RZ, R11 ;  /* 0x000000ffff087224 */ /* 0x002fc600078e000b */
[----:B------:R-:W-:Y:S01]  /*20190*/  IMAD.X R10, R10, 0x1, R0, P3 ;  /* 0x000000010a0a7824 */ /* 0x000fe200018e0600 */
[----:B------:R1:W-:Y:S01]  /*201a0*/  STL [R1+0x738], R12 ;  /* 0x0007380c01007387 */ /* 0x0003e20000100800 */
[----:B------:R-:W-:-:S03]  /*201b0*/  MOV R9, R12 ;  /* 0x0000000c00097202 */ /* 0x000fc60000000f00 */
[----:B------:R-:W-:Y:S04]  /*201c0*/  STL [R1+0x744], R3 ;  /* 0x0007440301007387 */ /* 0x000fe80000100800 */
[----:B------:R4:W-:Y:S04]  /*201d0*/  STL [R1+0x740], R10 ;  /* 0x0007400a01007387 */ /* 0x0009e80000100800 */
[----:B-1----:R-:W2:Y:S04]  /*201e0*/  LDL.LU R12, [R1+0xad8] ;  /* 0x000ad800010c7983 */ /* 0x002ea80000300800 */
[----:B------:R-:W2:Y:S04]  /*201f0*/  LDL.LU R11, [R1+0xadc] ;  /* 0x000adc00010b7983 */ /* 0x000ea80000300800 */
[----:B------:R1:W-:Y:S02]  /*20200*/  LDGSTS.E [R5+0x400c], desc[UR16][R8.64], P2 ;  /* 0x0400c00008057fae */ /* 0x0003e40009121850 */
[----:B-1----:R-:W-:-:S02]  /*20210*/  IMAD.MOV.U32 R9, RZ, RZ, R10 ;  /* 0x000000ffff097224 */ /* 0x002fc400078e000a */
[----:B------:R-:W-:Y:S01]  /*20220*/  IMAD.MOV.U32 R8, RZ, RZ, R3 ;  /* 0x000000ffff087224 */ /* 0x000fe200078e0003 */
[----:B----4-:R-:W4:Y:S04]  /*20230*/  LDL.LU R10, [R1+0xae0] ;  /* 0x000ae000010a7983 */ /* 0x010f280000300800 */
        /* <DEDUP_REMOVED lines=26> */
[----:B------:R-:W-:Y:S01]  /*203e0*/  STL [R1+0xadc], R11 ;  /* 0x000adc0b01007387 */ /* 0x000fe20000100800 */
[----:B-1----:R-:W-:Y:S02]  /*203f0*/  IMAD.MOV.U32 R8, RZ, RZ, R11 ;  /* 0x000000ffff087224 */ /* 0x002fe400078e000b */
[----:B------:R-:W-:Y:S01]  /*20400*/  MOV R9, R12 ;  /* 0x0000000c00097202 */ /* 0x000fe20000000f00 */
[----:B------:R-:W-:Y:S04]  /*20410*/  STL [R1+0xad8], R12 ;  /* 0x000ad80c01007387 */ /* 0x000fe80000100800 */
[----:B------:R1:W-:Y:S01]  /*20420*/  LDGSTS.E [R5+0x14000], desc[UR16][R8.64], P1 ;  /* 0x1400000008057fae */ /* 0x0003e20008921850 */
[----:B----4-:R-:W-:-:S05]  /*20430*/  IADD3 R3, P3, R3, R2, RZ ;  /* 0x0000000203037210 */ /* 0x010fca0007f7e0ff */
[----:B------:R-:W-:Y:S01]  /*20440*/  IMAD.X R10, R10, 0x1, R0, P3 ;  /* 0x000000010a0a7824 */ /* 0x000fe200018e0600 */
[----:B------:R-:W-:Y:S01]  /*20450*/  STL [R1+0xae4], R3 ;  /* 0x000ae40301007387 */ /* 0x000fe20000100800 */
[----:B-1----:R-:W-:Y:S02]  /*20460*/  IMAD.MOV.U32 R8, RZ, RZ, R3 ;  /* 0x000000ffff087224 */ /* 0x002fe400078e0003 */
[----:B------:R-:W-:Y:S01]  /*20470*/  IMAD.MOV.U32 R9, RZ, RZ, R10 ;  /* 0x000000ffff097224 */ /* 0x000fe200078e000a */
[----:B------:R1:W-:Y:S01]  /*20480*/  STL [R1+0xae0], R10 ;  /* 0x000ae00a01007387 */ /* 0x0003e20000100800 */
[----:B------:R-:W-:-:S03]  /*20490*/  ISETP.GT.AND P2, PT, R6, 0x35, PT ;  /* 0x000000350600780c */ /* 0x000fc60003f44270 */
[----:B------:R4:W-:Y:S04]  /*204a0*/  LDGSTS.E [R5+0x18000], desc[UR16][R8.64], P1 ;  /* 0x1800000008057fae */ /* 0x0009e80008921850 */
[----:B-1----:R-:W2:Y:S04]  /*204b0*/  LDL.LU R10, [R1+0xaf8] ;  /* 0x000af800010a7983 */ /* 0x002ea80000300800 */
[----:B------:R-:W2:Y:S04]  /*204c0*/  LDL.LU R3, [R1+0xafc] ;  /* 0x000afc0001037983 */ /* 0x000ea80000300800 */
[----:B------:R-:W2:Y:S04]  /*204d0*/  LDL.LU R12, [R1+0xb00] ;  /* 0x000b0000010c7983 */ /* 0x000ea80000300800 */
[----:B------:R-:W2:Y:S01]  /*204e0*/  LDL.LU R11, [R1+0xb04] ;  /* 0x000b0400010b7983 */ /* 0x000ea20000300800 */
[----:B----4-:R-:W-:-:S04]  /*204f0*/  SEL R8, RZ, 0x4, !P2 ;  /* 0x00000004ff087807 */ /* 0x010fc80005000000 */
[----:B------:R-:W-:-:S04]  /*20500*/  SEL R8, R8, RZ, !P0 ;  /* 0x000000ff08087207 */ /* 0x000fc80004000000 */
[----:B------:R-:W-:Y:S02]  /*20510*/  ISETP.NE.U32.AND P2, PT, R8, RZ, PT ;  /* 0x000000ff0800720c */ /* 0x000fe40003f45070 */
[----:B------:R-:W-:-:S04]  /*20520*/  IADD3 R16, P3, R16, R2, RZ ;  /* 0x0000000210107210 */ /* 0x000fc80007f7e0ff */
[----:B------:R-:W-:Y:S02]  /*20530*/  IADD3.X R214, R214, R0, RZ, P3, !PT ;  /* 0x00000000d6d67210 */ /* 0x000fe40001ffe4ff */
[----:B---3--:R-:W-:Y:S01]  /*20540*/  IADD3 R13, P4, R13, R2, RZ ;  /* 0x000000020d0d7210 */ /* 0x008fe20007f9e0ff */
[----:B------:R-:W-:Y:S04]  /*20550*/  STL [R1+0xaec], R16 ;  /* 0x000aec1001007387 */ /* 0x000fe80000100800 */
[----:B--2---:R-:W-:Y:S01]  /*20560*/  IMAD.X R14, R14, 0x1, R0, P4 ;  /* 0x000000010e0e7824 */ /* 0x004fe200020e0600 */
[----:B------:R1:W-:Y:S01]  /*20570*/  STL [R1+0xae8], R214 ;  /* 0x000ae8d601007387 */ /* 0x0003e20000100800 */
[----:B------:R-:W-:Y:S01]  /*20580*/  IMAD.MOV.U32 R8, RZ, RZ, R16 ;  /* 0x000000ffff087224 */ /* 0x000fe200078e0010 */
[----:B------:R-:W-:-:S02]  /*20590*/  MOV R9, R214 ;  /* 0x000000d600097202 */ /* 0x000fc40000000f00 */
[----:B------:R-:W-:Y:S04]  /*205a0*/  STL [R1+0xaf4], R13 ;  /* 0x000af40d01007387 */ /* 0x000fe80000100800 */
[----:B------:R2:W-:Y:S04]  /*205b0*/  STL [R1+0xaf0], R14 ;  /* 0x000af00e01007387 */ /* 0x0005e80000100800 */
[----:B-1----:R-:W3:Y:S04]  /*205c0*/  LDL.LU R214, [R1+0xb08] ;  /* 0x000b080001d67983 */ /* 0x002ee80000300800 */
[----:B------:R-:W4:Y:S04]  /*205d0*/  LDL.LU R16, [R1+0xb0c] ;  /* 0x000b0c0001107983 */ /* 0x000f280000300800 */
[----:B------:R1:W-:Y:S02]  /*205e0*/  LDGSTS.E [R5+0x1c000], desc[UR16][R8.64], P1 ;  /* 0x1c00000008057fae */ /* 0x0003e40008921850 */
[----:B-1----:R-:W-:-:S02]  /*205f0*/  IMAD.MOV.U32 R8, RZ, RZ, R13 ;  /* 0x000000ffff087224 */ /* 0x002fc400078e000d */
[----:B------:R-:W-:Y:S02]  /*20600*/  IMAD.MOV.U32 R9, RZ, RZ, R14 ;  /* 0x000000ffff097224 */ /* 0x000fe400078e000e */
[----:B--2---:R-:W2:Y:S04]  /*20610*/  LDL.LU R14, [R1+0xb10] ;  /* 0x000b1000010e7983 */ /* 0x004ea80000300800 */
[----:B------:R-:W2:Y:S04]  /*20620*/  LDL.LU R13, [R1+0xb14] ;  /* 0x000b1400010d7983 */ /* 0x000ea80000300800 */
[----:B------:R1:W-:Y:S01]  /*20630*/  LDGSTS.E [R5+0x10004], desc[UR16][R8.64], P2 ;  /* 0x1000400008057fae */ /* 0x0003e20009121850 */
[----:B------:R-:W-:-:S04]  /*20640*/  IADD3 R3, P1, R3, R2, RZ ;  /* 0x0000000203037210 */ /* 0x000fc80007f3e0ff */
[----:B------:R-:W-:Y:S02]  /*20650*/  IADD3.X R10, R10, R0, RZ, P1, !PT ;  /* 0x000000000a0a7210 */ /* 0x000fe40000ffe4ff */
[----:B------:R-:W-:Y:S01]  /*20660*/  IADD3 R11, P3, R11, R2, RZ ;  /* 0x000000020b0b7210 */ /* 0x000fe20007f7e0ff */
[----:B------:R1:W-:Y:S02]  /*20670*/  STL [R1+0xafc], R3 ;  /* 0x000afc0301007387 */ /* 0x0003e40000100800 */
[----:B-1----:R-:W-:Y:S01]  /*20680*/  IMAD.MOV.U32 R8, RZ, RZ, R3 ;  /* 0x000000ffff087224 */ /* 0x002fe200078e0003 */
[----:B------:R-:W-:Y:S01]  /*20690*/  MOV R9, R10 ;  /* 0x0000000a00097202 */ /* 0x000fe20000000f00 */
[----:B------:R-:W-:Y:S01]  /*206a0*/  IMAD.X R12, R12, 0x1, R0, P3 ;  /* 0x000000010c0c7824 */ /* 0x000fe200018e0600 */
[----:B------:R1:W-:Y:S04]  /*206b0*/  STL [R1+0xaf8], R10 ;  /* 0x000af80a01007387 */ /* 0x0003e80000100800 */
[----:B------:R-:W-:Y:S04]  /*206c0*/  STL [R1+0xb04], R11 ;  /* 0x000b040b01007387 */ /* 0x000fe80000100800 */
[----:B------:R-:W2:Y:S04]  /*206d0*/  LDL.LU R3, [R1+0xb1c] ;  /* 0x000b1c0001037983 */ /* 0x000ea80000300800 */
[----:B------:R1:W-:Y:S04]  /*206e0*/  STL [R1+0xb00], R12 ;  /* 0x000b000c01007387 */ /* 0x0003e80000100800 */
[----:B-1----:R-:W2:Y:S04]  /*206f0*/  LDL.LU R10, [R1+0xb24] ;  /* 0x000b2400010a7983 */ /* 0x002ea80000300800 */
[----:B------:R1:W-:Y:S02]  /*20700*/  LDGSTS.E [R5+0x14004], desc[UR16][R8.64], P2 ;  /* 0x1400400008057fae */ /* 0x0003e40009121850 */
[----:B-1----:R-:W-:-:S02]  /*20710*/  IMAD.MOV.U32 R9, RZ, RZ, R12 ;  /* 0x000000ffff097224 */ /* 0x002fc400078e000c */
[----:B------:R-:W2:Y:S01]  /*20720*/  LDL.LU R12, [R1+0xb18] ;  /* 0x000b1800010c7983 */ /* 0x000ea20000300800 */
[----:B------:R-:W-:-:S03]  /*20730*/  IMAD.MOV.U32 R8, RZ, RZ, R11 ;  /* 0x000000ffff087224 */ /* 0x000fc600078e000b */
        /* <DEDUP_REMOVED lines=8> */
[----:B------:R-:W-:-:S03]  /*207c0*/  IMAD.MOV.U32 R8, RZ, RZ, R16 ;  /* 0x000000ffff087224 */ /* 0x000fc600078e0010 */
[----:B------:R-:W-:-:S05]  /*207d0*/  MOV R9, R214 ;  /* 0x000000d600097202 */ /* 0x000fca0000000f00 */
[----:B------:R1:W-:Y:S01]  /*207e0*/  LDGSTS.E [R5+0x1c004], desc[UR16][R8.64], P2 ;  /* 0x1c00400008057fae */ /* 0x0003e20009121850 */
[----:B--2---:R-:W-:-:S05]  /*207f0*/  IADD3 R13, P4, R13, R2, RZ ;  /* 0x000000020d0d7210 */ /* 0x004fca0007f9e0ff */
[----:B------:R-:W-:Y:S01]  /*20800*/  IMAD.X R14, R14, 0x1, R0, P4 ;  /* 0x000000010e0e7824 */ /* 0x000fe200020e0600 */
[----:B------:R-:W-:Y:S01]  /*20810*/  STL [R1+0xb0c], R16 ;  /* 0x000b0c1001007387 */ /* 0x000fe20000100800 */
[----:B-1----:R-:W-:Y:S02]  /*20820*/  IMAD.MOV.U32 R8, RZ, RZ, R13 ;  /* 0x000000ffff087224 */ /* 0x002fe400078e000d */
[----:B------:R-:W-:Y:S01]  /*20830*/  IMAD.MOV.U32 R9, RZ, RZ, R14 ;  /* 0x000000ffff097224 */ /* 0x000fe200078e000e */
[----:B------:R-:W-:Y:S04]  /*20840*/  STL [R1+0xb08], R214 ;  /* 0x000b08d601007387 */ /* 0x000fe80000100800 */
[----:B------:R-:W-:Y:S04]  /*20850*/  STL [R1+0xb14], R13 ;  /* 0x000b140d01007387 */ /* 0x000fe80000100800 */
[----:B------:R-:W-:Y:S04]  /*20860*/  STL [R1+0xb10], R14 ;  /* 0x000b100e01007387 */ /* 0x000fe80000100800 */
[----:B------:R1:W-:Y:S01]  /*20870*/  LDGSTS.E [R5+0x10008], desc[UR16][R8.64], P1 ;  /* 0x1000800008057fae */ /* 0x0003e20008921850 */
[----:B------:R-:W-:-:S02]  /*20880*/  IADD3 R3, P2, R3, R2, RZ ;  /* 0x0000000203037210 */ /* 0x000fc40007f5e0ff */
[----:B------:R-:W-:-:S03]  /*20890*/  IADD3 R10, P3, R10, R2, RZ ;  /* 0x000000020a0a7210 */ /* 0x000fc60007f7e0ff */
[----:B------:R2:W-:Y:S01]  /*208a0*/  STL [R1+0xb1c], R3 ;  /* 0x000b1c0301007387 */ /* 0x0005e20000100800 */
[----:B-1----:R-:W-:Y:S01]  /*208b0*/  IMAD.MOV.U32 R8, RZ, RZ, R3 ;  /* 0x000000ffff087224 */ /* 0x002fe200078e0003 */
[----:B------:R-:W-:Y:S01]  /*208c0*/  IADD3.X R12, R12, R0, RZ, P2, !PT ;  /* 0x000000000c0c7210 */ /* 0x000fe200017fe4ff */
[----:B------:R-:W-:-:S04]  /*208d0*/  IMAD.X R11, R11, 0x1, R0, P3 ;  /* 0x000000010b0b7824 */ /* 0x000fc800018e0600 */
[----:B------:R1:W-:Y:S01]  /*208e0*/  STL [R1+0xb18], R12 ;  /* 0x000b180c01007387 */ /* 0x0003e20000100800 */
[----:B------:R-:W-:-:S03]  /*208f0*/  MOV R9, R12 ;  /* 0x0000000c00097202 */ /* 0x000fc60000000f00 */
[----:B------:R-:W-:Y:S04]  /*20900*/  STL [R1+0xb24], R10 ;  /* 0x000b240a01007387 */ /* 0x000fe80000100800 */
[----:B--2---:R-:W2:Y:S04]  /*20910*/  LDL.LU R3, [R1+0xb28] ;  /* 0x000b280001037983 */ /* 0x004ea80000300800 */
[----:B------:R3:W-:Y:S04]  /*20920*/  STL [R1+0xb20], R11 ;  /* 0x000b200b01007387 */ /* 0x0007e80000100800 */
[----:B------:R-:W4:Y:S04]  /*20930*/  LDL.LU R214, [R1+0xb34] ;  /* 0x000b340001d67983 */ /* 0x000f280000300800 */
        /* <DEDUP_REMOVED lines=13> */
[----:B-1----:R-:W-:-:S04]  /*20a10*/  SEL R8, RZ, 0x4, !P2 ;  /* 0x00000004ff087807 */ /* 0x002fc80005000000 */
[----:B------:R-:W-:-:S04]  /*20a20*/  SEL R8, R8, RZ, !P0 ;  /* 0x000000ff08087207 */ /* 0x000fc80004000000 */
[----:B------:R-:W-:Y:S02]  /*20a30*/  ISETP.NE.U32.AND P2, PT, R8, RZ, PT ;  /* 0x000000ff0800720c */ /* 0x000fe40003f45070 */
[----:B--2---:R-:W-:-:S04]  /*20a40*/  IADD3 R9, P3, R9, R2, RZ ;  /* 0x0000000209097210 */ /* 0x004fc80007f7e0ff */
[----:B------:R-:W-:Y:S01]  /*20a50*/  IADD3.X R3, R3, R0, RZ, P3, !PT ;  /* 0x0000000003037210 */ /* 0x000fe20001ffe4ff */
[----:B------:R1:W-:Y:S01]  /*20a60*/  STL [R1+0xb2c], R9 ;  /* 0x000b2c0901007387 */ /* 0x0003e20000100800 */
[----:B------:R-:W-:-:S03]  /*20a70*/  IMAD.MOV.U32 R8, RZ, RZ, R9 ;  /* 0x000000ffff087224 */ /* 0x000fc600078e0009 */
[----:B-1----:R-:W-:-:S05]  /*20a80*/  IMAD.MOV.U32 R9, RZ, RZ, R3 ;  /* 0x000000ffff097224 */ /* 0x002fca00078e0003 */
[----:B------:R1:W-:Y:S01]  /*20a90*/  LDGSTS.E [R5+0x1c008], desc[UR16][R8.64], P1 ;  /* 0x1c00800008057fae */ /* 0x0003e20008921850 */
[-C--:B----4-:R-:W-:Y:S02]  /*20aa0*/  IADD3 R214, P1, R214, R2.reuse, RZ ;  /* 0x00000002d6d67210 */ /* 0x090fe40007f3e0ff */
[----:B------:R-:W-:Y:S02]  /*20ab0*/  IADD3 R14, P3, R14, R2, RZ ;  /* 0x000000020e0e7210 */ /* 0x000fe40007f7e0ff */
[----:B------:R-:W-:Y:S01]  /*20ac0*/  IADD3.X R215, R215, R0, RZ, P1, !PT ;  /* 0x00000000d7d77210 */ /* 0x000fe20000ffe4ff */
[----:B------:R2:W-:Y:S02]  /*20ad0*/  STL [R1+0xb28], R3 ;  /* 0x000b280301007387 */ /* 0x0005e40000100800 */
[----:B------:R-:W-:Y:S02]  /*20ae0*/  IMAD.X R16, R16, 0x1, R0, P3 ;  /* 0x0000000110107824 */ /* 0x000fe400018e0600 */
[----:B-1----:R-:W-:Y:S01]  /*20af0*/  IMAD.MOV.U32 R8, RZ, RZ, R214 ;  /* 0x000000ffff087224 */ /* 0x002fe200078e00d6 */
[----:B------:R-:W-:Y:S01]  /*20b00*/  MOV R9, R215 ;  /* 0x000000d700097202 */ /* 0x000fe20000000f00 */
[----:B--2---:R-:W2:Y:S01]  /*20b10*/  LDL.LU R3, [R1+0xfd8] ;  /* 0x000fd80001037983 */ /* 0x004ea20000300800 */
[----:B------:R-:W-:-:S03]  /*20b20*/  IADD3 R12, P1, R12, R2, RZ ;  /* 0x000000020c0c7210 */ /* 0x000fc60007f3e0ff */
[----:B------:R-:W-:Y:S01]  /*20b30*/  STL [R1+0xb34], R214 ;  /* 0x000b34d601007387 */ /* 0x000fe20000100800 */
[----:B---3--:R-:W-:-:S03]  /*20b40*/  IADD3 R10, P3, R10, R2, RZ ;  /* 0x000000020a0a7210 */ /* 0x008fc60007f7e0ff */
[----:B------:R-:W-:Y:S04]  /*20b50*/  STL [R1+0xb30], R215 ;  /* 0x000b30d701007387 */ /* 0x000fe80000100800 */
[----:B------:R-:W-:Y:S04]  /*20b60*/  STL [R1+0xb3c], R14 ;  /* 0x000b3c0e01007387 */ /* 0x000fe80000100800 */
[----:B------:R1:W-:Y:S04]  /*20b70*/  LDGSTS.E [R5+0x1000c], desc[UR16][R8.64], P2 ;  /* 0x1000c00008057fae */ /* 0x0003e80009121850 */
[----:B------:R3:W-:Y:S01]  /*20b80*/  STL [R1+0xb38], R16 ;  /* 0x000b381001007387 */ /* 0x0007e20000100800 */
[----:B------:R-:W-:Y:S01]  /*20b90*/  IADD3.X R13, R13, R0, RZ, P1, !PT ;  /* 0x000000000d0d7210 */ /* 0x000fe20000ffe4ff */
[----:B------:R-:W-:-:S02]  /*20ba0*/  IMAD.X R11, R11, 0x1, R0, P3 ;  /* 0x000000010b0b7824 */ /* 0x000fc400018e0600 */
[----:B-1----:R-:W-:Y:S02]  /*20bb0*/  IMAD.MOV.U32 R9, RZ, RZ, R16 ;  /* 0x000000ffff097224 */ /* 0x002fe400078e0010 */
[----:B------:R-:W-:Y:S01]  /*20bc0*/  IMAD.MOV.U32 R8, RZ, RZ, R14 ;  /* 0x000000ffff087224 */ /* 0x000fe200078e000e */
[----:B---3--:R-:W3:Y:S04]  /*20bd0*/  LDL.LU R16, [R1+0x750] ;  /* 0x0007500001107983 */ /* 0x008ee80000300800 */
[----:B------:R-:W4:Y:S04]  /*20be0*/  LDL.LU R14, [R1+0x754] ;  /* 0x00075400010e7983 */ /* 0x000f280000300800 */
[----:B------:R1:W-:Y:S04]  /*20bf0*/  LDGSTS.E [R5+0x1400c], desc[UR16][R8.64], P2 ;  /* 0x1400c00008057fae */ /* 0x0003e80009121850 */
[----:B------:R-:W-:Y:S04]  /*20c00*/  STL [R1+0xb44], R12 ;  /* 0x000b440c01007387 */ /* 0x000fe80000100800 */
[----:B------:R1:W-:Y:S02]  /*20c10*/  STL [R1+0xb40], R13 ;  /* 0x000b400d01007387 */ /* 0x0003e40000100800 */
[----:B-1----:R-:W-:Y:S01]  /*20c20*/  IMAD.MOV.U32 R8, RZ, RZ, R12 ;  /* 0x000000ffff087224 */ /* 0x002fe200078e000c */
[----:B------:R-:W-:Y:S01]  /*20c30*/  MOV R9, R13 ;  /* 0x0000000d00097202 */ /* 0x000fe20000000f00 */
[----:B------:R-:W-:Y:S04]  /*20c40*/  STL [R1+0xb4c], R10 ;  /* 0x000b4c0a01007387 */ /* 0x000fe80000100800 */
[----:B------:R1:W-:Y:S04]  /*20c50*/  STL [R1+0xb48], R11 ;  /* 0x000b480b01007387 */ /* 0x0003e80000100800 */
[----:B------:R-:W2:Y:S04]  /*20c60*/  LDL.LU R13, [R1+0x758] ;  /* 0x00075800010d7983 */ /* 0x000ea80000300800 */
[----:B------:R1:W-:Y:S04]  /*20c70*/  LDGSTS.E [R5+0x1800c], desc[UR16][R8.64], P2 ;  /* 0x1800c00008057fae */ /* 0x0003e80009121850 */
        /* <DEDUP_REMOVED lines=10> */
[----:B------:R-:W-:-:S05]  /*20d20*/  LOP3.LUT R5, R7, 0x60, RZ, 0x3c, !PT ;  /* 0x0000006007057812 */ /* 0x000fca00078e3cff */
[----:B------:R-:W-:Y:S01]  /*20d30*/  VIADD R5, R5, UR4 ;  /* 0x0000000405057c36 */ /* 0x000fe20008000000 */
[----:B----4-:R-:W-:-:S04]  /*20d40*/  IADD3 R14, P2, R14, R2, RZ ;  /* 0x000000020e0e7210 */ /* 0x010fc80007f5e0ff */
[----:B---3--:R-:W-:Y:S01]  /*20d50*/  IADD3.X R16, R16, R0, RZ, P2, !PT ;  /* 0x0000000010107210 */ /* 0x008fe200017fe4ff */
[----:B------:R-:W-:Y:S01]  /*20d60*/  STL [R1+0x754], R14 ;  /* 0x0007540e01007387 */ /* 0x000fe20000100800 */
[----:B------:R-:W-:-:S03]  /*20d70*/  IMAD.MOV.U32 R8, RZ, RZ, R14 ;  /* 0x000000ffff087224 */ /* 0x000fc600078e000e */
[----:B------:R1:W-:Y:S01]  /*20d80*/  STL [R1+0x750], R16 ;  /* 0x0007501001007387 */ /* 0x0003e20000100800 */
[----:B------:R-:W-:-:S03]  /*20d90*/  MOV R9, R16 ;  /* 0x0000001000097202 */ /* 0x000fc60000000f00 */
[----:B------:R-:W3:Y:S04]  /*20da0*/  LDL.LU R215, [R1+0x768] ;  /* 0x0007680001d77983 */ /* 0x000ee80000300800 */
[----:B------:R-:W4:Y:S04]  /*20db0*/  LDL.LU R214, [R1+0x76c] ;  /* 0x00076c0001d67983 */ /* 0x000f280000300800 */
[----:B-1----:R-:W3:Y:S04]  /*20dc0*/  LDL.LU R16, [R1+0x770] ;  /* 0x0007700001107983 */ /* 0x002ee80000300800 */
[----:B------:R-:W3:Y:S04]  /*20dd0*/  LDL.LU R14, [R1+0x774] ;  /* 0x00077400010e7983 */ /* 0x000ee80000300800 */
[----:B------:R1:W-:Y:S01]  /*20de0*/  LDGSTS.E [R5], desc[UR16][R8.64], P1 ;  /* 0x0000000008057fae */ /* 0x0003e20008921850 */
[----:B--2---:R-:W-:-:S05]  /*20df0*/  IADD3 R12, P2, R12, R2, RZ ;  /* 0x000000020c0c7210 */ /* 0x004fca0007f5e0ff */
[--C-:B------:R-:W-:Y:S01]  /*20e00*/  IMAD.X R13, R13, 0x1, R0.reuse, P2 ;  /* 0x000000010d0d7824 */ /* 0x100fe200010e0600 */
[----:B------:R-:W-:Y:S01]  /*20e10*/  STL [R1+0x75c], R12 ;  /* 0x00075c0c01007387 */ /* 0x000fe20000100800 */
[----:B-1----:R-:W-:Y:S02]  /*20e20*/  MOV R8, R12 ;  /* 0x0000000c00087202 */ /* 0x002fe40000000f00 */
[----:B------:R-:W-:Y:S01]  /*20e30*/  IMAD.MOV.U32 R9, RZ, RZ, R13 ;  /* 0x000000ffff097224 */ /* 0x000fe200078e000d */
[----:B------:R-:W-:Y:S01]  /*20e40*/  IADD3 R10, P3, R10, R2, RZ ;  /* 0x000000020a0a7210 */ /* 0x000fe20007f7e0ff */
[----:B------:R1:W-:Y:S04]  /*20e50*/  STL [R1+0x758], R13 ;  /* 0x0007580d01007387 */ /* 0x0003e80000100800 */
[----:B------:R-:W-:Y:S01]  /*20e60*/  IMAD.X R11, R11, 0x1, R0, P3 ;  /* 0x000000010b0b7824 */ /* 0x000fe200018e0600 */
[----:B------:R-:W-:Y:S04]  /*20e70*/  STL [R1+0x764], R10 ;  /* 0x0007640a01007387 */ /* 0x000fe80000100800 */
[----:B------:R2:W-:Y:S04]  /*20e80*/  STL [R1+0x760], R11 ;  /* 0x0007600b01007387 */ /* 0x0005e80000100800 */
[----:B------:R2:W-:Y:S04]  /*20e90*/  LDGSTS.E [R5+0x4000], desc[UR16][R8.64], P1 ;  /* 0x0400000008057fae */ /* 0x0005e80008921850 */
[----:B-1----:R-:W3:Y:S04]  /*20ea0*/  LDL.LU R13, [R1+0x778] ;  /* 0x00077800010d7983 */ /* 0x002ee80000300800 */
[----:B------:R-:W3:Y:S01]  /*20eb0*/  LDL.LU R12, [R1+0x77c] ;  /* 0x00077c00010c7983 */ /* 0x000ee20000300800 */
[----:B--2---:R-:W-:Y:S01]  /*20ec0*/  MOV R9, R11 ;  /* 0x0000000b00097202 */ /* 0x004fe20000000f00 */
[----:B------:R-:W-:-:S02]  /*20ed0*/  IMAD.MOV.U32 R8, RZ, RZ, R10 ;  /* 0x000000ffff087224 */ /* 0x000fc400078e000a */
[----:B------:R-:W2:Y:S04]  /*20ee0*/  LDL.LU R11, [R1+0x780] ;  /* 0x00078000010b7983 */ /* 0x000ea80000300800 */
[----:B------:R-:W2:Y:S01]  /*20ef0*/  LDL.LU R10, [R1+0x784] ;  /* 0x00078400010a7983 */ /* 0x000ea20000300800 */
[----:B------:R-:W-:-:S03]  /*20f00*/  ISETP.GT.AND P2, PT, R6, 0x19, PT ;  /* 0x000000190600780c */ /* 0x000fc60003f44270 */
[----:B------:R1:W-:Y:S02]  /*20f10*/  LDGSTS.E [R5+0x8000], desc[UR16][R8.64], P1 ;  /* 0x0800000008057fae */ /* 0x0003e40008921850 */
[----:B-1----:R-:W-:-:S04]  /*20f20*/  SEL R8, RZ, 0x4, !P2 ;  /* 0x00000004ff087807 */ /* 0x002fc80005000000 */
[----:B------:R-:W-:-:S04]  /*20f30*/  SEL R8, R8, RZ, !P0 ;  /* 0x000000ff08087207 */ /* 0x000fc80004000000 */
[----:B------:R-:W-:Y:S02]  /*20f40*/  ISETP.NE.U32.AND P2, PT, R8, RZ, PT ;  /* 0x000000ff0800720c */ /* 0x000fe40003f45070 */
[----:B----4-:R-:W-:-:S05]  /*20f50*/  IADD3 R214, P3, R214, R2, RZ ;  /* 0x00000002d6d67210 */ /* 0x010fca0007f7e0ff */
[--C-:B---3--:R-:W-:Y:S01]  /*20f60*/  IMAD.X R215, R215, 0x1, R0.reuse, P3 ;  /* 0x00000001d7d77824 */ /* 0x108fe200018e0600 */
[----:B------:R-:W-:Y:S01]  /*20f70*/  IADD3 R14, P4, R14, R2, RZ ;  /* 0x000000020e0e7210 */ /* 0x000fe20007f9e0ff */
[----:B------:R-:W-:Y:S01]  /*20f80*/  STL [R1+0x76c], R214 ;  /* 0x00076cd601007387 */ /* 0x000fe20000100800 */
[----:B------:R-:W-:Y:S01]  /*20f90*/  MOV R8, R214 ;  /* 0x000000d600087202 */ /* 0x000fe20000000f00 */
[----:B------:R-:W-:Y:S02]  /*20fa0*/  IMAD.MOV.U32 R9, RZ, RZ, R215 ;  /* 0x000000ffff097224 */ /* 0x000fe400078e00d7 */
[----:B------:R-:W-:Y:S01]  /*20fb0*/  IMAD.X R16, R16, 0x1, R0, P4 ;  /* 0x0000000110107824 */ /* 0x000fe200020e0600 */
[----:B------:R1:W-:Y:S04]  /*20fc0*/  STL [R1+0x768], R215 ;  /* 0x000768d701007387 */ /* 0x0003e80000100800 */
[----:B------:R-:W-:Y:S04]  /*20fd0*/  STL [R1+0x774], R14 ;  /* 0x0007740e01007387 */ /* 0x000fe80000100800 */
[----:B------:R3:W-:Y:S04]  /*20fe0*/  STL [R1+0x770], R16 ;  /* 0x0007701001007387 */ /* 0x0007e80000100800 */
[----:B-1----:R-:W4:Y:S04]  /*20ff0*/  LDL.LU R215, [R1+0x788] ;  /* 0x0007880001d77983 */ /* 0x002f280000300800 */
[----:B------:R1:W-:Y:S04]  /*21000*/  LDGSTS.E [R5+0xc000], desc[UR16][R8.64], P1 ;  /* 0x0c00000008057fae */ /* 0x0003e80008921850 */
[----:B------:R-:W4:Y:S01]  /*21010*/  LDL.LU R214, [R1+0x78c] ;  /* 0x00078c0001d67983 */ /* 0x000f220000300800 */
[----:B-1----:R-:W-:Y:S01]  /*21020*/  MOV R9, R16 ;  /* 0x0000001000097202 */ /* 0x002fe20000000f00 */
[----:B------:R-:W-:-:S02]  /*21030*/  IMAD.MOV.U32 R8, RZ, RZ, R14 ;  /* 0x000000ffff087224 */ /* 0x000fc400078e000e */
[----:B---3--:R-:W3:Y:S04]  /*21040*/  LDL.LU R16, [R1+0x790] ;  /* 0x0007900001107983 */ /* 0x008ee80000300800 */
[----:B------:R-:W3:Y:S04]  /*21050*/  LDL.LU R14, [R1+0x794] ;  /* 0x00079400010e7983 */ /* 0x000ee80000300800 */
[----:B------:R1:W-:Y:S01]  /*21060*/  LDGSTS.E [R5+0x4], desc[UR16][R8.64], P2 ;  /* 0x0000400008057fae */ /* 0x0003e20009121850 */
[----:B------:R-:W-:-:S05]  /*21070*/  IADD3 R12, P1, R12, R2, RZ ;  /* 0x000000020c0c7210 */ /* 0x000fca0007f3e0ff */
[--C-:B------:R-:W-:Y:S01]  /*21080*/  IMAD.X R13, R13, 0x1, R0.reuse, P1 ;  /* 0x000000010d0d7824 */ /* 0x100fe200008e0600 */
[----:B--2---:R-:W-:Y:S01]  /*21090*/  IADD3 R10, P3, R10, R2, RZ ;  /* 0x000000020a0a7210 */ /* 0x004fe20007f7e0ff */
[----:B------:R-:W-:Y:S01]  /*210a0*/  STL [R1+0x77c], R12 ;  /* 0x00077c0c01007387 */ /* 0x000fe20000100800 */
[----:B-1----:R-:W-:Y:S01]  /*210b0*/  MOV R8, R12 ;  /* 0x0000000c00087202 */ /* 0x002fe20000000f00 */
[----:B------:R-:W-:Y:S02]  /*210c0*/  IMAD.MOV.U32 R9, RZ, RZ, R13 ;  /* 0x000000ffff097224 */ /* 0x000fe400078e000d */
[----:B------:R-:W-:Y:S01]  /*210d0*/  IMAD.X R11, R11, 0x1, R0, P3 ;  /* 0x000000010b0b7824 */ /* 0x000fe200018e0600 */
[----:B------:R1:W-:Y:S04]  /*210e0*/  STL [R1+0x778], R13 ;  /* 0x0007780d01007387 */ /* 0x0003e80000100800 */
[----:B------:R-:W-:Y:S04]  /*210f0*/  STL [R1+0x784], R10 ;  /* 0x0007840a01007387 */ /* 0x000fe80000100800 */
[----:B------:R2:W-:Y:S04]  /*21100*/  STL [R1+0x780], R11 ;  /* 0x0007800b01007387 */ /* 0x0005e80000100800 */
[----:B-1----:R-:W3:Y:S04]  /*21110*/  LDL.LU R13, [R1+0x798] ;  /* 0x00079800010d7983 */ /* 0x002ee80000300800 */
[----:B------:R1:W-:Y:S04]  /*21120*/  LDGSTS.E [R5+0x4004], desc[UR16][R8.64], P2 ;  /* 0x0400400008057fae */ /* 0x0003e80009121850 */
[----:B------:R-:W3:Y:S01]  /*21130*/  LDL.LU R12, [R1+0x79c] ;  /* 0x00079c00010c7983 */ /* 0x000ee20000300800 */
[----:B-1----:R-:W-:Y:S01]  /*21140*/  MOV R9, R11 ;  /* 0x0000000b00097202 */ /* 0x002fe20000000f00 */
[----:B------:R-:W-:-:S02]  /*21150*/  IMAD.MOV.U32 R8, RZ, RZ, R10 ;  /* 0x000000ffff087224 */ /* 0x000fc400078e000a */
[----:B--2---:R-:W2:Y:S04]  /*21160*/  LDL.LU R11, [R1+0x7a0] ;  /* 0x0007a000010b7983 */ /* 0x004ea80000300800 */
[----:B------:R-:W2:Y:S01]  /*21170*/  LDL.LU R10, [R1+0x7a4] ;  /* 0x0007a400010a7983 */ /* 0x000ea20000300800 */
[----:B------:R-:W-:-:S03]  /*21180*/  ISETP.GT.AND P1, PT, R6, 0x1a, PT ;  /* 0x0000001a0600780c */ /* 0x000fc60003f24270 */
[----:B------:R1:W-:Y:S02]  /*21190*/  LDGSTS.E [R5+0x8004], desc[UR16][R8.64], P2 ;  /* 0x0800400008057fae */ /* 0x0003e40009121850 */
[----:B-1----:R-:W-:-:S04]  /*211a0*/  SEL R8, RZ, 0x4, !P1 ;  /* 0x00000004ff087807 */ /* 0x002fc80004800000 */
[----:B------:R-:W-:-:S04]  /*211b0*/  SEL R8, R8, RZ, !P0 ;  /* 0x000000ff08087207 */ /* 0x000fc80004000000 */
[----:B------:R-:W-:Y:S02]  /*211c0*/  ISETP.NE.U32.AND P1, PT, R8, RZ, PT ;  /* 0x000000ff0800720c */ /* 0x000fe40003f25070 */
[----:B----4-:R-:W-:-:S05]  /*211d0*/  IADD3 R214, P3, R214, R2, RZ ;  /* 0x00000002d6d67210 */ /* 0x010fca0007f7e0ff */
[--C-:B------:R-:W-:Y:S01]  /*211e0*/  IMAD.X R215, R215, 0x1, R0.reuse, P3 ;  /* 0x00000001d7d77824 */ /* 0x100fe200018e0600 */
[----:B------:R-:W-:Y:S01]  /*211f0*/  MOV R8, R214 ;  /* 0x000000d600087202 */ /* 0x000fe20000000f00 */
[----:B------:R-:W-:Y:S01]  /*21200*/  STL [R1+0x78c], R214 ;  /* 0x00078cd601007387 */ /* 0x000fe20000100800 */
[----:B---3--:R-:W-:Y:S01]  /*21210*/  IADD3 R14, P4, R14, R2, RZ ;  /* 0x000000020e0e7210 */ /* 0x008fe20007f9e0ff */
[----:B------:R-:W-:Y:S02]  /*21220*/  IMAD.MOV.U32 R9, RZ, RZ, R215 ;  /* 0x000000ffff097224 */ /* 0x000fe400078e00d7 */
[----:B------:R1:W-:Y:S02]  /*21230*/  STL [R1+0x788], R215 ;  /* 0x000788d701007387 */ /* 0x0003e40000100800 */
[----:B------:R-:W-:Y:S02]  /*21240*/  IMAD.X R16, R16, 0x1, R0, P4 ;  /* 0x0000000110107824 */ /* 0x000fe400020e0600 */
[----:B------:R-:W-:Y:S04]  /*21250*/  STL [R1+0x794], R14 ;  /* 0x0007940e01007387 */ /* 0x000fe80000100800 */
[----:B------:R3:W-:Y:S04]  /*21260*/  STL [R1+0x790], R16 ;  /* 0x0007901001007387 */ /* 0x0007e80000100800 */
[----:B------:R4:W-:Y:S04]  /*21270*/  LDGSTS.E [R5+0xc004], desc[UR16][R8.64], P2 ;  /* 0x0c00400008057fae */ /* 0x0009e80009121850 */
[----:B-1----:R-:W2:Y:S04]  /*21280*/  LDL.LU R215, [R1+0x7a8] ;  /* 0x0007a80001d77983 */ /* 0x002ea80000300800 */
[----:B------:R-:W2:Y:S01]  /*21290*/  LDL.LU R214, [R1+0x7ac] ;  /* 0x0007ac0001d67983 */ /* 0x000ea20000300800 */
[----:B----4-:R-:W-:Y:S01]  /*212a0*/  MOV R9, R16 ;  /* 0x0000001000097202 */ /* 0x010fe20000000f00 */
[----:B------:R-:W-:-:S02]  /*212b0*/  IMAD.MOV.U32 R8, RZ, RZ, R14 ;  /* 0x000000ffff087224 */ /* 0x000fc400078e000e */
[----:B---3--:R-:W3:Y:S04]  /*212c0*/  LDL.LU R16, [R1+0x7b0] ;  /* 0x0007b00001107983 */ /* 0x008ee80000300800 */
[----:B------:R-:W4:Y:S04]  /*212d0*/  LDL.LU R14, [R1+0x7b4] ;  /* 0x0007b400010e7983 */ /* 0x000f280000300800 */
[----:B------:R1:W-:Y:S01]  /*212e0*/  LDGSTS.E [R5+0x8], desc[UR16][R8.64], P1 ;  /* 0x0000800008057fae */ /* 0x0003e20008921850 */
[----:B------:R-:W-:-:S05]  /*212f0*/  IADD3 R12, P2, R12, R2, RZ ;  /* 0x000000020c0c7210 */ /* 0x000fca0007f5e0ff */
[--C-:B------:R-:W-:Y:S01]  /*21300*/  IMAD.X R13, R13, 0x1, R0.reuse, P2 ;  /* 0x000000010d0d7824 */ /* 0x100fe200010e0600 */
[----:B-1----:R-:W-:Y:S01]  /*21310*/  MOV R8, R12 ;  /* 0x0000000c00087202 */ /* 0x002fe20000000f00 */
[----:B------:R-:W-:Y:S01]  /*21320*/  STL [R1+0x79c], R12 ;  /* 0x00079c0c01007387 */ /* 0x000fe20000100800 */
[----:B--2---:R-:W-:Y:S01]  /*21330*/  IADD3 R10, P3, R10, R2, RZ ;  /* 0x000000020a0a7210 */ /* 0x004fe20007f7e0ff */
[----:B------:R-:W-:Y:S02]  /*21340*/  IMAD.MOV.U32 R9, RZ, RZ, R13 ;  /* 0x000000ffff097224 */ /* 0x000fe400078e000d */
[----:B------:R1:W-:Y:S02]  /*21350*/  STL [R1+0x798], R13 ;  /* 0x0007980d01007387 */ /* 0x0003e40000100800 */
[----:B------:R-:W-:Y:S02]  /*21360*/  IMAD.X R11, R11, 0x1, R0, P3 ;  /* 0x000000010b0b7824 */ /* 0x000fe400018e0600 */
        /* <DEDUP_REMOVED lines=14> */
[----:B------:R-:W-:-:S05]  /*21450*/  IADD3 R214, P3, R214, R2, RZ ;  /* 0x00000002d6d67210 */ /* 0x000fca0007f7e0ff */
[--C-:B------:R-:W-:Y:S01]  /*21460*/  IMAD.X R215, R215, 0x1, R0.reuse, P3 ;  /* 0x00000001d7d77824 */ /* 0x100fe200018e0600 */
[----:B----4-:R-:W-:Y:S01]  /*21470*/  IADD3 R14, P4, R14, R2, RZ ;  /* 0x000000020e0e7210 */ /* 0x010fe20007f9e0ff */
[----:B------:R-:W-:Y:S01]  /*21480*/  STL [R1+0x7ac], R214 ;  /* 0x0007acd601007387 */ /* 0x000fe20000100800 */
[----:B------:R-:W-:Y:S01]  /*21490*/  MOV R8, R214 ;  /* 0x000000d600087202 */ /* 0x000fe20000000f00 */
[----:B------:R-:W-:Y:S02]  /*214a0*/  IMAD.MOV.U32 R9, RZ, RZ, R215 ;  /* 0x000000ffff097224 */ /* 0x000fe400078e00d7 */
[----:B---3--:R-:W-:Y:S01]  /*214b0*/  IMAD.X R16, R16, 0x1, R0, P4 ;  /* 0x0000000110107824 */ /* 0x008fe200020e0600 */
        /* <DEDUP_REMOVED lines=86> */
[----:B-1----:R-:W-:Y:S01]  /*21a20*/  IMAD.MOV.U32 R8, RZ, RZ, R14 ;  /* 0x000000ffff087224 */ /* 0x002fe200078e000e */
[----:B------:R-:W-:-:S02]  /*21a30*/  MOV R9, R16 ;  /* 0x0000001000097202 */ /* 0x000fc40000000f00 */
[----:B---3--:R-:W3:Y:S04]  /*21a40*/  LDL.LU R16, [R1+0xb90] ;  /* 0x000b900001107983 */ /* 0x008ee80000300800 */
[----:B------:R-:W3:Y:S04]  /*21a50*/  LDL.LU R14, [R1+0xb94] ;  /* 0x000b9400010e7983 */ /* 0x000ee80000300800 */
[----:B------:R1:W-:Y:S01]  /*21a60*/  LDGSTS.E [R5+0x10004], desc[UR16][R8.64], P2 ;  /* 0x1000400008057fae */ /* 0x0003e20009121850 */
[----:B------:R-:W-:-:S05]  /*21a70*/  IADD3 R12, P1, R12, R2, RZ ;  /* 0x000000020c0c7210 */ /* 0x000fca0007f3e0ff */
[----:B------:R-:W-:Y:S01]  /*21a80*/  IMAD.X R13, R13, 0x1, R0, P1 ;  /* 0x000000010d0d7824 */ /* 0x000fe200008e0600 */
[----:B--2---:R-:W-:Y:S01]  /*21a90*/  IADD3 R10, P3, R10, R2, RZ ;  /* 0x000000020a0a7210 */ /* 0x004fe20007f7e0ff */
[----:B------:R-:W-:Y:S01]  /*21aa0*/  STL [R1+0xb7c], R12 ;  /* 0x000b7c0c01007387 */ /* 0x000fe20000100800 */
[----:B-1----:R-:W-:-:S03]  /*21ab0*/  MOV R8, R12 ;  /* 0x0000000c00087202 */ /* 0x002fc60000000f00 */
[----:B------:R-:W-:Y:S01]  /*21ac0*/  IMAD.X R11, R11, 0x1, R0, P3 ;  /* 0x000000010b0b7824 */ /* 0x000fe200018e0600 */
[----:B------:R1:W-:Y:S01]  /*21ad0*/  STL [R1+0xb78], R13 ;  /* 0x000b780d01007387 */ /* 0x0003e20000100800 */
[----:B------:R-:W-:-:S03]  /*21ae0*/  IMAD.MOV.U32 R9, RZ, RZ, R13 ;  /* 0x000000ffff097224 */ /* 0x000fc600078e000d */
[----:B------:R-:W-:Y:S04]  /*21af0*/  STL [R1+0xb84], R10 ;  /* 0x000b840a01007387 */ /* 0x000fe80000100800 */
[----:B------:R2:W-:Y:S04]  /*21b00*/  STL [R1+0xb80], R11 ;  /* 0x000b800b01007387 */ /* 0x0005e80000100800 */
[----:B-1----:R-:W3:Y:S04]  /*21b10*/  LDL.LU R13, [R1+0xb98] ;  /* 0x000b9800010d7983 */ /* 0x002ee80000300800 */
[----:B------:R-:W3:Y:S04]  /*21b20*/  LDL.LU R12, [R1+0xb9c] ;  /* 0x000b9c00010c7983 */ /* 0x000ee80000300800 */
[----:B------:R1:W-:Y:S02]  /*21b30*/  LDGSTS.E [R5+0x14004], desc[UR16][R8.64], P2 ;  /* 0x1400400008057fae */ /* 0x0003e40009121850 */
[----:B-1----:R-:W-:Y:S01]  /*21b40*/  MOV R9, R11 ;  /* 0x0000000b00097202 */ /* 0x002fe20000000f00 */
[----:B------:R-:W-:Y:S01]  /*21b50*/  IMAD.MOV.U32 R8, RZ, RZ, R10 ;  /* 0x000000ffff087224 */ /* 0x000fe200078e000a */
        /* <DEDUP_REMOVED lines=8> */
[----:B------:R-:W-:Y:S01]  /*21be0*/  IMAD.X R215, R215, 0x1, R0, P3 ;  /* 0x00000001d7d77824 */ /* 0x000fe200018e0600 */
[----:B------:R-:W-:-:S03]  /*21bf0*/  MOV R8, R214 ;  /* 0x000000d600087202 */ /* 0x000fc60000000f00 */
[----:B------:R-:W-:-:S05]  /*21c00*/  IMAD.MOV.U32 R9, RZ, RZ, R215 ;  /* 0x000000ffff097224 */ /* 0x000fca00078e00d7 */
[----:B------:R1:W-:Y:S01]  /*21c10*/  LDGSTS.E [R5+0x1c004], desc[UR16][R8.64], P2 ;  /* 0x1c00400008057fae */ /* 0x0003e20009121850 */
[----:B---3--:R-:W-:-:S05]  /*21c20*/  IADD3 R14, P4, R14, R2, RZ ;  /* 0x000000020e0e7210 */ /* 0x008fca0007f9e0ff */
[----:B------:R-:W-:Y:S01]  /*21c30*/  IMAD.X R16, R16, 0x1, R0, P4 ;  /* 0x0000000110107824 */ /* 0x000fe200020e0600 */
[----:B------:R-:W-:Y:S01]  /*21c40*/  STL [R1+0xb8c], R214 ;  /* 0x000b8cd601007387 */ /* 0x000fe20000100800 */
[----:B-1----:R-:W-:-:S03]  /*21c50*/  IMAD.MOV.U32 R8, RZ, RZ, R14 ;  /* 0x000000ffff087224 */ /* 0x002fc600078e000e */
[----:B------:R-:W-:Y:S01]  /*21c60*/  MOV R9, R16 ;  /* 0x0000001000097202 */ /* 0x000fe20000000f00 */
[----:B------:R-:W-:Y:S04]  /*21c70*/  STL [R1+0xb88], R215 ;  /* 0x000b88d701007387 */ /* 0x000fe80000100800 */
[----:B------:R-:W-:Y:S04]  /*21c80*/  STL [R1+0xb94], R14 ;  /* 0x000b940e01007387 */ /* 0x000fe80000100800 */
[----:B------:R1:W-:Y:S04]  /*21c90*/  STL [R1+0xb90], R16 ;  /* 0x000b901001007387 */ /* 0x0003e80000100800 */
[----:B------:R3:W-:Y:S04]  /*21ca0*/  LDGSTS.E [R5+0x10008], desc[UR16][R8.64], P1 ;  /* 0x1000800008057fae */ /* 0x0007e80008921850 */
[----:B-1----:R-:W4:Y:S01]  /*21cb0*/  LDL.LU R16, [R1+0xba8] ;  /* 0x000ba80001107983 */ /* 0x002f220000300800 */
[----:B------:R-:W-:-:S05]  /*21cc0*/  IADD3 R12, P2, R12, R2, RZ ;  /* 0x000000020c0c7210 */ /* 0x000fca0007f5e0ff */
[----:B------:R-:W-:Y:S01]  /*21cd0*/  IMAD.X R13, R13, 0x1, R0, P2 ;  /* 0x000000010d0d7824 */ /* 0x000fe200010e0600 */
[----:B---3--:R-:W-:Y:S01]  /*21ce0*/  MOV R8, R12 ;  /* 0x0000000c00087202 */ /* 0x008fe20000000f00 */
[----:B------:R-:W-:Y:S02]  /*21cf0*/  STL [R1+0xb9c], R12 ;  /* 0x000b9c0c01007387 */ /* 0x000fe40000100800 */
[----:B------:R-:W-:Y:S02]  /*21d00*/  IMAD.MOV.U32 R9, RZ, RZ, R13 ;  /* 0x000000ffff097224 */ /* 0x000fe400078e000d */
[----:B------:R1:W-:Y:S04]  /*21d10*/  STL [R1+0xb98], R13 ;  /* 0x000b980d01007387 */ /* 0x0003e80000100800 */
[----:B------:R3:W-:Y:S01]  /*21d20*/  LDGSTS.E [R5+0x14008], desc[UR16][R8.64], P1 ;  /* 0x1400800008057fae */ /* 0x0007e20008921850 */
[----:B--2---:R-:W-:-:S05]  /*21d30*/  IADD3 R10, P3, R10, R2, RZ ;  /* 0x000000020a0a7210 */ /* 0x004fca0007f7e0ff */
[----:B------:R-:W-:Y:S01]  /*21d40*/  IMAD.X R11, R11, 0x1, R0, P3 ;  /* 0x000000010b0b7824 */ /* 0x000fe200018e0600 */
[----:B------:R-:W-:Y:S01]  /*21d50*/  STL [R1+0xba4], R10 ;  /* 0x000ba40a01007387 */ /* 0x000fe20000100800 */
[----:B---3--:R-:W-:-:S03]  /*21d60*/  IMAD.MOV.U32 R8, RZ, RZ, R10 ;  /* 0x000000ffff087224 */ /* 0x008fc600078e000a */
[----:B------:R-:W2:Y:S01]  /*21d70*/  LDL.LU R215, [R1+0xbb4] ;  /* 0x000bb40001d77983 */ /* 0x000ea20000300800 */
[----:B------:R-:W-:-:S03]  /*21d80*/  MOV R9, R11 ;  /* 0x0000000b00097202 */ /* 0x000fc60000000f00 */
[----:B------:R3:W-:Y:S04]  /*21d90*/  STL [R1+0xba0], R11 ;  /* 0x000ba00b01007387 */ /* 0x0007e80000100800 */
[----:B-1----:R-:W2:Y:S04]  /*21da0*/  LDL.LU R13, [R1+0xbbc] ;  /* 0x000bbc00010d7983 */ /* 0x002ea80000300800 */
[----:B------:R-:W2:Y:S04]  /*21db0*/  LDL.LU R214, [R1+0xbb8] ;  /* 0x000bb80001d67983 */ /* 0x000ea80000300800 */
[----:B------:R-:W2:Y:S04]  /*21dc0*/  LDL.LU R14, [R1+0xbc0] ;  /* 0x000bc000010e7983 */ /* 0x000ea80000300800 */
[----:B------:R-:W2:Y:S04]  /*21dd0*/  LDL.LU R12, [R1+0xbc4] ;  /* 0x000bc400010c7983 */ /* 0x000ea80000300800 */
[----:B---3--:R-:W3:Y:S04]  /*21de0*/  LDL.LU R11, [R1+0xbc8] ;  /* 0x000bc800010b7983 */ /* 0x008ee80000300800 */
[----:B------:R-:W3:Y:S04]  /*21df0*/  LDL.LU R10, [R1+0xbcc] ;  /* 0x000bcc00010a7983 */ /* 0x000ee80000300800 */
[----:B------:R1:W-:Y:S04]  /*21e00*/  LDGSTS.E [R5+0x18008], desc[UR16][R8.64], P1 ;  /* 0x1800800008057fae */ /* 0x0003e80008921850 */
[----:B------:R-:W4:Y:S01]  /*21e10*/  LDL.LU R9, [R1+0xbac] ;  /* 0x000bac0001097983 */ /* 0x000f220000300800 */
[----:B------:R-:W-:-:S04]  /*21e20*/  ISETP.GT.AND P2, PT, R6, 0x3b, PT ;  /* 0x0000003b0600780c */ /* 0x000fc80003f44270 */
[----:B-1----:R-:W-:-:S04]  /*21e30*/  SEL R8, RZ, 0x4, !P2 ;  /* 0x00000004ff087807 */ /* 0x002fc80005000000 */
[----:B------:R-:W-:-:S04]  /*21e40*/  SEL R8, R8, RZ, !P0 ;  /* 0x000000ff08087207 */ /* 0x000fc80004000000 */
[----:B------:R-:W-:Y:S02]  /*21e50*/  ISETP.NE.U32.AND P2, PT, R8, RZ, PT ;  /* 0x000000ff0800720c */ /* 0x000fe40003f45070 */
[----:B----4-:R-:W-:-:S05]  /*21e60*/  IADD3 R9, P3, R9, R2, RZ ;  /* 0x0000000209097210 */ /* 0x010fca0007f7e0ff */
[----:B------:R-:W-:Y:S01]  /*21e70*/  IMAD.X R16, R16, 0x1, R0, P3 ;  /* 0x0000000110107824 */ /* 0x000fe200018e0600 */
[----:B------:R1:W-:Y:S01]  /*21e80*/  STL [R1+0xbac], R9 ;  /* 0x000bac0901007387 */ /* 0x0003e20000100800 */
[----:B------:R-:W-:-:S03]  /*21e90*/  IMAD.MOV.U32 R8, RZ, RZ, R9 ;  /* 0x000000ffff087224 */ /* 0x000fc600078e0009 */
[----:B------:R4:W-:Y:S01]  /*21ea0*/  STL [R1+0xba8], R16 ;  /* 0x000ba81001007387 */ /* 0x0009e20000100800 */
[----:B-1----:R-:W-:-:S03]  /*21eb0*/  MOV R9, R16 ;  /* 0x0000001000097202 */ /* 0x002fc60000000f00 */
[----:B----4-:R-:W4:Y:S04]  /*21ec0*/  LDL.LU R16, [R1+0xfd4] ;  /* 0x000fd40001107983 */ /* 0x010f280000300800 */
[----:B------:R1:W-:Y:S04]  /*21ed0*/  LDGSTS.E [R5+0x1c008], desc[UR16][R8.64], P1 ;  /* 0x1c00800008057fae */ /* 0x0003e80008921850 */
[----:B------:R-:W4:Y:S01]  /*21ee0*/  LDL.LU R9, [R1+0xbb0] ;  /* 0x000bb00001097983 */ /* 0x000f220000300800 */
[-C--:B--2---:R-:W-:Y:S02]  /*21ef0*/  IADD3 R215, P1, R215, R2.reuse, RZ ;  /* 0x00000002d7d77210 */ /* 0x084fe40007f3e0ff */
[----:B------:R-:W-:-:S02]  /*21f00*/  IADD3 R13, P3, R13, R2, RZ ;  /* 0x000000020d0d7210 */ /* 0x000fc40007f7e0ff */
[----:B-1----:R-:W-:Y:S01]  /*21f10*/  MOV R8, R215 ;  /* 0x000000d700087202 */ /* 0x002fe20000000f00 */
[----:B------:R1:W-:Y:S02]  /*21f20*/  STL [R1+0xbb4], R215 ;  /* 0x000bb4d701007387 */ /* 0x0003e40000100800 */
[----:B------:R-:W-:Y:S01]  /*21f30*/  IMAD.X R214, R214, 0x1, R0, P3 ;  /* 0x00000001d6d67824 */ /* 0x000fe200018e0600 */
[----:B---3--:R-:W-:-:S05]  /*21f40*/  IADD3 R10, P3, R10, R2, RZ ;  /* 0x000000020a0a7210 */ /* 0x008fca0007f7e0ff */
[--C-:B------:R-:W-:Y:S01]  /*21f50*/  IMAD.X R11, R11, 0x1, R0.reuse, P3 ;  /* 0x000000010b0b7824 */ /* 0x100fe200018e0600 */
[----:B-1----:R-:W1:Y:S01]  /*21f60*/  S2R R215, SR_TID.X ;  /* 0x0000000000d77919 */ /* 0x002e620000002100 */
[----:B----4-:R-:W-:Y:S01]  /*21f70*/  IMAD.X R9, R9, 0x1, R0, P1 ;  /* 0x0000000109097824 */ /* 0x010fe200008e0600 */
[----:B------:R-:W-:-:S04]  /*21f80*/  IADD3 R12, P1, R12, R2, RZ ;  /* 0x000000020c0c7210 */ /* 0x000fc80007f3e0ff */
[----:B------:R2:W-:Y:S01]  /*21f90*/  STL [R1+0xbb0], R9 ;  /* 0x000bb00901007387 */ /* 0x0005e20000100800 */
[----:B------:R-:W-:-:S03]  /*21fa0*/  IADD3.X R14, R14, R0, RZ, P1, !PT ;  /* 0x000000000e0e7210 */ /* 0x000fc60000ffe4ff */
[----:B------:R3:W-:Y:S04]  /*21fb0*/  STL [R1+0xbbc], R13 ;  /* 0x000bbc0d01007387 */ /* 0x0007e80000100800 */
[----:B------:R4:W-:Y:S04]  /*21fc0*/  LDGSTS.E [R5+0x1000c], desc[UR16][R8.64], P2 ;  /* 0x1000c00008057fae */ /* 0x0009e80009121850 */
[----:B------:R1:W-:Y:S01]  /*21fd0*/  STL [R1+0xbb8], R214 ;  /* 0x000bb8d601007387 */ /* 0x0003e20000100800 */
[----:B----4-:R-:W-:Y:S02]  /*21fe0*/  IMAD.MOV.U32 R8, RZ, RZ, R13 ;  /* 0x000000ffff087224 */ /* 0x010fe400078e000d */
[----:B--2---:R-:W-:Y:S01]  /*21ff0*/  IMAD.MOV.U32 R9, RZ, RZ, R214 ;  /* 0x000000ffff097224 */ /* 0x004fe200078e00d6 */
[----:B---3--:R-:W2:Y:S04]  /*22000*/  LDL.LU R13, [R1+0x7d4] ;  /* 0x0007d400010d7983 */ /* 0x008ea80000300800 */
[----:B------:R-:W-:Y:S04]  /*22010*/  STL [R1+0xbc4], R12 ;  /* 0x000bc40c01007387 */ /* 0x000fe80000100800 */
[----:B------:R3:W-:Y:S04]  /*22020*/  STL [R1+0xbc0], R14 ;  /* 0x000bc00e01007387 */ /* 0x0007e80000100800 */
[----:B------:R-:W-:Y:S04]  /*22030*/  STL [R1+0xbcc], R10 ;  /* 0x000bcc0a01007387 */ /* 0x000fe80000100800 */
[----:B------:R4:W-:Y:S04]  /*22040*/  LDGSTS.E [R5+0x1400c], desc[UR16][R8.64], P2 ;  /* 0x1400c00008057fae */ /* 0x0009e80009121850 */
[----:B-1----:R-:W2:Y:S04]  /*22050*/  LDL.LU R214, [R1+0x7d0] ;  /* 0x0007d00001d67983 */ /* 0x002ea80000300800 */
[----:B------:R1:W-:Y:S01]  /*22060*/  STL [R1+0xbc8], R11 ;  /* 0x000bc80b01007387 */ /* 0x0003e20000100800 */
[----:B----4-:R-:W-:Y:S01]  /*22070*/  IMAD.MOV.U32 R8, RZ, RZ, R12 ;  /* 0x000000ffff087224 */ /* 0x010fe200078e000c */
[----:B------:R-:W-:-:S02]  /*22080*/  MOV R9, R14 ;  /* 0x0000000e00097202 */ /* 0x000fc40000000f00 */
[----:B---3--:R-:W3:Y:S04]  /*22090*/  LDL.LU R14, [R1+0x7d8] ;  /* 0x0007d800010e7983 */ /* 0x008ee80000300800 */
[----:B------:R-:W4:Y:S04]  /*220a0*/  LDL.LU R12, [R1+0x7dc] ;  /* 0x0007dc00010c7983 */ /* 0x000f280000300800 */
[----:B------:R1:W-:Y:S02]  /*220b0*/  LDGSTS.E [R5+0x1800c], desc[UR16][R8.64], P2 ;  /* 0x1800c00008057fae */ /* 0x0003e40009121850 */
[----:B-1----:R-:W-:-:S02]  /*220c0*/  IMAD.MOV.U32 R9, RZ, RZ, R11 ;  /* 0x000000ffff097224 */ /* 0x002fc400078e000b */
[----:B------:R-:W-:Y:S01]  /*220d0*/  IMAD.MOV.U32 R8, RZ, RZ, R10 ;  /* 0x000000ffff087224 */ /* 0x000fe200078e000a */
[----:B------:R-:W3:Y:S04]  /*220e0*/  LDL.LU R11, [R1+0x7e0] ;  /* 0x0007e000010b7983 */ /* 0x000ee80000300800 */
[----:B------:R-:W3:Y:S04]  /*220f0*/  LDL.LU R10, [R1+0x7e4] ;  /* 0x0007e400010a7983 */ /* 0x000ee80000300800 */
[----:B------:R1:W-:Y:S02]  /*22100*/  LDGSTS.E [R5+0x1c00c], desc[UR16][R8.64], P2 ;  /* 0x1c00c00008057fae */ /* 0x0003e40009121850 */
[----:B-1----:R-:W1:Y:S01]  /*22110*/  LDC R9, c[0x0][0x230] ;  /* 0x00008c00ff097b82 */ /* 0x002e620000000800 */
[----:B------:R-:W-:-:S04]  /*22120*/  ISETP.GT.AND P1, PT, R6, 0x1c, PT ;  /* 0x0000001c0600780c */ /* 0x000fc80003f24270 */
[----:B------:R-:W-:-:S04]  /*22130*/  SEL R5, RZ, 0x4, !P1 ;  /* 0x00000004ff057807 */ /* 0x000fc80004800000 */
[----:B------:R-:W-:Y:S02]  /*22140*/  SEL R5, R5, RZ, !P0 ;  /* 0x000000ff05057207 */ /* 0x000fe40004000000 */
[----:B------:R-:W-:Y:S02]  /*22150*/  LOP3.LUT R8, R215, 0x3f, RZ, 0xc0, !PT ;  /* 0x0000003fd7087812 */ /* 0x000fe400078ec0ff */
[----:B------:R-:W-:Y:S02]  /*22160*/  ISETP.NE.U32.AND P2, PT, R5, RZ, PT ;  /* 0x000000ff0500720c */ /* 0x000fe40003f45070 */
[----:B-1----:R-:W-:-:S05]  /*22170*/  IADD3 R9, R9, -0x80, RZ ;  /* 0xffffff8009097810 */ /* 0x002fca0007ffe0ff */
[----:B------:R-:W-:-:S05]  /*22180*/  IMAD R5, R15, -0x40, R9 ;  /* 0xffffffc00f057824 */ /* 0x000fca00078e0209 */
[----:B------:R-:W-:Y:S02]  /*22190*/  ISETP.GE.AND P1, PT, R8, R5, PT ;  /* 0x000000050800720c */ /* 0x000fe40003f26270 */
[----:B------:R-:W-:-:S05]  /*221a0*/  LOP3.LUT R5, R7, 0x70, RZ, 0x3c, !PT ;  /* 0x0000007007057812 */ /* 0x000fca00078e3cff */
[----:B------:R-:W-:Y:S01]  /*221b0*/  VIADD R5, R5, UR4 ;  /* 0x0000000405057c36 */ /* 0x000fe20008000000 */
[----:B--2---:R-:W-:-:S04]  /*221c0*/  IADD3 R13, P3, R13, R2, RZ ;  /* 0x000000020d0d7210 */ /* 0x004fc80007f7e0ff */
[----:B------:R-:W-:Y:S01]  /*221d0*/  MOV R8, R13 ;  /* 0x0000000d00087202 */ /* 0x000fe20000000f00 */
[----:B------:R-:W-:Y:S01]  /*221e0*/  STL [R1+0x7d4], R13 ;  /* 0x0007d40d01007387 */ /* 0x000fe20000100800 */
[----:B------:R-:W-:-:S04]  /*221f0*/  IMAD.X R214, R214, 0x1, R0, P3 ;  /* 0x00000001d6d67824 */ /* 0x000fc800018e0600 */
[----:B------:R-:W-:Y:S01]  /*22200*/  IMAD.MOV.U32 R9, RZ, RZ, R214 ;  /* 0x000000ffff097224 */ /* 0x000fe200078e00d6 */
[----:B------:R1:W-:Y:S04]  /*22210*/  STL [R1+0x7d0], R214 ;  /* 0x0007d0d601007387 */ /* 0x0003e80000100800 */
[----:B------:R2:W-:Y:S04]  /*22220*/  LDGSTS.E [R5], desc[UR16][R8.64], P2 ;  /* 0x0000000008057fae */ /* 0x0005e80009121850 */
[----:B------:R-:W2:Y:S01]  /*22230*/  LDL.LU R215, [R1+0x7ec] ;  /* 0x0007ec0001d77983 */ /* 0x000ea20000300800 */
[----:B----4-:R-:W-:-:S03]  /*22240*/  IADD3 R12, P3, R12, R2, RZ ;  /* 0x000000020c0c7210 */ /* 0x010fc60007f7e0ff */
[----:B-1----:R-:W4:Y:S02]  /*22250*/  LDL.LU R214, [R1+0x7f0] ;  /* 0x0007f00001d67983 */ /* 0x002f240000300800 */
[----:B---3--:R-:W-:Y:S02]  /*22260*/  IMAD.X R14, R14, 0x1, R0, P3 ;  /* 0x000000010e0e7824 */ /* 0x008fe400018e0600 */
[----:B------:R-:W3:Y:S01]  /*22270*/  LDL.LU R13, [R1+0x7f4] ;  /* 0x0007f400010d7983 */ /* 0x000ee20000300800 */
[----:B--2---:R-:W-:Y:S02]  /*22280*/  IMAD.MOV.U32 R8, RZ, RZ, R12 ;  /* 0x000000ffff087224 */ /* 0x004fe400078e000c */
[----:B------:R-:W-:Y:S01]  /*22290*/  IMAD.MOV.U32 R9, RZ, RZ, R14 ;  /* 0x000000ffff097224 */ /* 0x000fe200078e000e */
[----:B------:R-:W-:Y:S04]  /*222a0*/  STL [R1+0x7dc], R12 ;  /* 0x0007dc0c01007387 */ /* 0x000fe80000100800 */
[----:B------:R1:W-:Y:S04]  /*222b0*/  STL [R1+0x7d8], R14 ;  /* 0x0007d80e01007387 */ /* 0x0003e80000100800 */
[----:B------:R2:W-:Y:S01]  /*222c0*/  LDGSTS.E [R5+0x4000], desc[UR16][R8.64], P2 ;  /* 0x0400000008057fae */ /* 0x0005e20009121850 */
[----:B------:R-:W-:-:S04]  /*222d0*/  IADD3 R10, P4, R10, R2, RZ ;  /* 0x000000020a0a7210 */ /* 0x000fc80007f9e0ff */
[----:B------:R-:W-:Y:S01]  /*222e0*/  IADD3.X R11, R11, R0, RZ, P4, !PT ;  /* 0x000000000b0b7210 */ /* 0x000fe200027fe4ff */
[----:B------:R-:W-:Y:S01]  /*222f0*/  STL [R1+0x7e4], R10 ;  /* 0x0007e40a01007387 */ /* 0x000fe20000100800 */
[----:B--2---:R-:W-:-:S03]  /*22300*/  MOV R8, R10 ;  /* 0x0000000a00087202 */ /* 0x004fc60000000f00 */
[----:B------:R-:W-:Y:S01]  /*22310*/  IMAD.MOV.U32 R9, RZ, RZ, R11 ;  /* 0x000000ffff097224 */ /* 0x000fe200078e000b */
[----:B------:R2:W-:Y:S04]  /*22320*/  STL [R1+0x7e0], R11 ;  /* 0x0007e00b01007387 */ /* 0x0005e80000100800 */
[----:B-1----:R-:W4:Y:S04]  /*22330*/  LDL.LU R14, [R1+0x7f8] ;  /* 0x0007f800010e7983 */ /* 0x002f280000300800 */
[----:B------:R-:W4:Y:S04]  /*22340*/  LDL.LU R12, [R1+0x7fc] ;  /* 0x0007fc00010c7983 */ /* 0x000f280000300800 */
[----:B--2---:R-:W2:Y:S04]  /*22350*/  LDL.LU R11, [R1+0x800] ;  /* 0x00080000010b7983 */ /* 0x004ea80000300800 */
[----:B------:R-:W2:Y:S04]  /*22360*/  LDL.LU R10, [R1+0x804] ;  /* 0x00080400010a7983 */ /* 0x000ea80000300800 */
        /* <DEDUP_REMOVED lines=8> */
[----:B---3--:R-:W-:Y:S01]  /*223f0*/  IADD3 R13, P5, R13, R2, RZ ;  /* 0x000000020d0d7210 */ /* 0x008fe20007fbe0ff */
[----:B------:R-:W-:Y:S03]  /*22400*/  STL [R1+0x7ec], R215 ;  /* 0x0007ecd701007387 */ /* 0x000fe60000100800 */
[----:B----4-:R-:W-:Y:S01]  /*22410*/  IADD3.X R214, R214, R0, RZ, P5, !PT ;  /* 0x00000000d6d67210 */ /* 0x010fe20002ffe4ff */
[----:B--2---:R-:W-:-:S05]  /*22420*/  IMAD.X R9, R9, 0x1, R0, P4 ;  /* 0x0000000109097824 */ /* 0x004fca00020e0600 */
[----:B------:R1:W-:Y:S01]  /*22430*/  LDGSTS.E [R5+0xc000], desc[UR16][R8.64], P2 ;  /* 0x0c00000008057fae */ /* 0x0003e20009121850 */
[----:B------:R-:W-:-:S03]  /*22440*/  IADD3 R12, P2, R12, R2, RZ ;  /* 0x000000020c0c7210 */ /* 0x000fc60007f5e0ff */
[----:B------:R2:W-:Y:S01]  /*22450*/  STL [R1+0x7e8], R9 ;  /* 0x0007e80901007387 */ /* 0x0005e20000100800 */
[----:B------:R-:W-:Y:S01]  /*22460*/  IADD3 R10, P4, R10, R2, RZ ;  /* 0x000000020a0a7210 */ /* 0x000fe20007f9e0ff */
[--C-:B------:R-:W-:Y:S02]  /*22470*/  IMAD.X R14, R14, 0x1, R0.reuse, P2 ;  /* 0x000000010e0e7824 */ /* 0x100fe400010e0600 */
[----:B-1----:R-:W-:Y:S01]  /*22480*/  IMAD.MOV.U32 R8, RZ, RZ, R13 ;  /* 0x000000ffff087224 */ /* 0x002fe200078e000d */
[----:B--2---:R-:W-:Y:S01]  /*22490*/  MOV R9, R214 ;  /* 0x000000d600097202 */ /* 0x004fe20000000f00 */
[----:B------:R-:W-:Y:S01]  /*224a0*/  STL [R1+0x7f4], R13 ;  /* 0x0007f40d01007387 */ /* 0x000fe20000100800 */
[----:B------:R-:W-:-:S03]  /*224b0*/  IMAD.X R11, R11, 0x1, R0, P4 ;  /* 0x000000010b0b7824 */ /* 0x000fc600020e0600 */
[----:B------:R1:W-:Y:S04]  /*224c0*/  LDGSTS.E [R5+0x4], desc[UR16][R8.64], P3 ;  /* 0x0000400008057fae */ /* 0x0003e80009921850 */
[----:B------:R2:W-:Y:S04]  /*224d0*/  STL [R1+0x7f0], R214 ;  /* 0x0007f0d601007387 */ /* 0x0005e80000100800 */
[----:B------:R-:W3:Y:S01]  /*224e0*/  LDL.LU R215, [R1+0x80c] ;  /* 0x00080c0001d77983 */ /* 0x000ee20000300800 */
[----:B-1----:R-:W-:Y:S01]  /*224f0*/  MOV R8, R12 ;  /* 0x0000000c00087202 */ /* 0x002fe20000000f00 */
[----:B------:R-:W-:-:S02]  /*22500*/  IMAD.MOV.U32 R9, RZ, RZ, R14 ;  /* 0x000000ffff097224 */ /* 0x000fc400078e000e */
[----:B--2---:R-:W2:Y:S04]  /*22510*/  LDL.LU R214, [R1+0x810] ;  /* 0x0008100001d67983 */ /* 0x004ea80000300800 */
[----:B------:R-:W4:Y:S04]  /*22520*/  LDL.LU R13, [R1+0x814] ;  /* 0x00081400010d7983 */ /* 0x000f280000300800 */
[----:B------:R-:W-:Y:S04]  /*22530*/  STL [R1+0x7fc], R12 ;  /* 0x0007fc0c01007387 */ /* 0x000fe80000100800 */
[----:B------:R1:W-:Y:S04]  /*22540*/  STL [R1+0x7f8], R14 ;  /* 0x0007f80e01007387 */ /* 0x0003e80000100800 */
[----:B------:R1:W-:Y:S04]  /*22550*/  LDGSTS.E [R5+0x4004], desc[UR16][R8.64], P3 ;  /* 0x0400400008057fae */ /* 0x0003e80009921850 */
[----:B------:R-:W-:Y:S04]  /*22560*/  STL [R1+0x804], R10 ;  /* 0x0008040a01007387 */ /* 0x000fe80000100800 */
[----:B------:R1:W-:Y:S02]  /*22570*/  STL [R1+0x800], R11 ;  /* 0x0008000b01007387 */ /* 0x0003e40000100800 */
[----:B-1----:R-:W-:Y:S01]  /*22580*/  IMAD.MOV.U32 R8, RZ, RZ, R10 ;  /* 0x000000ffff087224 */ /* 0x002fe200078e000a */
[----:B------:R-:W-:Y:S01]  /*22590*/  MOV R9, R11 ;  /* 0x0000000b00097202 */ /* 0x000fe20000000f00 */
[----:B------:R-:W2:Y:S04]  /*225a0*/  LDL.LU R14, [R1+0x818] ;  /* 0x00081800010e7983 */ /* 0x000ea80000300800 */
[----:B------:R-:W2:Y:S04]  /*225b0*/  LDL.LU R12, [R1+0x81c] ;  /* 0x00081c00010c7983 */ /* 0x000ea80000300800 */
[----:B------:R-:W2:Y:S04]  /*225c0*/  LDL.LU R11, [R1+0x820] ;  /* 0x00082000010b7983 */ /* 0x000ea80000300800 */
[----:B------:R-:W2:Y:S04]  /*225d0*/  LDL.LU R10, [R1+0x824] ;  /* 0x00082400010a7983 */ /* 0x000ea80000300800 */
[----:B------:R1:W-:Y:S04]  /*225e0*/  LDGSTS.E [R5+0x8004], desc[UR16][R8.64], P3 ;  /* 0x0800400008057fae */ /* 0x0003e80009921850 */
[----:B------:R-:W2:Y:S01]  /*225f0*/  LDL.LU R9, [R1+0x808] ;  /* 0x0008080001097983 */ /* 0x000ea20000300800 */
[----:B------:R-:W-:-:S04]  /*22600*/  ISETP.GT.AND P2, PT, R6, 0x1e, PT ;  /* 0x0000001e0600780c */ /* 0x000fc80003f44270 */
[----:B-1----:R-:W-:-:S04]  /*22610*/  SEL R8, RZ, 0x4, !P2 ;  /* 0x00000004ff087807 */ /* 0x002fc80005000000 */
[----:B------:R-:W-:-:S04]  /*22620*/  SEL R8, R8, RZ, !P0 ;  /* 0x000000ff08087207 */ /* 0x000fc80004000000 */
[----:B------:R-:W-:Y:S02]  /*22630*/  ISETP.NE.U32.AND P2, PT, R8, RZ, PT ;  /* 0x000000ff0800720c */ /* 0x000fe40003f45070 */
[----:B---3--:R-:W-:-:S04]  /*22640*/  IADD3 R215, P4, R215, R2, RZ ;  /* 0x00000002d7d77210 */ /* 0x008fc80007f9e0ff */
[----:B------:R-:W-:Y:S02]  /*22650*/  MOV R8, R215 ;  /* 0x000000d700087202 */ /* 0x000fe40000000f00 */
[----:B----4-:R-:W-:Y:S01]  /*22660*/  IADD3 R13, P5, R13, R2, RZ ;  /* 0x000000020d0d7210 */ /* 0x010fe20007fbe0ff */
[----:B------:R-:W-:Y:S04]  /*22670*/  STL [R1+0x80c], R215 ;  /* 0x00080cd701007387 */ /* 0x000fe80000100800 */
[--C-:B--2---:R-:W-:Y:S02]  /*22680*/  IMAD.X R214, R214, 0x1, R0.reuse, P5 ;  /* 0x00000001d6d67824 */ /* 0x104fe400028e0600 */
[----:B------:R-:W-:-:S05]  /*22690*/  IMAD.X R9, R9, 0x1, R0, P4 ;  /* 0x0000000109097824 */ /* 0x000fca00020e0600 */
[----:B------:R1:W-:Y:S01]  /*226a0*/  LDGSTS.E [R5+0xc004], desc[UR16][R8.64], P3 ;  /* 0x0c00400008057fae */ /* 0x0003e20009921850 */
[----:B------:R-:W-:-:S03]  /*226b0*/  IADD3 R12, P3, R12, R2, RZ ;  /* 0x000000020c0c7210 */ /* 0x000fc60007f7e0ff */
[----:B------:R2:W-:Y:S01]  /*226c0*/  STL [R1+0x808], R9 ;  /* 0x0008080901007387 */ /* 0x0005e20000100800 */
[----:B------:R-:W-:Y:S02]  /*226d0*/  IADD3.X R14, R14, R0, RZ, P3, !PT ;  /* 0x000000000e0e7210 */ /* 0x000fe40001ffe4ff */
[----:B------:R-:W-:Y:S01]  /*226e0*/  IADD3 R10, P4, R10, R2, RZ ;  /* 0x000000020a0a7210 */ /* 0x000fe20007f9e0ff */
[----:B-1----:R-:W-:Y:S02]  /*226f0*/  IMAD.MOV.U32 R8, RZ, RZ, R13 ;  /* 0x000000ffff087224 */ /* 0x002fe400078e000d */
[----:B--2---:R-:W-:Y:S01]  /*22700*/  IMAD.MOV.U32 R9, RZ, RZ, R214 ;  /* 0x000000ffff097224 */ /* 0x004fe200078e00d6 */
[----:B------:R-:W-:Y:S01]  /*22710*/  STL [R1+0x814], R13 ;  /* 0x0008140d01007387 */ /* 0x000fe20000100800 */
[----:B------:R-:W-:-:S03]  /*22720*/  IMAD.X R11, R11, 0x1, R0, P4 ;  /* 0x000000010b0b7824 */ /* 0x000fc600020e0600 */
[----:B------:R1:W-:Y:S04]  /*22730*/  LDGSTS.E [R5+0x8], desc[UR16][R8.64], P2 ;  /* 0x0000800008057fae */ /* 0x0003e80009121850 */
[----:B------:R2:W-:Y:S04]  /*22740*/  STL [R1+0x810], R214 ;  /* 0x000810d601007387 */ /* 0x0005e80000100800 */
[----:B------:R-:W3:Y:S01]  /*22750*/  LDL.LU R215, [R1+0x82c] ;  /* 0x00082c0001d77983 */ /* 0x000ee20000300800 */
[----:B-1----:R-:W-:Y:S01]  /*22760*/  IMAD.MOV.U32 R8, RZ, RZ, R12 ;  /* 0x000000ffff087224 */ /* 0x002fe200078e000c */
[----:B------:R-:W-:-:S02]  /*22770*/  MOV R9, R14 ;  /* 0x0000000e00097202 */ /* 0x000fc40000000f00 */
[----:B--2---:R-:W2:Y:S04]  /*22780*/  LDL.LU R214, [R1+0x830] ;  /* 0x0008300001d67983 */ /* 0x004ea80000300800 */
[----:B------:R-:W4:Y:S04]  /*22790*/  LDL.LU R13, [R1+0x834] ;  /* 0x00083400010d7983 */ /* 0x000f280000300800 */
[----:B------:R-:W-:Y:S04]  /*227a0*/  STL [R1+0x81c], R12 ;  /* 0x00081c0c01007387 */ /* 0x000fe80000100800 */
[----:B------:R1:W-:Y:S04]  /*227b0*/  STL [R1+0x818], R14 ;  /* 0x0008180e01007387 */ /* 0x0003e80000100800 */
[----:B------:R1:W-:Y:S04]  /*227c0*/  LDGSTS.E [R5+0x4008], desc[UR16][R8.64], P2 ;  /* 0x0400800008057fae */ /* 0x0003e80009121850 */
[----:B------:R-:W-:Y:S04]  /*227d0*/  STL [R1+0x824], R10 ;  /* 0x0008240a01007387 */ /* 0x000fe80000100800 */
[----:B------:R1:W-:Y:S02]  /*227e0*/  STL [R1+0x820], R11 ;  /* 0x0008200b01007387 */ /* 0x0003e40000100800 */
[----:B-1----:R-:W-:-:S02]  /*227f0*/  IMAD.MOV.U32 R8, RZ, RZ, R10 ;  /* 0x000000ffff087224 */ /* 0x002fc400078e000a */
[----:B------:R-:W2:Y:S01]  /*22800*/  LDL.LU R14, [R1+0x838] ;  /* 0x00083800010e7983 */ /* 0x000ea20000300800 */
[----:B------:R-:W-:-:S03]  /*22810*/  IMAD.MOV.U32 R9, RZ, RZ, R11 ;  /* 0x000000ffff097224 */ /* 0x000fc600078e000b */
        /* <DEDUP_REMOVED lines=9> */
[----:B---3--:R-:W-:-:S05]  /*228b0*/  IADD3 R215, P4, R215, R2, RZ ;  /* 0x00000002d7d77210 */ /* 0x008fca0007f9e0ff */
[----:B------:R-:W-:Y:S01]  /*228c0*/  IMAD.MOV.U32 R8, RZ, RZ, R215 ;  /* 0x000000ffff087224 */ /* 0x000fe200078e00d7 */
[----:B----4-:R-:W-:Y:S01]  /*228d0*/  IADD3 R13, P5, R13, R2, RZ ;  /* 0x000000020d0d7210 */ /* 0x010fe20007fbe0ff */
[----:B------:R-:W-:Y:S04]  /*228e0*/  STL [R1+0x82c], R215 ;  /* 0x00082cd701007387 */ /* 0x000fe80000100800 */
[----:B--2---:R-:W-:Y:S01]  /*228f0*/  IMAD.X R214, R214, 0x1, R0, P5 ;  /* 0x00000001d6d67824 */ /* 0x004fe200028e0600 */
[----:B------:R-:W-:-:S05]  /*22900*/  IADD3.X R9, R9, R0, RZ, P4, !PT ;  /* 0x0000000009097210 */ /* 0x000fca00027fe4ff */
[----:B------:R1:W-:Y:S01]  /*22910*/  LDGSTS.E [R5+0xc008], desc[UR16][R8.64], P2 ;  /* 0x0c00800008057fae */ /* 0x0003e20009121850 */
[----:B------:R-:W-:-:S03]  /*22920*/  IADD3 R12, P2, R12, R2, RZ ;  /* 0x000000020c0c7210 */ /* 0x000fc60007f5e0ff */
[----:B------:R2:W-:Y:S01]  /*22930*/  STL [R1+0x828], R9 ;  /* 0x0008280901007387 */ /* 0x0005e20000100800 */
[----:B------:R-:W-:Y:S01]  /*22940*/  IADD3 R10, P4, R10, R2, RZ ;  /* 0x000000020a0a7210 */ /* 0x000fe20007f9e0ff */
[----:B------:R-:W-:Y:S01]  /*22950*/  IMAD.X R14, R14, 0x1, R0, P2 ;  /* 0x000000010e0e7824 */ /* 0x000fe200010e0600 */
[----:B-1----:R-:W-:Y:S01]  /*22960*/  MOV R8, R13 ;  /* 0x0000000d00087202 */ /* 0x002fe20000000f00 */
[----:B--2---:R-:W-:Y:S01]  /*22970*/  IMAD.MOV.U32 R9, RZ, RZ, R214 ;  /* 0x000000ffff097224 */ /* 0x004fe200078e00d6 */
[----:B------:R-:W-:Y:S01]  /*22980*/  STL [R1+0x834], R13 ;  /* 0x0008340d01007387 */ /* 0x000fe20000100800 */
[----:B------:R-:W-:-:S03]  /*22990*/  IADD3.X R11, R11, R0, RZ, P4, !PT ;  /* 0x000000000b0b7210 */ /* 0x000fc600027fe4ff */
[----:B------:R1:W-:Y:S04]  /*229a0*/  LDGSTS.E [R5+0xc], desc[UR16][R8.64], P3 ;  /* 0x0000c00008057fae */ /* 0x0003e80009921850 */
[----:B------:R2:W-:Y:S04]  /*229b0*/  STL [R1+0x830], R214 ;  /* 0x000830d601007387 */ /* 0x0005e80000100800 */
[----:B------:R-:W3:Y:S01]  /*229c0*/  LDL.LU R215, [R1+0x84c] ;  /* 0x00084c0001d77983 */ /* 0x000ee20000300800 */
[----:B-1----:R-:W-:Y:S02]  /*229d0*/  IMAD.MOV.U32 R8, RZ, RZ, R12 ;  /* 0x000000ffff087224 */ /* 0x002fe400078e000c */
[----:B------:R-:W-:Y:S01]  /*229e0*/  IMAD.MOV.U32 R9, RZ, RZ, R14 ;  /* 0x000000ffff097224 */ /* 0x000fe200078e000e */
[----:B--2---:R-:W2:Y:S04]  /*229f0*/  LDL.LU R214, [R1+0xbd0] ;  /* 0x000bd00001d67983 */ /* 0x004ea80000300800 */
[----:B------:R-:W4:Y:S04]  /*22a00*/  LDL.LU R13, [R1+0xbd4] ;  /* 0x000bd400010d7983 */ /* 0x000f280000300800 */
[----:B------:R-:W-:Y:S04]  /*22a10*/  STL [R1+0x83c], R12 ;  /* 0x00083c0c01007387 */ /* 0x000fe80000100800 */
[----:B------:R1:W-:Y:S04]  /*22a20*/  STL [R1+0x838], R14 ;  /* 0x0008380e01007387 */ /* 0x0003e80000100800 */
[----:B------:R1:W-:Y:S04]  /*22a30*/  LDGSTS.E [R5+0x400c], desc[UR16][R8.64], P3 ;  /* 0x0400c00008057fae */ /* 0x0003e80009921850 */
[----:B------:R-:W-:Y:S04]  /*22a40*/  STL [R1+0x844], R10 ;  /* 0x0008440a01007387 */ /* 0x000fe80000100800 */
[----:B------:R1:W-:Y:S02]  /*22a50*/  STL [R1+0x840], R11 ;  /* 0x0008400b01007387 */ /* 0x0003e40000100800 */
[----:B-1----:R-:W-:Y:S01]  /*22a60*/  MOV R8, R10 ;  /* 0x0000000a00087202 */ /* 0x002fe20000000f00 */
[----:B------:R-:W-:Y:S01]  /*22a70*/  IMAD.MOV.U32 R9, RZ, RZ, R11 ;  /* 0x000000ffff097224 */ /* 0x000fe200078e000b */
        /* <DEDUP_REMOVED lines=13> */
[----:B------:R-:W-:Y:S03]  /*22b50*/  STL [R1+0x84c], R215 ;  /* 0x00084cd701007387 */ /* 0x000fe60000100800 */
[----:B--2---:R-:W-:Y:S01]  /*22b60*/  IADD3.X R214, R214, R0, RZ, P5, !PT ;  /* 0x00000000d6d67210 */ /* 0x004fe20002ffe4ff */
[----:B------:R-:W-:-:S05]  /*22b70*/  IMAD.X R9, R9, 0x1, R0, P4 ;  /* 0x0000000109097824 */ /* 0x000fca00020e0600 */
        /* <DEDUP_REMOVED lines=42> */
[----:B------:R-:W-:Y:S02]  /*22e20*/  IADD3 R10, P4, R10, R2, RZ ;  /* 0x000000020a0a7210 */ /* 0x000fe40007f9e0ff */
[----:B------:R-:W-:Y:S01]  /*22e30*/  IADD3.X R14, R14, R0, RZ, P2, !PT ;  /* 0x000000000e0e7210 */ /* 0x000fe200017fe4ff */
[----:B-1----:R-:W-:Y:S02]  /*22e40*/  IMAD.MOV.U32 R8, RZ, RZ, R13 ;  /* 0x000000ffff087224 */ /* 0x002fe400078e000d */
[----:B--2---:R-:W-:Y:S01]  /*22e50*/  IMAD.MOV.U32 R9, RZ, RZ, R214 ;  /* 0x000000ffff097224 */ /* 0x004fe200078e00d6 */
[----:B------:R1:W-:Y:S01]  /*22e60*/  STL [R1+0xbf4], R13 ;  /* 0x000bf40d01007387 */ /* 0x0003e20000100800 */
[----:B------:R-:W-:-:S03]  /*22e70*/  IMAD.X R12, R12, 0x1, R0, P4 ;  /* 0x000000010c0c7824 */ /* 0x000fc600020e0600 */
[----:B------:R2:W-:Y:S04]  /*22e80*/  LDGSTS.E [R5+0x10004], desc[UR16][R8.64], P3 ;  /* 0x1000400008057fae */ /* 0x0005e80009921850 */
[----:B------:R3:W-:Y:S04]  /*22e90*/  STL [R1+0xbf0], R214 ;  /* 0x000bf0d601007387 */ /* 0x0007e80000100800 */
[----:B-1----:R-:W4:Y:S01]  /*22ea0*/  LDL.LU R13, [R1+0xc0c] ;  /* 0x000c0c00010d7983 */ /* 0x002f220000300800 */
[----:B--2---:R-:W-:Y:S01]  /*22eb0*/  IMAD.MOV.U32 R8, RZ, RZ, R11 ;  /* 0x000000ffff087224 */ /* 0x004fe200078e000b */
[----:B------:R-:W-:-:S02]  /*22ec0*/  MOV R9, R14 ;  /* 0x0000000e00097202 */ /* 0x000fc40000000f00 */
[----:B------:R1:W-:Y:S04]  /*22ed0*/  STL [R1+0xbfc], R11 ;  /* 0x000bfc0b01007387 */ /* 0x0003e80000100800 */
[----:B------:R2:W-:Y:S04]  /*22ee0*/  STL [R1+0xbf8], R14 ;  /* 0x000bf80e01007387 */ /* 0x0005e80000100800 */
[----:B------:R-:W-:Y:S04]  /*22ef0*/  STL [R1+0xc04], R10 ;  /* 0x000c040a01007387 */ /* 0x000fe80000100800 */
[----:B---3--:R-:W3:Y:S04]  /*22f00*/  LDL.LU R214, [R1+0xc14] ;  /* 0x000c140001d67983 */ /* 0x008ee80000300800 */
[----:B------:R2:W-:Y:S04]  /*22f10*/  LDGSTS.E [R5+0x14004], desc[UR16][R8.64], P3 ;  /* 0x1400400008057fae */ /* 0x0005e80009921850 */
[----:B------:R2:W-:Y:S04]  /*22f20*/  STL [R1+0xc00], R12 ;  /* 0x000c000c01007387 */ /* 0x0005e80000100800 */
[----:B-1----:R-:W3:Y:S01]  /*22f30*/  LDL.LU R11, [R1+0xc1c] ;  /* 0x000c1c00010b7983 */ /* 0x002ee20000300800 */
[----:B--2---:R-:W-:-:S03]  /*22f40*/  IMAD.MOV.U32 R8, RZ, RZ, R10 ;  /* 0x000000ffff087224 */ /* 0x004fc600078e000a */
[----:B------:R-:W2:Y:S01]  /*22f50*/  LDL.LU R215, [R1+0xc10] ;  /* 0x000c100001d77983 */ /* 0x000ea20000300800 */
[----:B------:R-:W-:-:S03]  /*22f60*/  IMAD.MOV.U32 R9, RZ, RZ, R12 ;  /* 0x000000ffff097224 */ /* 0x000fc600078e000c */
[----:B------:R-:W2:Y:S04]  /*22f70*/  LDL.LU R14, [R1+0xc18] ;  /* 0x000c1800010e7983 */ /* 0x000ea80000300800 */
[----:B------:R-:W2:Y:S04]  /*22f80*/  LDL.LU R12, [R1+0xc20] ;  /* 0x000c2000010c7983 */ /* 0x000ea80000300800 */
[----:B------:R-:W2:Y:S04]  /*22f90*/  LDL.LU R10, [R1+0xc24] ;  /* 0x000c2400010a7983 */ /* 0x000ea80000300800 */
[----:B------:R1:W-:Y:S04]  /*22fa0*/  LDGSTS.E [R5+0x18004], desc[UR16][R8.64], P3 ;  /* 0x1800400008057fae */ /* 0x0003e80009921850 */
[----:B------:R-:W3:Y:S01]  /*22fb0*/  LDL.LU R9, [R1+0xc08] ;  /* 0x000c080001097983 */ /* 0x000ee20000300800 */
[----:B------:R-:W-:-:S04]  /*22fc0*/  ISETP.GT.AND P2, PT, R6, 0x3e, PT ;  /* 0x0000003e0600780c */ /* 0x000fc80003f44270 */
[----:B-1----:R-:W-:-:S04]  /*22fd0*/  SEL R8, RZ, 0x4, !P2 ;  /* 0x00000004ff087807 */ /* 0x002fc80005000000 */
[----:B------:R-:W-:-:S04]  /*22fe0*/  SEL R8, R8, RZ, !P0 ;  /* 0x000000ff08087207 */ /* 0x000fc80004000000 */
[----:B------:R-:W-:Y:S02]  /*22ff0*/  ISETP.NE.U32.AND P2, PT, R8, RZ, PT ;  /* 0x000000ff0800720c */ /* 0x000fe40003f45070 */
[----:B----4-:R-:W-:-:S05]  /*23000*/  IADD3 R13, P4, R13, R2, RZ ;  /* 0x000000020d0d7210 */ /* 0x010fca0007f9e0ff */
[----:B------:R-:W-:Y:S01]  /*23010*/  IMAD.MOV.U32 R8, RZ, RZ, R13 ;  /* 0x000000ffff087224 */ /* 0x000fe200078e000d */
[----:B------:R1:W-:Y:S01]  /*23020*/  STL [R1+0xc0c], R13 ;  /* 0x000c0c0d01007387 */ /* 0x0003e20000100800 */
[----:B---3--:R-:W-:-:S05]  /*23030*/  IADD3.X R9, R9, R0, RZ, P4, !PT ;  /* 0x0000000009097210 */ /* 0x008fca00027fe4ff */
[----:B------:R3:W-:Y:S01]  /*23040*/  LDGSTS.E [R5+0x1c004], desc[UR16][R8.64], P3 ;  /* 0x1c00400008057fae */ /* 0x0007e20009921850 */
[-C--:B------:R-:W-:Y:S02]  /*23050*/  IADD3 R214, P3, R214, R2.reuse, RZ ;  /* 0x00000002d6d67210 */ /* 0x080fe40007f7e0ff */
[----:B------:R-:W-:Y:S01]  /*23060*/  IADD3 R11, P4, R11, R2, RZ ;  /* 0x000000020b0b7210 */ /* 0x000fe20007f9e0ff */
[----:B------:R-:W-:Y:S02]  /*23070*/  STL [R1+0xc08], R9 ;  /* 0x000c080901007387 */ /* 0x000fe40000100800 */
[----:B--2---:R-:W-:Y:S02]  /*23080*/  IMAD.X R215, R215, 0x1, R0, P3 ;  /* 0x00000001d7d77824 */ /* 0x004fe400018e0600 */
[----:B-1----:R-:W2:Y:S04]  /*23090*/  LDL.LU R13, [R1+0xc2c] ;  /* 0x000c2c00010d7983 */ /* 0x002ea80000300800 */
[----:B------:R1:W-:Y:S01]  /*230a0*/  STL [R1+0xc14], R214 ;  /* 0x000c14d601007387 */ /* 0x0003e20000100800 */
[----:B---3--:R-:W-:-:S03]  /*230b0*/  IMAD.MOV.U32 R8, RZ, RZ, R214 ;  /* 0x000000ffff087224 */ /* 0x008fc600078e00d6 */
[----:B------:R3:W-:Y:S04]  /*230c0*/  STL [R1+0xc10], R215 ;  /* 0x000c10d701007387 */ /* 0x0007e80000100800 */
[----:B------:R4:W-:Y:S04]  /*230d0*/  STL [R1+0xc1c], R11 ;  /* 0x000c1c0b01007387 */ /* 0x0009e80000100800 */
[----:B-1----:R-:W2:Y:S01]  /*230e0*/  LDL.LU R214, [R1+0xc28] ;  /* 0x000c280001d67983 */ /* 0x002ea20000300800 */
[----:B------:R-:W-:Y:S01]  /*230f0*/  IADD3 R10, P3, R10, R2, RZ ;  /* 0x000000020a0a7210 */ /* 0x000fe20007f7e0ff */
[----:B------:R-:W-:Y:S01]  /*23100*/  IMAD.MOV.U32 R9, RZ, RZ, R215 ;  /* 0x000000ffff097224 */ /* 0x000fe200078e00d7 */
[----:B------:R-:W-:-:S03]  /*23110*/  IADD3.X R14, R14, R0, RZ, P4, !PT ;  /* 0x000000000e0e7210 */ /* 0x000fc600027fe4ff */
[----:B------:R-:W-:Y:S01]  /*23120*/  IMAD.X R12, R12, 0x1, R0, P3 ;  /* 0x000000010c0c7824 */ /* 0x000fe200018e0600 */
[----:B------:R-:W-:Y:S01]  /*23130*/  ISETP.GT.AND P3, PT, R6, 0x3f, PT ;  /* 0x0000003f0600780c */ /* 0x000fe20003f64270 */
[----:B------:R1:W-:Y:S03]  /*23140*/  LDGSTS.E [R5+0x10008], desc[UR16][R8.64], P2 ;  /* 0x1000800008057fae */ /* 0x0003e60009121850 */
[----:B------:R-:W-:Y:S01]  /*23150*/  SEL R6, RZ, 0x4, !P3 ;  /* 0x00000004ff067807 */ /* 0x000fe20005800000 */
[----:B------:R-:W-:Y:S04]  /*23160*/  STL [R1+0xc18], R14 ;  /* 0x000c180e01007387 */ /* 0x000fe80000100800 */
[----:B---3--:R-:W3:Y:S01]  /*23170*/  LDL.LU R215, [R1+0xc34] ;  /* 0x000c340001d77983 */ /* 0x008ee20000300800 */
[----:B-1----:R-:W-:Y:S01]  /*23180*/  MOV R8, R11 ;  /* 0x0000000b00087202 */ /* 0x002fe20000000f00 */
[----:B------:R-:W-:-:S02]  /*23190*/  IMAD.MOV.U32 R9, RZ, RZ, R14 ;  /* 0x000000ffff097224 */ /* 0x000fc400078e000e */
[----:B----4-:R-:W4:Y:S01]  /*231a0*/  LDL.LU R11, [R1+0xc3c] ;  /* 0x000c3c00010b7983 */ /* 0x010f220000300800 */
[----:B------:R-:W-:-:S03]  /*231b0*/  SEL R6, R6, RZ, !P0 ;  /* 0x000000ff06067207 */ /* 0x000fc60004000000 */
[----:B------:R1:W-:Y:S04]  /*231c0*/  LDGSTS.E [R5+0x14008], desc[UR16][R8.64], P2 ;  /* 0x1400800008057fae */ /* 0x0003e80009121850 */
[----:B------:R-:W-:Y:S04]  /*231d0*/  STL [R1+0xc24], R10 ;  /* 0x000c240a01007387 */ /* 0x000fe80000100800 */
[----:B------:R1:W-:Y:S02]  /*231e0*/  STL [R1+0xc20], R12 ;  /* 0x000c200c01007387 */ /* 0x0003e40000100800 */
[----:B-1----:R-:W-:Y:S01]  /*231f0*/  IMAD.MOV.U32 R9, RZ, RZ, R12 ;  /* 0x000000ffff097224 */ /* 0x002fe200078e000c */
[----:B------:R-:W-:Y:S01]  /*23200*/  MOV R8, R10 ;  /* 0x0000000a00087202 */ /* 0x000fe20000000f00 */
[----:B------:R-:W4:Y:S01]  /*23210*/  LDL.LU R12, [R1+0xc38] ;  /* 0x000c3800010c7983 */ /* 0x000f220000300800 */
[----:B------:R-:W-:-:S03]  /*23220*/  ISETP.NE.U32.AND P3, PT, R6, RZ, PT ;  /* 0x000000ff0600720c */ /* 0x000fc60003f65070 */
[----:B------:R-:W4:Y:S04]  /*23230*/  LDL.LU R14, [R1+0xc44] ;  /* 0x000c4400010e7983 */ /* 0x000f280000300800 */
[----:B------:R-:W4:Y:S04]  /*23240*/  LDL.LU R10, [R1+0xc4c] ;  /* 0x000c4c00010a7983 */ /* 0x000f280000300800 */
[----:B------:R1:W-:Y:S01]  /*23250*/  LDGSTS.E [R5+0x18008], desc[UR16][R8.64], P2 ;  /* 0x1800800008057fae */ /* 0x0003e20009121850 */
[----:B--2---:R-:W-:-:S05]  /*23260*/  IADD3 R13, P4, R13, R2, RZ ;  /* 0x000000020d0d7210 */ /* 0x004fca0007f9e0ff */
[----:B------:R-:W-:Y:S01]  /*23270*/  STL [R1+0xc2c], R13 ;  /* 0x000c2c0d01007387 */ /* 0x000fe20000100800 */
[----:B------:R-:W-:-:S05]  /*23280*/  IMAD.X R214, R214, 0x1, R0, P4 ;  /* 0x00000001d6d67824 */ /* 0x000fca00020e0600 */
[----:B------:R2:W-:Y:S04]  /*23290*/  STL [R1+0xc28], R214 ;  /* 0x000c28d601007387 */ /* 0x0005e80000100800 */
[----:B------:R-:W4:Y:S01]  /*232a0*/  LDL.LU R6, [R1+0xc30] ;  /* 0x000c300001067983 */ /* 0x000f220000300800 */
[----:B-1----:R-:W-:Y:S01]  /*232b0*/  IMAD.MOV.U32 R9, RZ, RZ, R214 ;  /* 0x000000ffff097224 */ /* 0x002fe200078e00d6 */
[----:B------:R-:W-:Y:S02]  /*232c0*/  MOV R8, R13 ;  /* 0x0000000d00087202 */ /* 0x000fe40000000f00 */
[----:B--2---:R-:W2:Y:S04]  /*232d0*/  LDL.LU R214, [R1+0xc40] ;  /* 0x000c400001d67983 */ /* 0x004ea80000300800 */
[----:B------:R-:W2:Y:S04]  /*232e0*/  LDL.LU R13, [R1+0xc48] ;  /* 0x000c4800010d7983 */ /* 0x000ea80000300800 */
[----:B------:R1:W-:Y:S01]  /*232f0*/  LDGSTS.E [R5+0x1c008], desc[UR16][R8.64], P2 ;  /* 0x1c00800008057fae */ /* 0x0003e20009121850 */
[----:B---3--:R-:W-:-:S02]  /*23300*/  IADD3 R215, P2, R215, R2, RZ ;  /* 0x00000002d7d77210 */ /* 0x008fc40007f5e0ff */
[----:B----4-:R-:W-:-:S03]  /*23310*/  IADD3 R11, P4, R11, R2, RZ ;  /* 0x000000020b0b7210 */ /* 0x010fc60007f9e0ff */
[----:B------:R-:W-:Y:S01]  /*23320*/  STL [R1+0xc34], R215 ;  /* 0x000c34d701007387 */ /* 0x000fe20000100800 */
[----:B-1----:R-:W-:Y:S01]  /*23330*/  IMAD.MOV.U32 R8, RZ, RZ, R215 ;  /* 0x000000ffff087224 */ /* 0x002fe200078e00d7 */
[----:B------:R-:W-:Y:S01]  /*23340*/  IADD3.X R12, R12, R0, RZ, P4, !PT ;  /* 0x000000000c0c7210 */ /* 0x000fe200027fe4ff */
[----:B------:R-:W-:-:S04]  /*23350*/  IMAD.X R6, R6, 0x1, R0, P2 ;  /* 0x0000000106067824 */ /* 0x000fc800010e0600 */
[----:B------:R-:W-:Y:S01]  /*23360*/  IMAD.MOV.U32 R9, RZ, RZ, R6 ;  /* 0x000000ffff097224 */ /* 0x000fe200078e0006 */
[----:B------:R-:W-:Y:S04]  /*23370*/  STL [R1+0xc30], R6 ;  /* 0x000c300601007387 */ /* 0x000fe80000100800 */
[----:B------:R1:W-:Y:S04]  /*23380*/  STL [R1+0xc3c], R11 ;  /* 0x000c3c0b01007387 */ /* 0x0003e80000100800 */
[----:B------:R3:W-:Y:S04]  /*23390*/  LDGSTS.E [R5+0x1000c], desc[UR16][R8.64], P3 ;  /* 0x1000c00008057fae */ /* 0x0007e80009921850 */
[----:B------:R4:W-:Y:S01]  /*233a0*/  STL [R1+0xc38], R12 ;  /* 0x000c380c01007387 */ /* 0x0009e20000100800 */
[----:B---3--:R-:W-:-:S03]  /*233b0*/  MOV R8, R11 ;  /* 0x0000000b00087202 */ /* 0x008fc60000000f00 */
[----:B-1----:R-:W3:Y:S01]  /*233c0*/  LDL.LU R11, [R1+0xc50] ;  /* 0x000c5000010b7983 */ /* 0x002ee20000300800 */
[----:B------:R-:W-:-:S03]  /*233d0*/  IMAD.MOV.U32 R9, RZ, RZ, R12 ;  /* 0x000000ffff097224 */ /* 0x000fc600078e000c */
[----:B------:R-:W3:Y:S04]  /*233e0*/  LDL.LU R6, [R1+0xc54] ;  /* 0x000c540001067983 */ /* 0x000ee80000300800 */
[----:B------:R-:W3:Y:S04]  /*233f0*/  LDL.LU R215, [R1+0xc70] ;  /* 0x000c700001d77983 */ /* 0x000ee80000300800 */
[----:B----4-:R-:W4:Y:S01]  /*23400*/  LDL.LU R12, [R1+0xc74] ;  /* 0x000c7400010c7983 */ /* 0x010f220000300800 */
[-C--:B------:R-:W-:Y:S02]  /*23410*/  IADD3 R14, P2, R14, R2.reuse, RZ ;  /* 0x000000020e0e7210 */ /* 0x080fe40007f5e0ff */
[----:B------:R-:W-:Y:S01]  /*23420*/  IADD3 R10, P4, R10, R2, RZ ;  /* 0x000000020a0a7210 */ /* 0x000fe20007f9e0ff */
[----:B------:R1:W-:Y:S02]  /*23430*/  LDGSTS.E [R5+0x1400c], desc[UR16][R8.64], P3 ;  /* 0x1400c00008057fae */ /* 0x0003e40009921850 */
[----:B--2---:R-:W-:Y:S01]  /*23440*/  IMAD.X R214, R214, 0x1, R0, P2 ;  /* 0x00000001d6d67824 */ /* 0x004fe200010e0600 */
[----:B------:R-:W-:Y:S01]  /*23450*/  IADD3.X R13, R13, R0, RZ, P4, !PT ;  /* 0x000000000d0d7210 */ /* 0x000fe200027fe4ff */
[----:B------:R2:W-:Y:S04]  /*23460*/  STL [R1+0xc44], R14 ;  /* 0x000c440e01007387 */ /* 0x0005e80000100800 */
[----:B------:R-:W-:Y:S01]  /*23470*/  STL [R1+0xc40], R214 ;  /* 0x000c40d601007387 */ /* 0x000fe20000100800 */
[----:B-1----:R-:W-:-:S02]  /*23480*/  IMAD.MOV.U32 R8, RZ, RZ, R14 ;  /* 0x000000ffff087224 */ /* 0x002fc400078e000e */
[----:B------:R-:W-:Y:S01]  /*23490*/  IMAD.MOV.U32 R9, RZ, RZ, R214 ;  /* 0x000000ffff097224 */ /* 0x000fe200078e00d6 */
[----:B------:R1:W-:Y:S04]  /*234a0*/  STL [R1+0xc4c], R10 ;  /* 0x000c4c0a01007387 */ /* 0x0003e80000100800 */
[----:B------:R1:W-:Y:S04]  /*234b0*/  LDGSTS.E [R5+0x1800c], desc[UR16][R8.64], P3 ;  /* 0x1800c00008057fae */ /* 0x0003e80009921850 */
[----:B------:R1:W-:Y:S04]  /*234c0*/  STL [R1+0xc48], R13 ;  /* 0x000c480d01007387 */ /* 0x0003e80000100800 */
[----:B--2---:R-:W2:Y:S01]  /*234d0*/  LDL.LU R14, [R1+0xc90] ;  /* 0x000c9000010e7983 */ /* 0x004ea20000300800 */
[----:B-1----:R-:W-:Y:S01]  /*234e0*/  MOV R8, R10 ;  /* 0x0000000a00087202 */ /* 0x002fe20000000f00 */
[----:B------:R-:W-:-:S02]  /*234f0*/  IMAD.MOV.U32 R9, RZ, RZ, R13 ;  /* 0x000000ffff097224 */ /* 0x000fc400078e000d */
[----:B------:R-:W2:Y:S04]  /*23500*/  LDL.LU R10, [R1+0xc94] ;  /* 0x000c9400010a7983 */ /* 0x000ea80000300800 */
[----:B------:R-:W2:Y:S04]  /*23510*/  LDL.LU R214, [R1+0xcb0] ;  /* 0x000cb00001d67983 */ /* 0x000ea80000300800 */
[----:B------:R-:W2:Y:S04]  /*23520*/  LDL.LU R13, [R1+0xcb4] ;  /* 0x000cb400010d7983 */ /* 0x000ea80000300800 */
[----:B------:R1:W-:Y:S01]  /*23530*/  LDGSTS.E [R5+0x1c00c], desc[UR16][R8.64], P3 ;  /* 0x1c00c00008057fae */ /* 0x0003e20009921850 */
[----:B------:R-:W-:-:S03]  /*23540*/  ULEA UR4, UR14, UR12, 0xf ;  /* 0x0000000c0e047291 */ /* 0x000fc6000f8e783f */
[----:B------:R-:W0:Y:S01]  /*23550*/  LDGDEPBAR ;  /* 0x00000000000079af */ /* 0x000e220000000000 */
[----:B-1----:R-:W-:-:S04]  /*23560*/  SEL R5, RZ, 0x4, P1 ;  /* 0x00000004ff057807 */ /* 0x002fc80000800000 */
[----:B------:R-:W-:-:S04]  /*23570*/  SEL R5, R5, RZ, !P0 ;  /* 0x000000ff05057207 */ /* 0x000fc80004000000 */
[----:B------:R-:W-:Y:S01]  /*23580*/  ISETP.NE.U32.AND P0, PT, R5, RZ, PT ;  /* 0x000000ff0500720c */ /* 0x000fe20003f05070 */
[----:B------:R-:W-:Y:S01]  /*23590*/  VIADD R5, R16, UR4 ;  /* 0x0000000410057c36 */ /* 0x000fe20008000000 */
[----:B---3--:R-:W-:-:S05]  /*235a0*/  IADD3 R6, P1, R6, R4, RZ ;  /* 0x0000000406067210 */ /* 0x008fca0007f3e0ff */
[----:B------:R-:W-:Y:S01]  /*235b0*/  IMAD.X R11, R11, 0x1, R3, P1 ;  /* 0x000000010b0b7824 */ /* 0x000fe200008e0603 */
[----:B----4-:R-:W-:Y:S01]  /*235c0*/  IADD3 R12, P2, R12, R4, RZ ;  /* 0x000000040c0c7210 */ /* 0x010fe20007f5e0ff */
[----:B------:R1:W-:Y:S03]  /*235d0*/  STL [R1+0xc54], R6 ;  /* 0x000c540601007387 */ /* 0x0003e60000100800 */
[----:B------:R-:W-:Y:S01]  /*235e0*/  IADD3.X R215, R215, R3, RZ, P2, !PT ;  /* 0x00000003d7d77210 */ /* 0x000fe200017fe4ff */
[----:B------:R3:W-:Y:S01]  /*235f0*/  STL [R1+0xc50], R11 ;  /* 0x000c500b01007387 */ /* 0x0007e20000100800 */
[----:B------:R-:W-:Y:S01]  /*23600*/  IMAD.MOV.U32 R8, RZ, RZ, R6 ;  /* 0x000000ffff087224 */ /* 0x000fe200078e0006 */
[----:B------:R-:W-:Y:S02]  /*23610*/  MOV R9, R11 ;  /* 0x0000000b00097202 */ /* 0x000fe40000000f00 */
[----:B------:R4:W-:Y:S04]  /*23620*/  STL [R1+0xc74], R12 ;  /* 0x000c740c01007387 */ /* 0x0009e80000100800 */
[----:B------:R4:W-:Y:S04]  /*23630*/  STL [R1+0xc70], R215 ;  /* 0x000c70d701007387 */ /* 0x0009e80000100800 */
[----:B-1----:R-:W2:Y:S04]  /*23640*/  LDL.LU R6, [R1+0xcd4] ;  /* 0x000cd40001067983 */ /* 0x002ea80000300800 */
[----:B------:R1:W-:Y:S04]  /*23650*/  LDGSTS.E [R5+0x60000], desc[UR16][R8.64], P0 ;  /* 0x6000000008057fae */ /* 0x0003e80008121850 */
[----:B---3--:R-:W3:Y:S01]  /*23660*/  LDL.LU R11, [R1+0xcf4] ;  /* 0x000cf400010b7983 */ /* 0x008ee20000300800 */
[----:B-1----:R-:W-:-:S03]  /*23670*/  IMAD.MOV.U32 R8, RZ, RZ, R12 ;  /* 0x000000ffff087224 */ /* 0x002fc600078e000c */
[----:B----4-:R-:W4:Y:S01]  /*23680*/  LDL.LU R12, [R1+0xcd0] ;  /* 0x000cd000010c7983 */ /* 0x010f220000300800 */
[----:B------:R-:W-:-:S03]  /*23690*/  IMAD.MOV.U32 R9, RZ, RZ, R215 ;  /* 0x000000ffff097224 */ /* 0x000fc600078e00d7 */
[----:B------:R-:W4:Y:S01]  /*236a0*/  LDL.LU R215, [R1+0xcf0] ;  /* 0x000cf00001d77983 */ /* 0x000f220000300800 */
[----:B--2---:R-:W-:-:S03]  /*236b0*/  IADD3 R10, P1, R10, R4, RZ ;  /* 0x000000040a0a7210 */ /* 0x004fc60007f3e0ff */
[----:B------:R1:W-:Y:S01]  /*236c0*/  LDGSTS.E [R5+0x60400], desc[UR16][R8.64], P0 ;  /* 0x6040000008057fae */ /* 0x0003e20008121850 */
[----:B------:R-:W-:Y:S02]  /*236d0*/  IADD3.X R14, R14, R3, RZ, P1, !PT ;  /* 0x000000030e0e7210 */ /* 0x000fe40000ffe4ff */
[----:B------:R-:W-:Y:S01]  /*236e0*/  IADD3 R13, P2, R13, R4, RZ ;  /* 0x000000040d0d7210 */ /* 0x000fe20007f5e0ff */
[----:B------:R2:W-:Y:S04]  /*236f0*/  STL [R1+0xc94], R10 ;  /* 0x000c940a01007387 */ /* 0x0005e80000100800 */
[----:B------:R-:W-:Y:S01]  /*23700*/  IMAD.X R214, R214, 0x1, R3, P2 ;  /* 0x00000001d6d67824 */ /* 0x000fe200010e0603 */
[----:B------:R2:W-:Y:S01]  /*23710*/  STL [R1+0xc90], R14 ;  /* 0x000c900e01007387 */ /* 0x0005e20000100800 */
[----:B-1----:R-:W-:Y:S01]  /*23720*/  IMAD.MOV.U32 R8, RZ, RZ, R10 ;  /* 0x000000ffff087224 */ /* 0x002fe200078e000a */
[----:B------:R-:W-:-:S02]  /*23730*/  MOV R9, R14 ;  /* 0x0000000e00097202 */ /* 0x000fc40000000f00 */
[----:B------:R1:W-:Y:S04]  /*23740*/  STL [R1+0xcb4], R13 ;  /* 0x000cb40d01007387 */ /* 0x0003e80000100800 */
[----:B--2---:R-:W2:Y:S04]  /*23750*/  LDL.LU R10, [R1+0xd14] ;  /* 0x000d1400010a7983 */ /* 0x004ea80000300800 */
[----:B------:R1:W-:Y:S04]  /*23760*/  STL [R1+0xcb0], R214 ;  /* 0x000cb0d601007387 */ /* 0x0003e80000100800 */
[----:B------:R1:W-:Y:S04]  /*23770*/  LDGSTS.E [R5+0x60800], desc[UR16][R8.64], P0 ;  /* 0x6080000008057fae */ /* 0x0003e80008121850 */
[----:B------:R-:W2:Y:S01]  /*23780*/  LDL.LU R14, [R1+0xd34] ;  /* 0x000d3400010e7983 */ /* 0x000ea20000300800 */
[----:B-1----:R-:W-:-:S03]  /*23790*/  IMAD.MOV.U32 R8, RZ, RZ, R13 ;  /* 0x000000ffff087224 */ /* 0x002fc600078e000d */
[----:B------:R-:W2:Y:S01]  /*237a0*/  LDL.LU R13, [R1+0xd10] ;  /* 0x000d1000010d7983 */ /* 0x000ea20000300800 */
[----:B------:R-:W-:-:S03]  /*237b0*/  IMAD.MOV.U32 R9, RZ, RZ, R214 ;  /* 0x000000ffff097224 */ /* 0x000fc600078e00d6 */
[----:B------:R-:W2:Y:S04]  /*237c0*/  LDL.LU R214, [R1+0xd30] ;  /* 0x000d300001d67983 */ /* 0x000ea80000300800 */
[----:B------:R1:W-:Y:S01]  /*237d0*/  LDGSTS.E [R5+0x60c00], desc[UR16][R8.64], P0 ;  /* 0x60c0000008057fae */ /* 0x0003e20008121850 */
[-C--:B------:R-:W-:Y:S02]  /*237e0*/  IADD3 R6, P1, R6, R4.reuse, RZ ;  /* 0x0000000406067210 */ /* 0x080fe40007f3e0ff */
[----:B---3--:R-:W-:-:S03]  /*237f0*/  IADD3 R11, P2, R11, R4, RZ ;  /* 0x000000040b0b7210 */ /* 0x008fc60007f5e0ff */
[----:B------:R3:W-:Y:S01]  /*23800*/  STL [R1+0xcd4], R6 ;  /* 0x000cd40601007387 */ /* 0x0007e20000100800 */
[----:B-1----:R-:W-:Y:S01]  /*23810*/  IMAD.MOV.U32 R8, RZ, RZ, R6 ;  /* 0x000000ffff087224 */ /* 0x002fe200078e0006 */
[----:B----4-:R-:W-:Y:S01]  /*23820*/  IADD3.X R12, R12, R3, RZ, P1, !PT ;  /* 0x000000030c0c7210 */ /* 0x010fe20000ffe4ff */
[----:B------:R-:W-:-:S03]  /*23830*/  IMAD.X R215, R215, 0x1, R3, P2 ;  /* 0x00000001d7d77824 */ /* 0x000fc600010e0603 */
[----:B------:R-:W-:Y:S01]  /*23840*/  MOV R9, R12 ;  /* 0x0000000c00097202 */ /* 0x000fe20000000f00 */
[----:B------:R1:W-:Y:S04]  /*23850*/  STL [R1+0xcd0], R12 ;  /* 0x000cd00c01007387 */ /* 0x0003e80000100800 */
[----:B------:R4:W-:Y:S04]  /*23860*/  STL [R1+0xcf4], R11 ;  /* 0x000cf40b01007387 */ /* 0x0009e80000100800 */
[----:B---3--:R-:W3:Y:S04]  /*23870*/  LDL.LU R6, [R1+0xd54] ;  /* 0x000d540001067983 */ /* 0x008ee80000300800 */
[----:B------:R4:W-:Y:S04]  /*23880*/  STL [R1+0xcf0], R215 ;  /* 0x000cf0d701007387 */ /* 0x0009e80000100800 */
[----:B------:R4:W-:Y:S04]  /*23890*/  LDGSTS.E [R5+0x61000], desc[UR16][R8.64], P0 ;  /* 0x6100000008057fae */ /* 0x0009e80008121850 */
[----:B-1----:R-:W3:Y:S01]  /*238a0*/  LDL.LU R12, [R1+0xd74] ;  /* 0x000d7400010c7983 */ /* 0x002ee20000300800 */
[----:B----4-:R-:W-:-:S03]  /*238b0*/  IMAD.MOV.U32 R8, RZ, RZ, R11 ;  /* 0x000000ffff087224 */ /* 0x010fc600078e000b */
[----:B------:R-:W4:Y:S01]  /*238c0*/  LDL.LU R11, [R1+0xd50] ;  /* 0x000d5000010b7983 */ /* 0x000f220000300800 */
[----:B------:R-:W-:-:S03]  /*238d0*/  IMAD.MOV.U32 R9, RZ, RZ, R215 ;  /* 0x000000ffff097224 */ /* 0x000fc600078e00d7 */
[----:B------:R-:W4:Y:S01]  /*238e0*/  LDL.LU R215, [R1+0xd70] ;  /* 0x000d700001d77983 */ /* 0x000f220000300800 */
[-C--:B--2---:R-:W-:Y:S02]  /*238f0*/  IADD3 R10, P1, R10, R4.reuse, RZ ;  /* 0x000000040a0a7210 */ /* 0x084fe40007f3e0ff */
[----:B------:R-:W-:Y:S01]  /*23900*/  IADD3 R14, P2, R14, R4, RZ ;  /* 0x000000040e0e7210 */ /* 0x000fe20007f5e0ff */
[----:B------:R1:W-:Y:S01]  /*23910*/  LDGSTS.E [R5+0x61400], desc[UR16][R8.64], P0 ;  /* 0x6140000008057fae */ /* 0x0003e20008121850 */
[----:B------:R-:W-:-:S03]  /*23920*/  IADD3.X R13, R13, R3, RZ, P1, !PT ;  /* 0x000000030d0d7210 */ /* 0x000fc60000ffe4ff */
[----:B------:R2:W-:Y:S01]  /*23930*/  STL [R1+0xd14], R10 ;  /* 0x000d140a01007387 */ /* 0x0005e20000100800 */
[----:B------:R-:W-:-:S03]  /*23940*/  IMAD.X R214, R214, 0x1, R3, P2 ;  /* 0x00000001d6d67824 */ /* 0x000fc600010e0603 */
[----:B------:R2:W-:Y:S01]  /*23950*/  STL [R1+0xd10], R13 ;  /* 0x000d100d01007387 */ /* 0x0005e20000100800 */
[----:B-1----:R-:W-:Y:S01]  /*23960*/  IMAD.MOV.U32 R8, RZ, RZ, R10 ;  /* 0x000000ffff087224 */ /* 0x002fe200078e000a */
[----:B------:R-:W-:Y:S02]  /*23970*/  MOV R9, R13 ;  /* 0x0000000d00097202 */ /* 0x000fe40000000f00 */
        /* <DEDUP_REMOVED lines=10> */
[----:B---3--:R-:W-:-:S05]  /*23a20*/  IADD3 R6, P1, R6, R4, RZ ;  /* 0x0000000406067210 */ /* 0x008fca0007f3e0ff */
[----:B------:R3:W-:Y:S01]  /*23a30*/  STL [R1+0xd54], R6 ;  /* 0x000d540601007387 */ /* 0x0007e20000100800 */
[----:B-1----:R-:W-:Y:S01]  /*23a40*/  IMAD.MOV.U32 R8, RZ, RZ, R6 ;  /* 0x000000ffff087224 */ /* 0x002fe200078e0006 */
[----:B------:R-:W-:Y:S02]  /*23a50*/  IADD3 R12, P2, R12, R4, RZ ;  /* 0x000000040c0c7210 */ /* 0x000fe40007f5e0ff */
[----:B----4-:R-:W-:-:S03]  /*23a60*/  IADD3.X R11, R11, R3, RZ, P1, !PT ;  /* 0x000000030b0b7210 */ /* 0x010fc60000ffe4ff */
[----:B------:R-:W-:Y:S01]  /*23a70*/  IMAD.X R215, R215, 0x1, R3, P2 ;  /* 0x00000001d7d77824 */ /* 0x000fe200010e0603 */
        /* <DEDUP_REMOVED lines=15> */
[----:B------:R-:W-:Y:S01]  /*23b70*/  STL [R1+0xd94], R10 ;  /* 0x000d940a01007387 */ /* 0x000fe20000100800 */
[----:B------:R-:W-:-:S03]  /*23b80*/  IMAD.X R214, R214, 0x1, R3, P2 ;  /* 0x00000001d6d67824 */ /* 0x000fc600010e0603 */
[----:B------:R2:W-:Y:S01]  /*23b90*/  STL [R1+0xd90], R14 ;  /* 0x000d900e01007387 */ /* 0x0005e20000100800 */
[----:B-1----:R-:W-:Y:S01]  /*23ba0*/  IMAD.MOV.U32 R8, RZ, RZ, R10 ;  /* 0x000000ffff087224 */ /* 0x002fe200078e000a */
[----:B------:R-:W-:Y:S02]  /*23bb0*/  MOV R9, R14 ;  /* 0x0000000e00097202 */ /* 0x000fe40000000f00 */
[----:B------:R-:W-:Y:S04]  /*23bc0*/  STL [R1+0xdb4], R13 ;  /* 0x000db40d01007387 */ /* 0x000fe80000100800 */
[----:B------:R1:W-:Y:S04]  /*23bd0*/  LDGSTS.E [R5+0x62800], desc[UR16][R8.64], P0 ;  /* 0x6280000008057fae */ /* 0x0003e80008121850 */
[----:B--2---:R-:W2:Y:S04]  /*23be0*/  LDL.LU R14, [R1+0xe14] ;  /* 0x000e1400010e7983 */ /* 0x004ea80000300800 */
[----:B------:R1:W-:Y:S04]  /*23bf0*/  STL [R1+0xdb0], R214 ;  /* 0x000db0d601007387 */ /* 0x0003e80000100800 */
[----:B------:R-:W2:Y:S01]  /*23c00*/  LDL.LU R10, [R1+0xe34] ;  /* 0x000e3400010a7983 */ /* 0x000ea20000300800 */
[----:B-1----:R-:W-:-:S02]  /*23c10*/  IMAD.MOV.U32 R9, RZ, RZ, R214 ;  /* 0x000000ffff097224 */ /* 0x002fc400078e00d6 */
[----:B------:R-:W-:Y:S01]  /*23c20*/  IMAD.MOV.U32 R8, RZ, RZ, R13 ;  /* 0x000000ffff087224 */ /* 0x000fe200078e000d */
[----:B------:R-:W2:Y:S04]  /*23c30*/  LDL.LU R214, [R1+0xe10] ;  /* 0x000e100001d67983 */ /* 0x000ea80000300800 */
        /* <DEDUP_REMOVED lines=23> */
[----:B------:R-:W-:Y:S01]  /*23db0*/  IMAD.X R13, R13, 0x1, R3, P2 ;  /* 0x000000010d0d7824 */ /* 0x000fe200010e0603 */
[----:B------:R2:W-:Y:S04]  /*23dc0*/  STL [R1+0xe14], R14 ;  /* 0x000e140e01007387 */ /* 0x0005e80000100800 */
[----:B------:R-:W-:Y:S01]  /*23dd0*/  STL [R1+0xe10], R214 ;  /* 0x000e10d601007387 */ /* 0x000fe20000100800 */
[----:B-1----:R-:W-:Y:S01]  /*23de0*/  IMAD.MOV.U32 R8, RZ, RZ, R14 ;  /* 0x000000ffff087224 */ /* 0x002fe200078e000e */
[----:B------:R-:W-:Y:S02]  /*23df0*/  MOV R9, R214 ;  /* 0x000000d600097202 */ /* 0x000fe40000000f00 */
[----:B------:R1:W-:Y:S04]  /*23e00*/  STL [R1+0xe34], R10 ;  /* 0x000e340a01007387 */ /* 0x0003e80000100800 */
[----:B------:R1:W-:Y:S04]  /*23e10*/  LDGSTS.E [R5+0x63800], desc[UR16][R8.64], P0 ;  /* 0x6380000008057fae */ /* 0x0003e80008121850 */
[----:B------:R1:W-:Y:S04]  /*23e20*/  STL [R1+0xe30], R13 ;  /* 0x000e300d01007387 */ /* 0x0003e80000100800 */
[----:B--2---:R-:W2:Y:S01]  /*23e30*/  LDL.LU R14, [R1+0xc98] ;  /* 0x000c9800010e7983 */ /* 0x004ea20000300800 */
[----:B-1----:R-:W-:-:S03]  /*23e40*/  IMAD.MOV.U32 R8, RZ, RZ, R10 ;  /* 0x000000ffff087224 */ /* 0x002fc600078e000a */
[----:B------:R-:W2:Y:S01]  /*23e50*/  LDL.LU R10, [R1+0xc9c] ;  /* 0x000c9c00010a7983 */ /* 0x000ea20000300800 */
[----:B------:R-:W-:-:S03]  /*23e60*/  IMAD.MOV.U32 R9, RZ, RZ, R13 ;  /* 0x000000ffff097224 */ /* 0x000fc600078e000d */
[----:B------:R-:W2:Y:S04]  /*23e70*/  LDL.LU R214, [R1+0xcb8] ;  /* 0x000cb80001d67983 */ /* 0x000ea80000300800 */
[----:B------:R-:W2:Y:S04]  /*23e80*/  LDL.LU R13, [R1+0xcbc] ;  /* 0x000cbc00010d7983 */ /* 0x000ea80000300800 */
[----:B------:R1:W-:Y:S02]  /*23e90*/  LDGSTS.E [R5+0x63c00], desc[UR16][R8.64], P0 ;  /* 0x63c0000008057fae */ /* 0x0003e40008121850 */
[----:B-1----:R-:W-:-:S05]  /*23ea0*/  LOP3.LUT R5, R16, 0x20, RZ, 0x3c, !PT ;  /* 0x0000002010057812 */ /* 0x002fca00078e3cff */
[----:B------:R-:W-:Y:S01]  /*23eb0*/  VIADD R5, R5, UR4 ;  /* 0x0000000405057c36 */ /* 0x000fe20008000000 */
[----:B---3--:R-:W-:-:S04]  /*23ec0*/  IADD3 R6, P1, R6, R4, RZ ;  /* 0x0000000406067210 */ /* 0x008fc80007f3e0ff */
[----:B------:R-:W-:Y:S01]  /*23ed0*/  MOV R8, R6 ;  /* 0x0000000600087202 */ /* 0x000fe20000000f00 */
[----:B------:R1:W-:Y:S01]  /*23ee0*/  STL [R1+0xc5c], R6 ;  /* 0x000c5c0601007387 */ /* 0x0003e20000100800 */
[----:B------:R-:W-:-:S05]  /*23ef0*/  IADD3 R12, P2, R12, R4, RZ ;  /* 0x000000040c0c7210 */ /* 0x000fca0007f5e0ff */
[----:B------:R-:W-:Y:S01]  /*23f00*/  STL [R1+0xc7c], R12 ;  /* 0x000c7c0c01007387 */ /* 0x000fe20000100800 */
[----:B----4-:R-:W-:Y:S01]  /*23f10*/  IADD3.X R11, R11, R3, RZ, P1, !PT ;  /* 0x000000030b0b7210 */ /* 0x010fe20000ffe4ff */
[----:B------:R-:W-:-:S04]  /*23f20*/  IMAD.X R215, R215, 0x1, R3, P2 ;  /* 0x00000001d7d77824 */ /* 0x000fc800010e0603 */
[----:B------:R3:W-:Y:S01]  /*23f30*/  STL [R1+0xc58], R11 ;  /* 0x000c580b01007387 */ /* 0x0007e20000100800 */
[----:B------:R-:W-:-:S03]  /*23f40*/  IMAD.MOV.U32 R9, RZ, RZ, R11 ;  /* 0x000000ffff097224 */ /* 0x000fc600078e000b */
[----:B-1----:R-:W4:Y:S04]  /*23f50*/  LDL.LU R6, [R1+0xcdc] ;  /* 0x000cdc0001067983 */ /* 0x002f280000300800 */
[----:B------:R1:W-:Y:S04]  /*23f60*/  LDGSTS.E [R5+0x60100], desc[UR16][R8.64], P0 ;  /* 0x6010000008057fae */ /* 0x0003e80008121850 */
[----:B---3--:R-:W3:Y:S04]  /*23f70*/  LDL.LU R11, [R1+0xcfc] ;  /* 0x000cfc00010b7983 */ /* 0x008ee80000300800 */
[----:B------:R1:W-:Y:S02]  /*23f80*/  STL [R1+0xc78], R215 ;  /* 0x000c78d701007387 */ /* 0x0003e40000100800 */
[----:B-1----:R-:W-:-:S02]  /*23f90*/  IMAD.MOV.U32 R8, RZ, RZ, R12 ;  /* 0x000000ffff087224 */ /* 0x002fc400078e000c */
[----:B------:R-:W3:Y:S01]  /*23fa0*/  LDL.LU R12, [R1+0xcd8] ;  /* 0x000cd800010c7983 */ /* 0x000ee20000300800 */
[----:B------:R-:W-:-:S03]  /*23fb0*/  MOV R9, R215 ;  /* 0x000000d700097202 */ /* 0x000fc60000000f00 */
[----:B------:R-:W3:Y:S04]  /*23fc0*/  LDL.LU R215, [R1+0xcf8] ;  /* 0x000cf80001d77983 */ /* 0x000ee80000300800 */
[----:B------:R1:W-:Y:S01]  /*23fd0*/  LDGSTS.E [R5+0x60500], desc[UR16][R8.64], P0 ;  /* 0x6050000008057fae */ /* 0x0003e20008121850 */
[----:B--2---:R-:W-:-:S05]  /*23fe0*/  IADD3 R10, P1, R10, R4, RZ ;  /* 0x000000040a0a7210 */ /* 0x004fca0007f3e0ff */
[--C-:B------:R-:W-:Y:S01]  /*23ff0*/  IMAD.X R14, R14, 0x1, R3.reuse, P1 ;  /* 0x000000010e0e7824 */ /* 0x100fe200008e0603 */
[----:B------:R-:W-:Y:S01]  /*24000*/  IADD3 R13, P2, R13, R4, RZ ;  /* 0x000000040d0d7210 */ /* 0x000fe20007f5e0ff */
[----:B------:R2:W-:Y:S01]  /*24010*/  STL [R1+0xc9c], R10 ;  /* 0x000c9c0a01007387 */ /* 0x0005e20000100800 */
[----:B-1----:R-:W-:Y:S01]  /*24020*/  MOV R8, R10 ;  /* 0x0000000a00087202 */ /* 0x002fe20000000f00 */
[----:B------:R-:W-:Y:S02]  /*24030*/  IMAD.MOV.U32 R9, RZ, RZ, R14 ;  /* 0x000000ffff097224 */ /* 0x000fe400078e000e */
[----:B------:R-:W-:Y:S01]  /*24040*/  IMAD.X R214, R214, 0x1, R3, P2 ;  /* 0x00000001d6d67824 */ /* 0x000fe200010e0603 */
[----:B------:R1:W-:Y:S04]  /*24050*/  STL [R1+0xc98], R14 ;  /* 0x000c980e01007387 */ /* 0x0003e80000100800 */
[----:B------:R1:W-:Y:S04]  /*24060*/  STL [R1+0xcbc], R13 ;  /* 0x000cbc0d01007387 */ /* 0x0003e80000100800 */
[----:B--2---:R-:W2:Y:S04]  /*24070*/  LDL.LU R10, [R1+0xd1c] ;  /* 0x000d1c00010a7983 */ /* 0x004ea80000300800 */
[----:B------:R1:W-:Y:S04]  /*24080*/  STL [R1+0xcb8], R214 ;  /* 0x000cb8d601007387 */ /* 0x0003e80000100800 */
[----:B------:R1:W-:Y:S04]  /*24090*/  LDGSTS.E [R5+0x60900], desc[UR16][R8.64], P0 ;  /* 0x6090000008057fae */ /* 0x0003e80008121850 */
[----:B-1----:R-:W2:Y:S01]  /*240a0*/  LDL.LU R14, [R1+0xd3c] ;  /* 0x000d3c00010e7983 */ /* 0x002ea20000300800 */
[----:B------:R-:W-:-:S03]  /*240b0*/  IMAD.MOV.U32 R8, RZ, RZ, R13 ;  /* 0x000000ffff087224 */ /* 0x000fc600078e000d */
[----:B------:R-:W2:Y:S01]  /*240c0*/  LDL.LU R13, [R1+0xd18] ;  /* 0x000d1800010d7983 */ /* 0x000ea20000300800 */
[----:B------:R-:W-:-:S03]  /*240d0*/  MOV R9, R214 ;  /* 0x000000d600097202 */ /* 0x000fc60000000f00 */
[----:B------:R-:W2:Y:S04]  /*240e0*/  LDL.LU R214, [R1+0xd38] ;  /* 0x000d380001d67983 */ /* 0x000ea80000300800 */
[----:B------:R1:W-:Y:S01]  /*240f0*/  LDGSTS.E [R5+0x60d00], desc[UR16][R8.64], P0 ;  /* 0x60d0000008057fae */ /* 0x0003e20008121850 */
[-C--:B----4-:R-:W-:Y:S02]  /*24100*/  IADD3 R6, P1, R6, R4.reuse, RZ ;  /* 0x0000000406067210 */ /* 0x090fe40007f3e0ff */
[----:B---3--:R-:W-:-:S03]  /*24110*/  IADD3 R11, P2, R11, R4, RZ ;  /* 0x000000040b0b7210 */ /* 0x008fc60007f5e0ff */
[----:B------:R3:W-:Y:S01]  /*24120*/  STL [R1+0xcdc], R6 ;  /* 0x000cdc0601007387 */ /* 0x0007e20000100800 */
[----:B-1----:R-:W-:Y:S01]  /*24130*/  MOV R8, R6 ;  /* 0x0000000600087202 */ /* 0x002fe20000000f00 */
[--C-:B------:R-:W-:Y:S02]  /*24140*/  IMAD.X R12, R12, 0x1, R3.reuse, P1 ;  /* 0x000000010c0c7824 */ /* 0x100fe400008e0603 */
[----:B------:R-:W-:-:S03]  /*24150*/  IMAD.X R215, R215, 0x1, R3, P2 ;  /* 0x00000001d7d77824 */ /* 0x000fc600010e0603 */
[----:B------:R1:W-:Y:S01]  /*24160*/  STL [R1+0xcd8], R12 ;  /* 0x000cd80c01007387 */ /* 0x0003e20000100800 */
[----:B------:R-:W-:-:S03]  /*24170*/  IMAD.MOV.U32 R9, RZ, RZ, R12 ;  /* 0x000000ffff097224 */ /* 0x000fc600078e000c */
[----:B------:R4:W-:Y:S04]  /*24180*/  STL [R1+0xcfc], R11 ;  /* 0x000cfc0b01007387 */ /* 0x0009e80000100800 */
[----:B---3--:R-:W3:Y:S04]  /*24190*/  LDL.LU R6, [R1+0xd5c] ;  /* 0x000d5c0001067983 */ /* 0x008ee80000300800 */
[----:B------:R4:W-:Y:S04]  /*241a0*/  STL [R1+0xcf8], R215 ;  /* 0x000cf8d701007387 */ /* 0x0009e80000100800 */
[----:B------:R4:W-:Y:S04]  /*241b0*/  LDGSTS.E [R5+0x61100], desc[UR16][R8.64], P0 ;  /* 0x6110000008057fae */ /* 0x0009e80008121850 */
[----:B-1----:R-:W3:Y:S01]  /*241c0*/  LDL.LU R12, [R1+0xd7c] ;  /* 0x000d7c00010c7983 */ /* 0x002ee20000300800 */
[----:B----4-:R-:W-:-:S03]  /*241d0*/  IMAD.MOV.U32 R8, RZ, RZ, R11 ;  /* 0x000000ffff087224 */ /* 0x010fc600078e000b */
[----:B------:R-:W4:Y:S01]  /*241e0*/  LDL.LU R11, [R1+0xd58] ;  /* 0x000d5800010b7983 */ /* 0x000f220000300800 */
[----:B------:R-:W-:-:S03]  /*241f0*/  MOV R9, R215 ;  /* 0x000000d700097202 */ /* 0x000fc60000000f00 */
[----:B------:R-:W4:Y:S01]  /*24200*/  LDL.LU R215, [R1+0xd78] ;  /* 0x000d780001d77983 */ /* 0x000f220000300800 */
[----:B--2---:R-:W-:-:S03]  /*24210*/  IADD3 R10, P1, R10, R4, RZ ;  /* 0x000000040a0a7210 */ /* 0x004fc60007f3e0ff */
[----:B------:R1:W-:Y:S01]  /*24220*/  LDGSTS.E [R5+0x61500], desc[UR16][R8.64], P0 ;  /* 0x6150000008057fae */ /* 0x0003e20008121850 */
[----:B------:R-:W-:-:S03]  /*24230*/  IADD3 R14, P2, R14, R4, RZ ;  /* 0x000000040e0e7210 */ /* 0x000fc60007f5e0ff */
[----:B------:R2:W-:Y:S01]  /*24240*/  STL [R1+0xd1c], R10 ;  /* 0x000d1c0a01007387 */ /* 0x0005e20000100800 */
[--C-:B------:R-:W-:Y:S01]  /*24250*/  IMAD.X R13, R13, 0x1, R3.reuse, P1 ;  /* 0x000000010d0d7824 */ /* 0x100fe200008e0603 */
[----:B-1----:R-:W-:Y:S01]  /*24260*/  MOV R8, R10 ;  /* 0x0000000a00087202 */ /* 0x002fe20000000f00 */
[----:B------:R-:W-:-:S03]  /*24270*/  IMAD.X R214, R214, 0x1, R3, P2 ;  /* 0x00000001d6d67824 */ /* 0x000fc600010e0603 */
[----:B------:R1:W-:Y:S01]  /*24280*/  STL [R1+0xd18], R13 ;  /* 0x000d180d01007387 */ /* 0x0003e20000100800 */
[----:B------:R-:W-:-:S03]  /*24290*/  IMAD.MOV.U32 R9, RZ, RZ, R13 ;  /* 0x000000ffff097224 */ /* 0x000fc600078e000d */
        /* <DEDUP_REMOVED lines=10> */
[----:B---3--:R-:W-:-:S04]  /*24340*/  IADD3 R6, P1, R6, R4, RZ ;  /* 0x0000000406067210 */ /* 0x008fc80007f3e0ff */
[----:B-1----:R-:W-:Y:S01]  /*24350*/  MOV R8, R6 ;  /* 0x0000000600087202 */ /* 0x002fe20000000f00 */
[----:B------:R1:W-:Y:S01]  /*24360*/  STL [R1+0xd5c], R6 ;  /* 0x000d5c0601007387 */ /* 0x0003e20000100800 */
[----:B------:R-:W-:Y:S01]  /*24370*/  IADD3 R12, P2, R12, R4, RZ ;  /* 0x000000040c0c7210 */ /* 0x000fe20007f5e0ff */
[----:B----4-:R-:W-:-:S04]  /*24380*/  IMAD.X R11, R11, 0x1, R3, P1 ;  /* 0x000000010b0b7824 */ /* 0x010fc800008e0603 */
[----:B------:R-:W-:Y:S01]  /*24390*/  IMAD.X R215, R215, 0x1, R3, P2 ;  /* 0x00000001d7d77824 */ /* 0x000fe200010e0603 */
[----:B------:R3:W-:Y:S01]  /*243a0*/  STL [R1+0xd58], R11 ;  /* 0x000d580b01007387 */ /* 0x0007e20000100800 */
[----:B------:R-:W-:-:S03]  /*243b0*/  IMAD.MOV.U32 R9, RZ, RZ, R11 ;  /* 0x000000ffff097224 */ /* 0x000fc600078e000b */
[----:B------:R4:W-:Y:S04]  /*243c0*/  STL [R1+0xd7c], R12 ;  /* 0x000d7c0c01007387 */ /* 0x0009e80000100800 */
[----:B-1----:R-:W2:Y:S04]  /*243d0*/  LDL.LU R6, [R1+0xddc] ;  /* 0x000ddc0001067983 */ /* 0x002ea80000300800 */
[----:B------:R1:W-:Y:S04]  /*243e0*/  STL [R1+0xd78], R215 ;  /* 0x000d78d701007387 */ /* 0x0003e80000100800 */
[----:B------:R4:W-:Y:S04]  /*243f0*/  LDGSTS.E [R5+0x62100], desc[UR16][R8.64], P0 ;  /* 0x6210000008057fae */ /* 0x0009e80008121850 */
[----:B---3--:R-:W3:Y:S01]  /*24400*/  LDL.LU R11, [R1+0xdfc] ;  /* 0x000dfc00010b7983 */ /* 0x008ee20000300800 */
[----:B----4-:R-:W-:-:S03]  /*24410*/  IMAD.MOV.U32 R8, RZ, RZ, R12 ;  /* 0x000000ffff087224 */ /* 0x010fc600078e000c */
[----:B------:R-:W4:Y:S01]  /*24420*/  LDL.LU R12, [R1+0xdd8] ;  /* 0x000dd800010c7983 */ /* 0x000f220000300800 */
[----:B------:R-:W-:-:S03]  /*24430*/  MOV R9, R215 ;  /* 0x000000d700097202 */ /* 0x000fc60000000f00 */
[----:B-1----:R-:W4:Y:S01]  /*24440*/  LDL.LU R215, [R1+0xdf8] ;  /* 0x000df80001d77983 */ /* 0x002f220000300800 */
[----:B--2---:R-:W-:-:S03]  /*24450*/  IADD3 R10, P1, R10, R4, RZ ;  /* 0x000000040a0a7210 */ /* 0x004fc60007f3e0ff */
[----:B------:R1:W-:Y:S01]  /*24460*/  LDGSTS.E [R5+0x62500], desc[UR16][R8.64], P0 ;  /* 0x6250000008057fae */ /* 0x0003e20008121850 */
[----:B------:R-:W-:-:S03]  /*24470*/  IADD3 R13, P2, R13, R4, RZ ;  /* 0x000000040d0d7210 */ /* 0x000fc60007f5e0ff */
[----:B------:R-:W-:Y:S01]  /*24480*/  STL [R1+0xd9c], R10 ;  /* 0x000d9c0a01007387 */ /* 0x000fe20000100800 */
[--C-:B------:R-:W-:Y:S01]  /*24490*/  IMAD.X R14, R14, 0x1, R3.reuse, P1 ;  /* 0x000000010e0e7824 */ /* 0x100fe200008e0603 */
[----:B-1----:R-:W-:Y:S01]  /*244a0*/  MOV R8, R10 ;  /* 0x0000000a00087202 */ /* 0x002fe20000000f00 */
[----:B------:R-:W-:-:S03]  /*244b0*/  IMAD.X R214, R214, 0x1, R3, P2 ;  /* 0x00000001d6d67824 */ /* 0x000fc600010e0603 */
[----:B------:R1:W-:Y:S01]  /*244c0*/  STL [R1+0xd98], R14 ;  /* 0x000d980e01007387 */ /* 0x0003e20000100800 */
[----:B------:R-:W-:-:S03]  /*244d0*/  IMAD.MOV.U32 R9, RZ, RZ, R14 ;  /* 0x000000ffff097224 */ /* 0x000fc600078e000e */
[----:B------:R-:W-:Y:S04]  /*244e0*/  STL [R1+0xdbc], R13 ;  /* 0x000dbc0d01007387 */ /* 0x000fe80000100800 */
[----:B------:R2:W-:Y:S04]  /*244f0*/  LDGSTS.E [R5+0x62900], desc[UR16][R8.64], P0 ;  /* 0x6290000008057fae */ /* 0x0005e80008121850 */
[----:B-1----:R-:W4:Y:S04]  /*24500*/  LDL.LU R14, [R1+0xe1c] ;  /* 0x000e1c00010e7983 */ /* 0x002f280000300800 */
[----:B------:R1:W-:Y:S04]  /*24510*/  STL [R1+0xdb8], R214 ;  /* 0x000db8d601007387 */ /* 0x0003e80000100800 */
[----:B------:R-:W4:Y:S01]  /*24520*/  LDL.LU R10, [R1+0xe3c] ;  /* 0x000e3c00010a7983 */ /* 0x000f220000300800 */
[----:B--2---:R-:W-:Y:S01]  /*24530*/  MOV R9, R214 ;  /* 0x000000d600097202 */ /* 0x004fe20000000f00 */
[----:B------:R-:W-:-:S02]  /*24540*/  IMAD.MOV.U32 R8, RZ, RZ, R13 ;  /* 0x000000ffff087224 */ /* 0x000fc400078e000d */
[----:B-1----:R-:W2:Y:S04]  /*24550*/  LDL.LU R214, [R1+0xe18] ;  /* 0x000e180001d67983 */ /* 0x002ea80000300800 */
[----:B------:R-:W2:Y:S04]  /*24560*/  LDL.LU R13, [R1+0xe38] ;  /* 0x000e3800010d7983 */ /* 0x000ea80000300800 */
[----:B------:R1:W-:Y:S01]  /*24570*/  LDGSTS.E [R5+0x62d00], desc[UR16][R8.64], P0 ;  /* 0x62d0000008057fae */ /* 0x0003e20008121850 */
[----:B------:R-:W-:-:S04]  /*24580*/  IADD3 R6, P1, R6, R4, RZ ;  /* 0x0000000406067210 */ /* 0x000fc80007f3e0ff */
[----:B-1----:R-:W-:Y:S01]  /*24590*/  MOV R8, R6 ;  /* 0x0000000600087202 */ /* 0x002fe20000000f00 */
[----:B------:R1:W-:Y:S01]  /*245a0*/  STL [R1+0xddc], R6 ;  /* 0x000ddc0601007387 */ /* 0x0003e20000100800 */
[----:B---3--:R-:W-:Y:S01]  /*245b0*/  IADD3 R11, P2, R11, R4, RZ ;  /* 0x000000040b0b7210 */ /* 0x008fe20007f5e0ff */
        /* <DEDUP_REMOVED lines=9> */
[----:B-1----:R-:W-:-:S03]  /*24650*/  IMAD.MOV.U32 R8, RZ, RZ, R11 ;  /* 0x000000ffff087224 */ /* 0x002fc600078e000b */
[----:B----4-:R-:W4:Y:S01]  /*24660*/  LDL.LU R11, [R1+0xc60] ;  /* 0x000c6000010b7983 */ /* 0x010f220000300800 */
[----:B------:R-:W-:-:S03]  /*24670*/  MOV R9, R215 ;  /* 0x000000d700097202 */ /* 0x000fc60000000f00 */
[----:B------:R-:W4:Y:S01]  /*24680*/  LDL.LU R215, [R1+0xc80] ;  /* 0x000c800001d77983 */ /* 0x000f220000300800 */
[----:B------:R-:W-:-:S03]  /*24690*/  IADD3 R14, P1, R14, R4, RZ ;  /* 0x000000040e0e7210 */ /* 0x000fc60007f3e0ff */
[----:B------:R1:W-:Y:S01]  /*246a0*/  LDGSTS.E [R5+0x63500], desc[UR16][R8.64], P0 ;  /* 0x6350000008057fae */ /* 0x0003e20008121850 */
[----:B------:R-:W-:Y:S01]  /*246b0*/  IADD3 R10, P2, R10, R4, RZ ;  /* 0x000000040a0a7210 */ /* 0x000fe20007f5e0ff */
[----:B--2---:R-:W-:Y:S01]  /*246c0*/  IMAD.X R214, R214, 0x1, R3, P1 ;  /* 0x00000001d6d67824 */ /* 0x004fe200008e0603 */
[----:B-1----:R-:W-:-:S03]  /*246d0*/  MOV R8, R14 ;  /* 0x0000000e00087202 */ /* 0x002fc60000000f00 */
[----:B------:R-:W-:Y:S02]  /*246e0*/  IMAD.X R13, R13, 0x1, R3, P2 ;  /* 0x000000010d0d7824 */ /* 0x000fe400010e0603 */
[----:B------:R-:W-:Y:S01]  /*246f0*/  IMAD.MOV.U32 R9, RZ, RZ, R214 ;  /* 0x000000ffff097224 */ /* 0x000fe200078e00d6 */
[----:B------:R1:W-:Y:S04]  /*24700*/  STL [R1+0xe1c], R14 ;  /* 0x000e1c0e01007387 */ /* 0x0003e80000100800 */
[----:B------:R-:W-:Y:S04]  /*24710*/  STL [R1+0xe18], R214 ;  /* 0x000e18d601007387 */ /* 0x000fe80000100800 */
[----:B------:R2:W-:Y:S04]  /*24720*/  STL [R1+0xe3c], R10 ;  /* 0x000e3c0a01007387 */ /* 0x0005e80000100800 */
[----:B------:R2:W-:Y:S04]  /*24730*/  LDGSTS.E [R5+0x63900], desc[UR16][R8.64], P0 ;  /* 0x6390000008057fae */ /* 0x0005e80008121850 */
[----:B------:R2:W-:Y:S04]  /*24740*/  STL [R1+0xe38], R13 ;  /* 0x000e380d01007387 */ /* 0x0005e80000100800 */
[----:B-1----:R-:W4:Y:S01]  /*24750*/  LDL.LU R14, [R1+0xca0] ;  /* 0x000ca000010e7983 */ /* 0x002f220000300800 */
[----:B--2---:R-:W-:-:S03]  /*24760*/  IMAD.MOV.U32 R8, RZ, RZ, R10 ;  /* 0x000000ffff087224 */ /* 0x004fc600078e000a */
[----:B------:R-:W2:Y:S01]  /*24770*/  LDL.LU R10, [R1+0xca4] ;  /* 0x000ca400010a7983 */ /* 0x000ea20000300800 */
[----:B------:R-:W-:-:S03]  /*24780*/  MOV R9, R13 ;  /* 0x0000000d00097202 */ /* 0x000fc60000000f00 */
[----:B------:R-:W2:Y:S04]  /*24790*/  LDL.LU R214, [R1+0xcc0] ;  /* 0x000cc00001d67983 */ /* 0x000ea80000300800 */
[----:B------:R-:W2:Y:S04]  /*247a0*/  LDL.LU R13, [R1+0xcc4] ;  /* 0x000cc400010d7983 */ /* 0x000ea80000300800 */
[----:B------:R1:W-:Y:S02]  /*247b0*/  LDGSTS.E [R5+0x63d00], desc[UR16][R8.64], P0 ;  /* 0x63d0000008057fae */ /* 0x0003e40008121850 */
[----:B-1----:R-:W-:-:S05]  /*247c0*/  LOP3.LUT R5, R16, 0x40, RZ, 0x3c, !PT ;  /* 0x0000004010057812 */ /* 0x002fca00078e3cff */
[----:B------:R-:W-:Y:S01]  /*247d0*/  VIADD R5, R5, UR4 ;  /* 0x0000000405057c36 */ /* 0x000fe20008000000 */
[----:B------:R-:W-:-:S05]  /*247e0*/  IADD3 R6, P1, R6, R4, RZ ;  /* 0x0000000406067210 */ /* 0x000fca0007f3e0ff */
[----:B------:R1:W-:Y:S01]  /*247f0*/  STL [R1+0xc64], R6 ;  /* 0x000c640601007387 */ /* 0x0003e20000100800 */
[----:B------:R-:W-:Y:S01]  /*24800*/  IMAD.MOV.U32 R8, RZ, RZ, R6 ;  /* 0x000000ffff087224 */ /* 0x000fe200078e0006 */
[----:B---3--:R-:W-:-:S05]  /*24810*/  IADD3 R12, P2, R12, R4, RZ ;  /* 0x000000040c0c7210 */ /* 0x008fca0007f5e0ff */
[----:B------:R-:W-:Y:S01]  /*24820*/  STL [R1+0xc84], R12 ;  /* 0x000c840c01007387 */ /* 0x000fe20000100800 */
[----:B----4-:R-:W-:-:S04]  /*24830*/  IMAD.X R11, R11, 0x1, R3, P1 ;  /* 0x000000010b0b7824 */ /* 0x010fc800008e0603 */
[----:B------:R-:W-:Y:S01]  /*24840*/  IMAD.MOV.U32 R9, RZ, RZ, R11 ;  /* 0x000000ffff097224 */ /* 0x000fe200078e000b */
[----:B------:R3:W-:Y:S01]  /*24850*/  STL [R1+0xc60], R11 ;  /* 0x000c600b01007387 */ /* 0x0007e20000100800 */
[----:B------:R-:W-:-:S03]  /*24860*/  IADD3.X R215, R215, R3, RZ, P2, !PT ;  /* 0x00000003d7d77210 */ /* 0x000fc600017fe4ff */
[----:B-1----:R-:W4:Y:S04]  /*24870*/  LDL.LU R6, [R1+0xce4] ;  /* 0x000ce40001067983 */ /* 0x002f280000300800 */
[----:B------:R1:W-:Y:S04]  /*24880*/  LDGSTS.E [R5+0x60200], desc[UR16][R8.64], P0 ;  /* 0x6020000008057fae */ /* 0x0003e80008121850 */
[----:B---3--:R-:W3:Y:S04]  /*24890*/  LDL.LU R11, [R1+0xd04] ;  /* 0x000d0400010b7983 */ /* 0x008ee80000300800 */
[----:B------:R1:W-:Y:S02]  /*248a0*/  STL [R1+0xc80], R215 ;  /* 0x000c80d701007387 */ /* 0x0003e40000100800 */
[----:B-1----:R-:W-:-:S02]  /*248b0*/  MOV R8, R12 ;  /* 0x0000000c00087202 */ /* 0x002fc40000000f00 */
[----:B------:R-:W3:Y:S01]  /*248c0*/  LDL.LU R12, [R1+0xce0] ;  /* 0x000ce000010c7983 */ /* 0x000ee20000300800 */
[----:B------:R-:W-:-:S03]  /*248d0*/  IMAD.MOV.U32 R9, RZ, RZ, R215 ;  /* 0x000000ffff097224 */ /* 0x000fc600078e00d7 */
[----:B------:R-:W3:Y:S04]  /*248e0*/  LDL.LU R215, [R1+0xd00] ;  /* 0x000d000001d77983 */ /* 0x000ee80000300800 */
[----:B------:R1:W-:Y:S01]  /*248f0*/  LDGSTS.E [R5+0x60600], desc[UR16][R8.64], P0 ;  /* 0x6060000008057fae */ /* 0x0003e20008121850 */
[----:B--2---:R-:W-:-:S05]  /*24900*/  IADD3 R10, P1, R10, R4, RZ ;  /* 0x000000040a0a7210 */ /* 0x004fca0007f3e0ff */
[----:B------:R-:W-:Y:S01]  /*24910*/  IMAD.X R14, R14, 0x1, R3, P1 ;  /* 0x000000010e0e7824 */ /* 0x000fe200008e0603 */
[----:B------:R-:W-:Y:S01]  /*24920*/  IADD3 R13, P2, R13, R4, RZ ;  /* 0x000000040d0d7210 */ /* 0x000fe20007f5e0ff */
[----:B------:R2:W-:Y:S01]  /*24930*/  STL [R1+0xca4], R10 ;  /* 0x000ca40a01007387 */ /* 0x0005e20000100800 */
[----:B-1----:R-:W-:Y:S02]  /*24940*/  IMAD.MOV.U32 R8, RZ, RZ, R10 ;  /* 0x000000ffff087224 */ /* 0x002fe400078e000a */
[----:B------:R-:W-:Y:S01]  /*24950*/  IADD3.X R214, R214, R3, RZ, P2, !PT ;  /* 0x00000003d6d67210 */ /* 0x000fe200017fe4ff */
[----:B------:R1:W-:Y:S01]  /*24960*/  STL [R1+0xca0], R14 ;  /* 0x000ca00e01007387 */ /* 0x0003e20000100800 */
[----:B------:R-:W-:-:S03]  /*24970*/  IMAD.MOV.U32 R9, RZ, RZ, R14 ;  /* 0x000000ffff097224 */ /* 0x000fc600078e000e */
[----:B------:R1:W-:Y:S04]  /*24980*/  STL [R1+0xcc4], R13 ;  /* 0x000cc40d01007387 */ /* 0x0003e80000100800 */
[----:B--2---:R-:W2:Y:S04]  /*24990*/  LDL.LU R10, [R1+0xd24] ;  /* 0x000d2400010a7983 */ /* 0x004ea80000300800 */
[----:B------:R1:W-:Y:S04]  /*249a0*/  STL [R1+0xcc0], R214 ;  /* 0x000cc0d601007387 */ /* 0x0003e80000100800 */
[----:B------:R1:W-:Y:S04]  /*249b0*/  LDGSTS.E [R5+0x60a00], desc[UR16][R8.64], P0 ;  /* 0x60a0000008057fae */ /* 0x0003e80008121850 */
[----:B-1----:R-:W2:Y:S01]  /*249c0*/  LDL.LU R14, [R1+0xd44] ;  /* 0x000d4400010e7983 */ /* 0x002ea20000300800 */
[----:B------:R-:W-:-:S03]  /*249d0*/  MOV R8, R13 ;  /* 0x0000000d00087202 */ /* 0x000fc60000000f00 */
[----:B------:R-:W2:Y:S01]  /*249e0*/  LDL.LU R13, [R1+0xd20] ;  /* 0x000d2000010d7983 */ /* 0x000ea20000300800 */
[----:B------:R-:W-:-:S03]  /*249f0*/  IMAD.MOV.U32 R9, RZ, RZ, R214 ;  /* 0x000000ffff097224 */ /* 0x000fc600078e00d6 */
[----:B------:R-:W2:Y:S04]  /*24a00*/  LDL.LU R214, [R1+0xd40] ;  /* 0x000d400001d67983 */ /* 0x000ea80000300800 */
[----:B------:R1:W-:Y:S01]  /*24a10*/  LDGSTS.E [R5+0x60e00], desc[UR16][R8.64], P0 ;  /* 0x60e0000008057fae */ /* 0x0003e20008121850 */
[----:B----4-:R-:W-:-:S05]  /*24a20*/  IADD3 R6, P1, R6, R4, RZ ;  /* 0x0000000406067210 */ /* 0x010fca0007f3e0ff */
[----:B------:R4:W-:Y:S01]  /*24a30*/  STL [R1+0xce4], R6 ;  /* 0x000ce40601007387 */ /* 0x0009e20000100800 */
[----:B---3--:R-:W-:Y:S01]  /*24a40*/  IADD3 R11, P2, R11, R4, RZ ;  /* 0x000000040b0b7210 */ /* 0x008fe20007f5e0ff */
[----:B-1----:R-:W-:Y:S02]  /*24a50*/  IMAD.MOV.U32 R8, RZ, RZ, R6 ;  /* 0x000000ffff087224 */ /* 0x002fe400078e0006 */
[----:B------:R-:W-:Y:S01]  /*24a60*/  IMAD.X R12, R12, 0x1, R3, P1 ;  /* 0x000000010c0c7824 */ /* 0x000fe200008e0603 */
[----:B------:R-:W-:-:S04]  /*24a70*/  IADD3.X R215, R215, R3, RZ, P2, !PT ;  /* 0x00000003d7d77210 */ /* 0x000fc800017fe4ff */
[----:B------:R1:W-:Y:S01]  /*24a80*/  STL [R1+0xce0], R12 ;  /* 0x000ce00c01007387 */ /* 0x0003e20000100800 */
[----:B------:R-:W-:-:S03]  /*24a90*/  IMAD.MOV.U32 R9, RZ, RZ, R12 ;  /* 0x000000ffff097224 */ /* 0x000fc600078e000c */
[----:B------:R3:W-:Y:S04]  /*24aa0*/  STL [R1+0xd04], R11 ;  /* 0x000d040b01007387 */ /* 0x0007e80000100800 */
[----:B----4-:R-:W4:Y:S04]  /*24ab0*/  LDL.LU R6, [R1+0xd64] ;  /* 0x000d640001067983 */ /* 0x010f280000300800 */
[----:B------:R3:W-:Y:S04]  /*24ac0*/  STL [R1+0xd00], R215 ;  /* 0x000d00d701007387 */ /* 0x0007e80000100800 */
[----:B------:R3:W-:Y:S04]  /*24ad0*/  LDGSTS.E [R5+0x61200], desc[UR16][R8.64], P0 ;  /* 0x6120000008057fae */ /* 0x0007e80008121850 */
[----:B-1----:R-:W4:Y:S01]  /*24ae0*/  LDL.LU R12, [R1+0xd84] ;  /* 0x000d8400010c7983 */ /* 0x002f220000300800 */
[----:B---3--:R-:W-:-:S03]  /*24af0*/  MOV R8, R11 ;  /* 0x0000000b00087202 */ /* 0x008fc60000000f00 */
[----:B------:R-:W3:Y:S01]  /*24b00*/  LDL.LU R11, [R1+0xd60] ;  /* 0x000d6000010b7983 */ /* 0x000ee20000300800 */
[----:B------:R-:W-:-:S03]  /*24b10*/  IMAD.MOV.U32 R9, RZ, RZ, R215 ;  /* 0x000000ffff097224 */ /* 0x000fc600078e00d7 */
[----:B------:R-:W3:Y:S04]  /*24b20*/  LDL.LU R215, [R1+0xd80] ;  /* 0x000d800001d77983 */ /* 0x000ee80000300800 */
[----:B------:R1:W-:Y:S01]  /*24b30*/  LDGSTS.E [R5+0x61600], desc[UR16][R8.64], P0 ;  /* 0x6160000008057fae */ /* 0x0003e20008121850 */
[----:B--2---:R-:W-:-:S05]  /*24b40*/  IADD3 R10, P1, R10, R4, RZ ;  /* 0x000000040a0a7210 */ /* 0x004fca0007f3e0ff */
[----:B------:R2:W-:Y:S01]  /*24b50*/  STL [R1+0xd24], R10 ;  /* 0x000d240a01007387 */ /* 0x0005e20000100800 */
[----:B------:R-:W-:Y:S01]  /*24b60*/  IADD3 R14, P2, R14, R4, RZ ;  /* 0x000000040e0e7210 */ /* 0x000fe20007f5e0ff */
[----:B-1----:R-:W-:Y:S02]  /*24b70*/  IMAD.MOV.U32 R8, RZ, RZ, R10 ;  /* 0x000000ffff087224 */ /* 0x002fe400078e000a */
[----:B------:R-:W-:Y:S01]  /*24b80*/  IMAD.X R13, R13, 0x1, R3, P1 ;  /* 0x000000010d0d7824 */ /* 0x000fe200008e0603 */
[----:B------:R-:W-:-:S04]  /*24b90*/  IADD3.X R214, R214, R3, RZ, P2, !PT ;  /* 0x00000003d6d67210 */ /* 0x000fc800017fe4ff */
        /* <DEDUP_REMOVED lines=14> */
[----:B-1----:R-:W-:Y:S01]  /*24c80*/  IMAD.MOV.U32 R8, RZ, RZ, R6 ;  /* 0x000000ffff087224 */ /* 0x002fe200078e0006 */
[----:B------:R-:W-:Y:S01]  /*24c90*/  IADD3 R12, P2, R12, R4, RZ ;  /* 0x000000040c0c7210 */ /* 0x000fe20007f5e0ff */
[----:B---3--:R-:W-:-:S03]  /*24ca0*/  IMAD.X R11, R11, 0x1, R3, P1 ;  /* 0x000000010b0b7824 */ /* 0x008fc600008e0603 */
[----:B------:R-:W-:Y:S02]  /*24cb0*/  IADD3.X R215, R215, R3, RZ, P2, !PT ;  /* 0x00000003d7d77210 */ /* 0x000fe400017fe4ff */
        /* <DEDUP_REMOVED lines=13> */
[----:B------:R-:W-:Y:S01]  /*24d90*/  STL [R1+0xda4], R10 ;  /* 0x000da40a01007387 */ /* 0x000fe20000100800 */
[----:B------:R-:W-:Y:S01]  /*24da0*/  IADD3 R13, P2, R13, R4, RZ ;  /* 0x000000040d0d7210 */ /* 0x000fe20007f5e0ff */
[----:B-1----:R-:W-:Y:S02]  /*24db0*/  IMAD.MOV.U32 R8, RZ, RZ, R10 ;  /* 0x000000ffff087224 */ /* 0x002fe400078e000a */
[----:B------:R-:W-:Y:S01]  /*24dc0*/  IMAD.X R14, R14, 0x1, R3, P1 ;  /* 0x000000010e0e7824 */ /* 0x000fe200008e0603 */
[----:B------:R-:W-:-:S04]  /*24dd0*/  IADD3.X R214, R214, R3, RZ, P2, !PT ;  /* 0x00000003d6d67210 */ /* 0x000fc800017fe4ff */
[----:B------:R1:W-:Y:S01]  /*24de0*/  STL [R1+0xda0], R14 ;  /* 0x000da00e01007387 */ /* 0x0003e20000100800 */
[----:B------:R-:W-:-:S03]  /*24df0*/  IMAD.MOV.U32 R9, RZ, RZ, R14 ;  /* 0x000000ffff097224 */ /* 0x000fc600078e000e */
[----:B------:R-:W-:Y:S04]  /*24e00*/  STL [R1+0xdc4], R13 ;  /* 0x000dc40d01007387 */ /* 0x000fe80000100800 */
[----:B------:R2:W-:Y:S04]  /*24e10*/  LDGSTS.E [R5+0x62a00], desc[UR16][R8.64], P0 ;  /* 0x62a0000008057fae */ /* 0x0005e80008121850 */
[----:B-1----:R-:W3:Y:S04]  /*24e20*/  LDL.LU R14, [R1+0xe24] ;  /* 0x000e2400010e7983 */ /* 0x002ee80000300800 */
[----:B------:R1:W-:Y:S04]  /*24e30*/  STL [R1+0xdc0], R214 ;  /* 0x000dc0d601007387 */ /* 0x0003e80000100800 */
[----:B------:R-:W3:Y:S01]  /*24e40*/  LDL.LU R10, [R1+0xe44] ;  /* 0x000e4400010a7983 */ /* 0x000ee20000300800 */
[----:B--2---:R-:W-:Y:S01]  /*24e50*/  IMAD.MOV.U32 R9, RZ, RZ, R214 ;  /* 0x000000ffff097224 */ /* 0x004fe200078e00d6 */
[----:B------:R-:W-:-:S02]  /*24e60*/  MOV R8, R13 ;  /* 0x0000000d00087202 */ /* 0x000fc40000000f00 */
[----:B-1----:R-:W2:Y:S04]  /*24e70*/  LDL.LU R214, [R1+0xe20] ;  /* 0x000e200001d67983 */ /* 0x002ea80000300800 */
        /* <DEDUP_REMOVED lines=20> */
[-C--:B------:R-:W-:Y:S02]  /*24fc0*/  IADD3 R14, P1, R14, R4.reuse, RZ ;  /* 0x000000040e0e7210 */ /* 0x080fe40007f3e0ff */
[----:B------:R-:W-:-:S03]  /*24fd0*/  IADD3 R10, P2, R10, R4, RZ ;  /* 0x000000040a0a7210 */ /* 0x000fc60007f5e0ff */
[----:B-1----:R-:W-:Y:S02]  /*24fe0*/  IMAD.MOV.U32 R8, RZ, RZ, R14 ;  /* 0x000000ffff087224 */ /* 0x002fe400078e000e */
[----:B--2---:R-:W-:Y:S01]  /*24ff0*/  IMAD.X R214, R214, 0x1, R3, P1 ;  /* 0x00000001d6d67824 */ /* 0x004fe200008e0603 */
[----:B------:R-:W-:Y:S03]  /*25000*/  STL [R1+0xe24], R14 ;  /* 0x000e240e01007387 */ /* 0x000fe60000100800 */
[----:B------:R-:W-:Y:S01]  /*25010*/  IMAD.MOV.U32 R9, RZ, RZ, R214 ;  /* 0x000000ffff097224 */ /* 0x000fe200078e00d6 */
[----:B------:R-:W-:Y:S01]  /*25020*/  IADD3.X R13, R13, R3, RZ, P2, !PT ;  /* 0x000000030d0d7210 */ /* 0x000fe200017fe4ff */
[----:B------:R-:W-:Y:S04]  /*25030*/  STL [R1+0xe20], R214 ;  /* 0x000e20d601007387 */ /* 0x000fe80000100800 */
[----:B------:R-:W-:Y:S04]  /*25040*/  STL [R1+0xe44], R10 ;  /* 0x000e440a01007387 */ /* 0x000fe80000100800 */
[----:B------:R1:W-:Y:S04]  /*25050*/  LDGSTS.E [R5+0x63a00], desc[UR16][R8.64], P0 ;  /* 0x63a0000008057fae */ /* 0x0003e80008121850 */
[----:B------:R2:W-:Y:S01]  /*25060*/  STL [R1+0xe40], R13 ;  /* 0x000e400d01007387 */ /* 0x0005e20000100800 */
[----:B-1----:R-:W-:Y:S01]  /*25070*/  IMAD.MOV.U32 R9, RZ, RZ, R13 ;  /* 0x000000ffff097224 */ /* 0x002fe200078e000d */
[----:B------:R-:W-:-:S02]  /*25080*/  MOV R8, R10 ;  /* 0x0000000a00087202 */ /* 0x000fc40000000f00 */
[----:B--2---:R-:W2:Y:S04]  /*25090*/  LDL.LU R13, [R1+0xca8] ;  /* 0x000ca800010d7983 */ /* 0x004ea80000300800 */
[----:B------:R-:W2:Y:S04]  /*250a0*/  LDL.LU R10, [R1+0xcac] ;  /* 0x000cac00010a7983 */ /* 0x000ea80000300800 */
[----:B------:R-:W2:Y:S04]  /*250b0*/  LDL.LU R214, [R1+0xcc8] ;  /* 0x000cc80001d67983 */ /* 0x000ea80000300800 */
[----:B------:R1:W-:Y:S04]  /*250c0*/  LDGSTS.E [R5+0x63e00], desc[UR16][R8.64], P0 ;  /* 0x63e0000008057fae */ /* 0x0003e80008121850 */
[----:B------:R-:W2:Y:S01]  /*250d0*/  LDL.LU R14, [R1+0xccc] ;  /* 0x000ccc00010e7983 */ /* 0x000ea20000300800 */
[----:B-1----:R-:W-:-:S04]  /*250e0*/  LOP3.LUT R5, R16, 0x60, RZ, 0x3c, !PT ;  /* 0x0000006010057812 */ /* 0x002fc800078e3cff */
[----:B------:R-:W-:Y:S02]  /*250f0*/  IADD3 R5, R5, UR4, RZ ;  /* 0x0000000405057c10 */ /* 0x000fe4000fffe0ff */
[----:B----4-:R-:W-:-:S05]  /*25100*/  IADD3 R6, P1, R6, R4, RZ ;  /* 0x0000000406067210 */ /* 0x010fca0007f3e0ff */
[----:B------:R1:W-:Y:S01]  /*25110*/  STL [R1+0xc6c], R6 ;  /* 0x000c6c0601007387 */ /* 0x0003e20000100800 */
[----:B------:R-:W-:Y:S01]  /*25120*/  IMAD.MOV.U32 R8, RZ, RZ, R6 ;  /* 0x000000ffff087224 */ /* 0x000fe200078e0006 */
[----:B------:R-:W-:Y:S01]  /*25130*/  IADD3 R12, P2, R12, R4, RZ ;  /* 0x000000040c0c7210 */ /* 0x000fe20007f5e0ff */
[----:B---3--:R-:W-:-:S04]  /*25140*/  IMAD.X R11, R11, 0x1, R3, P1 ;  /* 0x000000010b0b7824 */ /* 0x008fc800008e0603 */
[----:B------:R-:W-:Y:S01]  /*25150*/  STL [R1+0xc8c], R12 ;  /* 0x000c8c0c01007387 */ /* 0x000fe20000100800 */
[----:B------:R-:W-:Y:S01]  /*25160*/  IMAD.X R215, R215, 0x1, R3, P2 ;  /* 0x00000001d7d77824 */ /* 0x000fe200010e0603 */
[----:B------:R-:W-:Y:S02]  /*25170*/  MOV R9, R11 ;  /* 0x0000000b00097202 */ /* 0x000fe40000000f00 */
[----:B------:R3:W-:Y:S04]  /*25180*/  STL [R1+0xc68], R11 ;  /* 0x000c680b01007387 */ /* 0x0007e80000100800 */
[----:B-1----:R-:W4:Y:S04]  /*25190*/  LDL.LU R6, [R1+0xcec] ;  /* 0x000cec0001067983 */ /* 0x002f280000300800 */
[----:B------:R1:W-:Y:S04]  /*251a0*/  LDGSTS.E [R5+0x60300], desc[UR16][R8.64], P0 ;  /* 0x6030000008057fae */ /* 0x0003e80008121850 */
[----:B---3--:R-:W3:Y:S04]  /*251b0*/  LDL.LU R11, [R1+0xd0c] ;  /* 0x000d0c00010b7983 */ /* 0x008ee80000300800 */
[----:B------:R1:W-:Y:S02]  /*251c0*/  STL [R1+0xc88], R215 ;  /* 0x000c88d701007387 */ /* 0x0003e40000100800 */
[----:B-1----:R-:W-:-:S02]  /*251d0*/  IMAD.MOV.U32 R8, RZ, RZ, R12 ;  /* 0x000000ffff087224 */ /* 0x002fc400078e000c */
[----:B------:R-:W3:Y:S01]  /*251e0*/  LDL.LU R12, [R1+0xce8] ;  /* 0x000ce800010c7983 */ /* 0x000ee20000300800 */
[----:B------:R-:W-:-:S03]  /*251f0*/  IMAD.MOV.U32 R9, RZ, RZ, R215 ;  /* 0x000000ffff097224 */ /* 0x000fc600078e00d7 */
[----:B------:R-:W3:Y:S04]  /*25200*/  LDL.LU R215, [R1+0xd08] ;  /* 0x000d080001d77983 */ /* 0x000ee80000300800 */
[----:B------:R1:W-:Y:S01]  /*25210*/  LDGSTS.E [R5+0x60700], desc[UR16][R8.64], P0 ;  /* 0x6070000008057fae */ /* 0x0003e20008121850 */
[----:B--2---:R-:W-:-:S04]  /*25220*/  IADD3 R10, P1, R10, R4, RZ ;  /* 0x000000040a0a7210 */ /* 0x004fc80007f3e0ff */
[----:B------:R-:W-:Y:S01]  /*25230*/  IADD3.X R13, R13, R3, RZ, P1, !PT ;  /* 0x000000030d0d7210 */ /* 0x000fe20000ffe4ff */
[----:B-1----:R-:W-:-:S03]  /*25240*/  IMAD.MOV.U32 R8, RZ, RZ, R10 ;  /* 0x000000ffff087224 */ /* 0x002fc600078e000a */
[----:B------:R-:W-:Y:S02]  /*25250*/  MOV R9, R13 ;  /* 0x0000000d00097202 */ /* 0x000fe40000000f00 */
[----:B------:R-:W-:-:S03]  /*25260*/  IADD3 R14, P2, R14, R4, RZ ;  /* 0x000000040e0e7210 */ /* 0x000fc60007f5e0ff */
[----:B------:R1:W-:Y:S02]  /*25270*/  LDGSTS.E [R5+0x60b00], desc[UR16][R8.64], P0 ;  /* 0x60b0000008057fae */ /* 0x0003e40008121850 */
[----:B------:R-:W-:Y:S02]  /*25280*/  IMAD.X R214, R214, 0x1, R3, P2 ;  /* 0x00000001d6d67824 */ /* 0x000fe400010e0603 */
[----:B------:R-:W-:Y:S04]  /*25290*/  STL [R1+0xcac], R10 ;  /* 0x000cac0a01007387 */ /* 0x000fe80000100800 */
[----:B------:R2:W-:Y:S01]  /*252a0*/  STL [R1+0xca8], R13 ;  /* 0x000ca80d01007387 */ /* 0x0005e20000100800 */
[----:B-1----:R-:W-:Y:S02]  /*252b0*/  IMAD.MOV.U32 R8, RZ, RZ, R14 ;  /* 0x000000ffff087224 */ /* 0x002fe400078e000e */
[----:B------:R-:W-:Y:S01]  /*252c0*/  IMAD.MOV.U32 R9, RZ, RZ, R214 ;  /* 0x000000ffff097224 */ /* 0x000fe200078e00d6 */
[----:B------:R-:W-:Y:S04]  /*252d0*/  STL [R1+0xccc], R14 ;  /* 0x000ccc0e01007387 */ /* 0x000fe80000100800 */
[----:B--2---:R-:W2:Y:S04]  /*252e0*/  LDL.LU R13, [R1+0xd2c] ;  /* 0x000d2c00010d7983 */ /* 0x004ea80000300800 */
[----:B------:R1:W-:Y:S04]  /*252f0*/  LDGSTS.E [R5+0x60f00], desc[UR16][R8.64], P0 ;  /* 0x60f0000008057fae */ /* 0x0003e80008121850 */
[----:B------:R1:W-:Y:S04]  /*25300*/  STL [R1+0xcc8], R214 ;  /* 0x000cc8d601007387 */ /* 0x0003e80000100800 */
[----:B------:R-:W2:Y:S04]  /*25310*/  LDL.LU R10, [R1+0xd4c] ;  /* 0x000d4c00010a7983 */ /* 0x000ea80000300800 */
[----:B-1----:R-:W5:Y:S04]  /*25320*/  LDL.LU R214, [R1+0xfd0] ;  /* 0x000fd00001d67983 */ /* 0x002f680000300800 */
[----:B------:R-:W2:Y:S01]  /*25330*/  LDL.LU R14, [R1+0xd48] ;  /* 0x000d4800010e7983 */ /* 0x000ea20000300800 */
[----:B----4-:R-:W-:-:S05]  /*25340*/  IADD3 R6, P1, R6, R4, RZ ;  /* 0x0000000406067210 */ /* 0x010fca0007f3e0ff */
[----:B------:R-:W-:Y:S01]  /*25350*/  IMAD.MOV.U32 R8, RZ, RZ, R6 ;  /* 0x000000ffff087224 */ /* 0x000fe200078e0006 */
[----:B---3--:R-:W-:Y:S01]  /*25360*/  IADD3 R11, P2, R11, R4, RZ ;  /* 0x000000040b0b7210 */ /* 0x008fe20007f5e0ff */
[----:B------:R-:W-:Y:S01]  /*25370*/  STL [R1+0xcec], R6 ;  /* 0x000cec0601007387 */ /* 0x000fe20000100800 */
[----:B------:R-:W-:-:S04]  /*25380*/  IADD3.X R12, R12, R3, RZ, P1, !PT ;  /* 0x000000030c0c7210 */ /* 0x000fc80000ffe4ff */
[----:B------:R-:W-:Y:S01]  /*25390*/  MOV R9, R12 ;  /* 0x0000000c00097202 */ /* 0x000fe20000000f00 */
[----:B------:R-:W-:Y:S01]  /*253a0*/  IMAD.X R215, R215, 0x1, R3, P2 ;  /* 0x00000001d7d77824 */ /* 0x000fe200010e0603 */
[----:B------:R1:W-:Y:S04]  /*253b0*/  STL [R1+0xce8], R12 ;  /* 0x000ce80c01007387 */ /* 0x0003e80000100800 */
[----:B------:R3:W-:Y:S04]  /*253c0*/  LDGSTS.E [R5+0x61300], desc[UR16][R8.64], P0 ;  /* 0x6130000008057fae */ /* 0x0007e80008121850 */
[----:B------:R-:W-:Y:S04]  /*253d0*/  STL [R1+0xd0c], R11 ;  /* 0x000d0c0b01007387 */ /* 0x000fe80000100800 */
[----:B-1----:R-:W4:Y:S01]  /*253e0*/  LDL.LU R12, [R1+0xd6c] ;  /* 0x000d6c00010c7983 */ /* 0x002f220000300800 */
[----:B---3--:R-:W-:-:S02]  /*253f0*/  IMAD.MOV.U32 R8, RZ, RZ, R11 ;  /* 0x000000ffff087224 */ /* 0x008fc400078e000b */
[----:B------:R-:W-:Y:S01]  /*25400*/  IMAD.MOV.U32 R9, RZ, RZ, R215 ;  /* 0x000000ffff097224 */ /* 0x000fe200078e00d7 */
[----:B------:R1:W-:Y:S04]  /*25410*/  STL [R1+0xd08], R215 ;  /* 0x000d08d701007387 */ /* 0x0003e80000100800 */
[----:B------:R-:W3:Y:S04]  /*25420*/  LDL.LU R6, [R1+0xd8c] ;  /* 0x000d8c0001067983 */ /* 0x000ee80000300800 */
[----:B------:R2:W-:Y:S04]  /*25430*/  LDGSTS.E [R5+0x61700], desc[UR16][R8.64], P0 ;  /* 0x6170000008057fae */ /* 0x0005e80008121850 */
[----:B-1----:R-:W5:Y:S04]  /*25440*/  LDL.LU R215, [R1+0xfcc] ;  /* 0x000fcc0001d77983 */ /* 0x002f680000300800 */
[----:B------:R-:W3:Y:S04]  /*25450*/  LDL.LU R11, [R1+0xd88] ;  /* 0x000d8800010b7983 */ /* 0x000ee80000300800 */
[----:B------:R-:W4:Y:S01]  /*25460*/  LDL.LU R9, [R1+0xd28] ;  /* 0x000d280001097983 */ /* 0x000f220000300800 */
[----:B--2---:R-:W-:-:S05]  /*25470*/  IADD3 R13, P1, R13, R4, RZ ;  /* 0x000000040d0d7210 */ /* 0x004fca0007f3e0ff */
[----:B------:R-:W-:Y:S01]  /*25480*/  IMAD.MOV.U32 R8, RZ, RZ, R13 ;  /* 0x000000ffff087224 */ /* 0x000fe200078e000d */
[----:B------:R-:W-:Y:S01]  /*25490*/  IADD3 R10, P2, R10, R4, RZ ;  /* 0x000000040a0a7210 */ /* 0x000fe20007f5e0ff */
[----:B------:R1:W-:Y:S04]  /*254a0*/  STL [R1+0xd2c], R13 ;  /* 0x000d2c0d01007387 */ /* 0x0003e80000100800 */
[----:B------:R-:W-:Y:S01]  /*254b0*/  IMAD.X R14, R14, 0x1, R3, P2 ;  /* 0x000000010e0e7824 */ /* 0x000fe200010e0603 */
[----:B----4-:R-:W-:-:S05]  /*254c0*/  IADD3.X R9, R9, R3, RZ, P1, !PT ;  /* 0x0000000309097210 */ /* 0x010fca0000ffe4ff */
[----:B------:R2:W-:Y:S04]  /*254d0*/  STL [R1+0xd28], R9 ;  /* 0x000d280901007387 */ /* 0x0005e80000100800 */
[----:B------:R4:W-:Y:S04]  /*254e0*/  LDGSTS.E [R5+0x61b00], desc[UR16][R8.64], P0 ;  /* 0x61b0000008057fae */ /* 0x0009e80008121850 */
[----:B------:R-:W-:Y:S04]  /*254f0*/  STL [R1+0xd4c], R10 ;  /* 0x000d4c0a01007387 */ /* 0x000fe80000100800 */
[----:B-1----:R-:W3:Y:S01]  /*25500*/  LDL.LU R13, [R1+0xdcc] ;  /* 0x000dcc00010d7983 */ /* 0x002ee20000300800 */
[----:B----4-:R-:W-:Y:S01]  /*25510*/  MOV R8, R10 ;  /* 0x0000000a00087202 */ /* 0x010fe20000000f00 */
[----:B--2---:R-:W-:-:S02]  /*25520*/  IMAD.MOV.U32 R9, RZ, RZ, R14 ;  /* 0x000000ffff097224 */ /* 0x004fc400078e000e */
[----:B------:R1:W-:Y:S04]  /*25530*/  STL [R1+0xd48], R14 ;  /* 0x000d480e01007387 */ /* 0x0003e80000100800 */
[----:B------:R2:W-:Y:S04]  /*25540*/  LDGSTS.E [R5+0x61f00], desc[UR16][R8.64], P0 ;  /* 0x61f0000008057fae */ /* 0x0005e80008121850 */
[----:B-1----:R-:W4:Y:S04]  /*25550*/  LDL.LU R14, [R1+0xdc8] ;  /* 0x000dc800010e7983 */ /* 0x002f280000300800 */
[----:B------:R-:W4:Y:S04]  /*25560*/  LDL.LU R10, [R1+0xe0c] ;  /* 0x000e0c00010a7983 */ /* 0x000f280000300800 */
[----:B------:R-:W4:Y:S01]  /*25570*/  LDL.LU R9, [R1+0xd68] ;  /* 0x000d680001097983 */ /* 0x000f220000300800 */
[----:B------:R-:W-:-:S02]  /*25580*/  IADD3 R12, P1, R12, R4, RZ ;  /* 0x000000040c0c7210 */ /* 0x000fc40007f3e0ff */
[----:B---3--:R-:W-:-:S03]  /*25590*/  IADD3 R6, P2, R6, R4, RZ ;  /* 0x0000000406067210 */ /* 0x008fc60007f5e0ff */
[----:B--2---:R-:W-:Y:S01]  /*255a0*/  IMAD.MOV.U32 R8, RZ, RZ, R12 ;  /* 0x000000ffff087224 */ /* 0x004fe200078e000c */
[----:B------:R-:W-:Y:S01]  /*255b0*/  IADD3.X R11, R11, R3, RZ, P2, !PT ;  /* 0x000000030b0b7210 */ /* 0x000fe200017fe4ff */
[----:B------:R1:W-:Y:S01]  /*255c0*/  STL [R1+0xd6c], R12 ;  /* 0x000d6c0c01007387 */ /* 0x0003e20000100800 */
[----:B----4-:R-:W-:-:S05]  /*255d0*/  IMAD.X R9, R9, 0x1, R3, P1 ;  /* 0x0000000109097824 */ /* 0x010fca00008e0603 */
[----:B------:R2:W-:Y:S04]  /*255e0*/  STL [R1+0xd68], R9 ;  /* 0x000d680901007387 */ /* 0x0005e80000100800 */
[----:B------:R3:W-:Y:S04]  /*255f0*/  LDGSTS.E [R5+0x62300], desc[UR16][R8.64], P0 ;  /* 0x6230000008057fae */ /* 0x0007e80008121850 */
[----:B------:R-:W-:Y:S04]  /*25600*/  STL [R1+0xd8c], R6 ;  /* 0x000d8c0601007387 */ /* 0x000fe80000100800 */
[----:B-1----:R-:W4:Y:S01]  /*25610*/  LDL.LU R12, [R1+0xe08] ;  /* 0x000e0800010c7983 */ /* 0x002f220000300800 */
[----:B---3--:R-:W-:Y:S01]  /*25620*/  IMAD.MOV.U32 R8, RZ, RZ, R6 ;  /* 0x000000ffff087224 */ /* 0x008fe200078e0006 */
[----:B--2---:R-:W-:-:S02]  /*25630*/  MOV R9, R11 ;  /* 0x0000000b00097202 */ /* 0x004fc40000000f00 */
[----:B------:R1:W-:Y:S04]  /*25640*/  STL [R1+0xd88], R11 ;  /* 0x000d880b01007387 */ /* 0x0003e80000100800 */
[----:B------:R2:W-:Y:S04]  /*25650*/  LDGSTS.E [R5+0x62700], desc[UR16][R8.64], P0 ;  /* 0x6270000008057fae */ /* 0x0005e80008121850 */
[----:B-1----:R-:W3:Y:S04]  /*25660*/  LDL.LU R11, [R1+0xe48] ;  /* 0x000e4800010b7983 */ /* 0x002ee80000300800 */
[----:B------:R-:W3:Y:S04]  /*25670*/  LDL.LU R6, [R1+0xe4c] ;  /* 0x000e4c0001067983 */ /* 0x000ee80000300800 */
[----:B------:R-:W4:Y:S04]  /*25680*/  LDL.LU R8, [R1+0xda8] ;  /* 0x000da80001087983 */ /* 0x000f280000300800 */
[----:B------:R-:W2:Y:S01]  /*25690*/  LDL.LU R9, [R1+0xdac] ;  /* 0x000dac0001097983 */ /* 0x000ea20000300800 */
[----:B------:R-:W-:-:S05]  /*256a0*/  IADD3 R13, P2, R13, R4, RZ ;  /* 0x000000040d0d7210 */ /* 0x000fca0007f5e0ff */
[----:B------:R-:W-:Y:S01]  /*256b0*/  IMAD.X R14, R14, 0x1, R3, P2 ;  /* 0x000000010e0e7824 */ /* 0x000fe200010e0603 */
[----:B--2---:R-:W-:-:S05]  /*256c0*/  IADD3 R9, P1, R9, R4, RZ ;  /* 0x0000000409097210 */ /* 0x004fca0007f3e0ff */
[----:B----4-:R-:W-:Y:S01]  /*256d0*/  IMAD.X R8, R8, 0x1, R3, P1 ;  /* 0x0000000108087824 */ /* 0x010fe200008e0603 */
[----:B------:R1:W-:Y:S04]  /*256e0*/  STL [R1+0xdac], R9 ;  /* 0x000dac0901007387 */ /* 0x0003e80000100800 */
[----:B------:R2:W-:Y:S01]  /*256f0*/  STL [R1+0xda8], R8 ;  /* 0x000da80801007387 */ /* 0x0005e20000100800 */
[----:B-1----:R-:W-:-:S04]  /*25700*/  LOP3.LUT R9, R9, R8, RZ, 0x3c, !PT ;  /* 0x0000000809097212 */ /* 0x002fc800078e3cff */
[----:B--2---:R-:W-:-:S04]  /*25710*/  LOP3.LUT R8, R9, R8, RZ, 0x3c, !PT ;  /* 0x0000000809087212 */ /* 0x004fc800078e3cff */
[----:B------:R-:W-:Y:S01]  /*25720*/  LOP3.LUT R9, R9, R8, RZ, 0x3c, !PT ;  /* 0x0000000809097212 */ /* 0x000fe200078e3cff */
[----:B------:R-:W-:Y:S04]  /*25730*/  STL [R1+0xdcc], R13 ;  /* 0x000dcc0d01007387 */ /* 0x000fe80000100800 */
[----:B------:R1:W-:Y:S04]  /*25740*/  LDGSTS.E [R5+0x62b00], desc[UR16][R8.64], P0 ;  /* 0x62b0000008057fae */ /* 0x0003e80008121850 */
[----:B------:R2:W-:Y:S01]  /*25750*/  STL [R1+0xdc8], R14 ;  /* 0x000dc80e01007387 */ /* 0x0005e20000100800 */
[----:B-1----:R-:W-:Y:S01]  /*25760*/  MOV R8, R13 ;  /* 0x0000000d00087202 */ /* 0x002fe20000000f00 */
[----:B------:R-:W-:-:S02]  /*25770*/  IMAD.MOV.U32 R9, RZ, RZ, R14 ;  /* 0x000000ffff097224 */ /* 0x000fc400078e000e */
[----:B--2---:R-:W5:Y:S04]  /*25780*/  LDL.LU R14, [R1+0xfc8] ;  /* 0x000fc800010e7983 */ /* 0x004f680000300800 */
[----:B------:R-:W5:Y:S04]  /*25790*/  LDL.LU R13, [R1+0xfc4] ;  /* 0x000fc400010d7983 */ /* 0x000f680000300800 */
[----:B------:R1:W-:Y:S04]  /*257a0*/  LDGSTS.E [R5+0x62f00], desc[UR16][R8.64], P0 ;  /* 0x62f0000008057fae */ /* 0x0003e80008121850 */
[----:B------:R-:W2:Y:S04]  /*257b0*/  LDL.LU R8, [R1+0xde8] ;  /* 0x000de80001087983 */ /* 0x000ea80000300800 */
[----:B------:R-:W1:Y:S01]  /*257c0*/  LDL.LU R9, [R1+0xdec] ;  /* 0x000dec0001097983 */ /* 0x000e620000300800 */
[----:B------:R-:W-:-:S04]  /*257d0*/  IADD3 R10, P2, R10, R4, RZ ;  /* 0x000000040a0a7210 */ /* 0x000fc80007f5e0ff */
[----:B------:R-:W-:Y:S02]  /*257e0*/  IADD3.X R12, R12, R3, RZ, P2, !PT ;  /* 0x000000030c0c7210 */ /* 0x000fe400017fe4ff */
[----:B-1----:R-:W-:-:S05]  /*257f0*/  IADD3 R9, P1, R9, R4, RZ ;  /* 0x0000000409097210 */ /* 0x002fca0007f3e0ff */
[----:B--2---:R-:W-:Y:S01]  /*25800*/  IMAD.X R8, R8, 0x1, R3, P1 ;  /* 0x0000000108087824 */ /* 0x004fe200008e0603 */
[----:B------:R1:W-:Y:S04]  /*25810*/  STL [R1+0xdec], R9 ;  /* 0x000dec0901007387 */ /* 0x0003e80000100800 */
[----:B------:R2:W-:Y:S01]  /*25820*/  STL [R1+0xde8], R8 ;  /* 0x000de80801007387 */ /* 0x0005e20000100800 */
[----:B-1----:R-:W-:-:S04]  /*25830*/  LOP3.LUT R9, R9, R8, RZ, 0x3c, !PT ;  /* 0x0000000809097212 */ /* 0x002fc800078e3cff */
[----:B--2---:R-:W-:-:S04]  /*25840*/  LOP3.LUT R8, R9, R8, RZ, 0x3c, !PT ;  /* 0x0000000809087212 */ /* 0x004fc800078e3cff */
[----:B------:R-:W-:Y:S01]  /*25850*/  LOP3.LUT R9, R9, R8, RZ, 0x3c, !PT ;  /* 0x0000000809097212 */ /* 0x000fe200078e3cff */
[----:B------:R1:W-:Y:S04]  /*25860*/  STL [R1+0xe0c], R10 ;  /* 0x000e0c0a01007387 */ /* 0x0003e80000100800 */
[----:B------:R2:W-:Y:S04]  /*25870*/  LDGSTS.E [R5+0x63300], desc[UR16][R8.64], P0 ;  /* 0x6330000008057fae */ /* 0x0005e80008121850 */
[----:B------:R4:W-:Y:S01]  /*25880*/  STL [R1+0xe08], R12 ;  /* 0x000e080c01007387 */ /* 0x0009e20000100800 */
[----:B--2---:R-:W-:-:S02]  /*25890*/  IMAD.MOV.U32 R8, RZ, RZ, R10 ;  /* 0x000000ffff087224 */ /* 0x004fc400078e000a */
[----:B------:R-:W-:Y:S01]  /*258a0*/  IMAD.MOV.U32 R9, RZ, RZ, R12 ;  /* 0x000000ffff097224 */ /* 0x000fe200078e000c */
[----:B-1----:R-:W1:Y:S01]  /*258b0*/  LDC R10, c[0x0][0x230] ;  /* 0x00008c00ff0a7b82 */ /* 0x002e620000000800 */
[----:B----4-:R-:W5:Y:S04]  /*258c0*/  LDL.LU R12, [R1+0xfc0] ;  /* 0x000fc000010c7983 */ /* 0x010f680000300800 */
[----:B------:R2:W-:Y:S04]  /*258d0*/  LDGSTS.E [R5+0x63700], desc[UR16][R8.64], P0 ;  /* 0x6370000008057fae */ /* 0x0005e80008121850 */
[----:B------:R-:W4:Y:S04]  /*258e0*/  LDL.LU R8, [R1+0xe28] ;  /* 0x000e280001087983 */ /* 0x000f280000300800 */
[----:B------:R-:W2:Y:S01]  /*258f0*/  LDL.LU R9, [R1+0xe2c] ;  /* 0x000e2c0001097983 */ /* 0x000ea20000300800 */
[----:B---3--:R-:W-:Y:S01]  /*25900*/  IADD3 R6, P2, R6, R4, RZ ;  /* 0x0000000406067210 */ /* 0x008fe20007f5e0ff */
[----:B-1----:R-:W-:-:S04]  /*25910*/  VIADD R10, R10, 0x3f ;  /* 0x0000003f0a0a7836 */ /* 0x002fc80000000000 */
[----:B------:R-:W-:Y:S01]  /*25920*/  IMAD.X R11, R11, 0x1, R3, P2 ;  /* 0x000000010b0b7824 */ /* 0x000fe200010e0603 */
[----:B--2---:R-:W-:-:S04]  /*25930*/  IADD3 R9, P1, R9, R4, RZ ;  /* 0x0000000409097210 */ /* 0x004fc80007f3e0ff */
[----:B----4-:R-:W-:Y:S01]  /*25940*/  IADD3.X R8, R8, R3, RZ, P1, !PT ;  /* 0x0000000308087210 */ /* 0x010fe20000ffe4ff */
        /* <DEDUP_REMOVED lines=8> */
[----:B--2---:R-:W-:-:S02]  /*259d0*/  MOV R8, R6 ;  /* 0x0000000600087202 */ /* 0x004fc40000000f00 */
[----:B-1----:R-:W-:Y:S01]  /*259e0*/  SHF.R.S32.HI R6, RZ, 0x1f, R10 ;  /* 0x0000001fff067819 */ /* 0x002fe2000001140a */
[----:B------:R-:W-:Y:S02]  /*259f0*/  IMAD.MOV.U32 R9, RZ, RZ, R11 ;  /* 0x000000ffff097224 */ /* 0x000fe400078e000b */
[----:B---3--:R1:W5:Y:S01]  /*25a00*/  LDL.LU R11, [R1+0xfbc] ;  /* 0x000fbc00010b7983 */ /* 0x0083620000300800 */
[----:B------:R-:W-:-:S03]  /*25a10*/  LEA.HI R6, R6, R10, RZ, 0x6 ;  /* 0x0000000a06067211 */ /* 0x000fc600078f30ff */
[----:B------:R1:W5:Y:S01]  /*25a20*/  LDL.LU R10, [R1+0xfb8] ;  /* 0x000fb800010a7983 */ /* 0x0003620000300800 */
[----:B------:R-:W-:Y:S01]  /*25a30*/  VIADD R15, R15, 0x1 ;  /* 0x000000010f0f7836 */ /* 0x000fe20000000000 */
[----:B------:R-:W-:Y:S02]  /*25a40*/  SHF.R.S32.HI R6, RZ, 0x6, R6 ;  /* 0x00000006ff067819 */ /* 0x000fe40000011406 */
[----:B------:R1:W-:Y:S02]  /*25a50*/  LDGSTS.E [R5+0x63f00], desc[UR16][R8.64], P0 ;  /* 0x63f0000008057fae */ /* 0x0003e40008121850 */
[----:B------:R-:W-:Y:S02]  /*25a60*/  ISETP.NE.U32.AND P0, PT, R15, R6, PT ;  /* 0x000000060f00720c */ /* 0x000fe40003f05070 */
[----:B------:R-:W0:Y:S11]  /*25a70*/  LDGDEPBAR ;  /* 0x00000000000079af */ /* 0x000e360000000000 */
[----:B-1----:R-:W-:Y:S05]  /*25a80*/  @P0 BRA `(.L_x_1) ;  /* 0xffffff0c00b40947 */ /* 0x002fea000383ffff */
.L_x_0:
[----:B-----5:R-:W-:Y:S01]  /*25a90*/  STL [R1+0xfcc], R12 ;  /* 0x000fcc0c01007387 */ /* 0x020fe20000100800 */
[----:B------:R-:W-:-:S04]  /*25aa0*/  DEPBAR.LE SB0, 0x0 ;  /* 0x000080000000791a */ /* 0x000fc80000000000 */
[----:B------:R-:W2:Y:S01]  /*25ab0*/  LDL.LU R16, [R1+0x400] ;  /* 0x0004000001107983 */ /* 0x000ea20000300800 */
[----:B------:R-:W1:Y:S01]  /*25ac0*/  LDC R15, c[0x0][0x244] ;  /* 0x00009100ff0f7b82 */ /* 0x000e620000000800 */
[----:B------:R-:W-:Y:S01]  /*25ad0*/  IADD3 R3, R10, 0x1, RZ ;  /* 0x000000010a037810 */ /* 0x000fe20007ffe0ff */
[----:B------:R-:W-:Y:S01]  /*25ae0*/  ULDC UR4, c[0x0][0x22c] ;  /* 0x00008b0000047ab9 */ /* 0x000fe20000000800 */
[----:B------:R-:W2:Y:S01]  /*25af0*/  LDL.LU R17, [R1+0x408] ;  /* 0x0004080001117983 */ /* 0x000ea20000300800 */
[----:B------:R-:W-:Y:S01]  /*25b00*/  ULDC UR5, c[0x0][0x22c] ;  /* 0x00008b0000057ab9 */ /* 0x000fe20000000800 */
[----:B------:R-:W-:Y:S01]  /*25b10*/  ISETP.GE.AND P3, PT, R3, UR4, PT ;  /* 0x0000000403007c0c */ /* 0x000fe2000bf66270 */
[----:B------:R-:W-:Y:S01]  /*25b20*/  ULDC.64 UR6, c[0x0][0x220] ;  /* 0x0000880000067ab9 */ /* 0x000fe20000000a00 */
[----:B------:R-:W2:Y:S01]  /*25b30*/  LDL.LU R18, [R1+0x300] ;  /* 0x0003000001127983 */ /* 0x000ea20000300800 */
[----:B------:R-:W-:Y:S01]  /*25b40*/  ULDC.64 UR26, c[0x0][0x228] ;  /* 0x00008a00001a7ab9 */ /* 0x000fe20000000a00 */
[----:B------:R-:W-:Y:S01]  /*25b50*/  ULDC UR28, c[0x0][0x248] ;  /* 0x00009200001c7ab9 */ /* 0x000fe20000000800 */
[----:B------:R-:W-:Y:S01]  /*25b60*/  ULDC.64 UR10, c[0x0][0x228] ;  /* 0x00008a00000a7ab9 */ /* 0x000fe20000000a00 */
[----:B------:R-:W2:Y:S01]  /*25b70*/  LDL.LU R19, [R1+0x308] ;  /* 0x0003080001137983 */ /* 0x000ea20000300800 */
[----:B------:R-:W-:Y:S01]  /*25b80*/  ULDC.64 UR8, c[0x0][0x228] ;  /* 0x00008a0000087ab9 */ /* 0x000fe20000000a00 */
[----:B------:R-:W-:Y:S01]  /*25b90*/  ULDC.64 UR22, c[0x0][0x228] ;  /* 0x00008a0000167ab9 */ /* 0x000fe20000000a00 */
[----:B------:R-:W-:Y:S01]  /*25ba0*/  ULDC.64 UR20, c[0x0][0x228] ;  /* 0x00008a0000147ab9 */ /* 0x000fe20000000a00 */
[----:B------:R-:W3:Y:S01]  /*25bb0*/  S2R R5, SR_TID.X ;  /* 0x0000000000057919 */ /* 0x000ee20000002100 */
[----:B------:R-:W-:Y:S01]  /*25bc0*/  ULDC.64 UR18, c[0x0][0x228] ;  /* 0x00008a0000127ab9 */ /* 0x000fe20000000a00 */
[----:B------:R-:W-:Y:S01]  /*25bd0*/  ULDC.64 UR14, c[0x0][0x228] ;  /* 0x00008a00000e7ab9 */ /* 0x000fe20000000a00 */
[----:B------:R-:W-:Y:S01]  /*25be0*/  ULDC.64 UR24, c[0x0][0x228] ;  /* 0x00008a0000187ab9 */ /* 0x000fe20000000a00 */
[----:B------:R-:W4:Y:S01]  /*25bf0*/  S2R R252, SR_TID.X ;  /* 0x0000000000fc7919 */ /* 0x000f220000002100 */
[C---:B---3--:R-:W-:Y:S01]  /*25c00*/  IMAD.SHL.U32 R0, R5.reuse, 0x40, RZ ;  /* 0x0000004005007824 */ /* 0x048fe200078e00ff */
[C---:B------:R-:W-:Y:S01]  /*25c10*/  SHF.L.U32 R2, R5.reuse, 0x4, RZ ;  /* 0x0000000405027819 */ /* 0x040fe200000006ff */
[----:B------:R-:W-:Y:S01]  /*25c20*/  IMAD.SHL.U32 R4, R5, 0x8, RZ ;  /* 0x0000000805047824 */ /* 0x000fe200078e00ff */
[----:B----4-:R-:W-:-:S02]  /*25c30*/  LOP3.LUT R252, R252, 0x7f, RZ, 0xc0, !PT ;  /* 0x0000007ffcfc7812 */ /* 0x010fc400078ec0ff */
[----:B------:R-:W-:Y:S02]  /*25c40*/  LOP3.LUT R2, R2, 0xf0, RZ, 0xc0, !PT ;  /* 0x000000f002027812 */ /* 0x000fe400078ec0ff */
[----:B------:R-:W-:Y:S02]  /*25c50*/  LOP3.LUT R0, R0, 0x400, RZ, 0xc0, !PT ;  /* 0x0000040000007812 */ /* 0x000fe400078ec0ff */
[----:B------:R-:W-:Y:S02]  /*25c60*/  LOP3.LUT R4, R4, 0x300, RZ, 0xc0, !PT ;  /* 0x0000030004047812 */ /* 0x000fe400078ec0ff */
[----:B------:R-:W-:Y:S01]  /*25c70*/  IADD3 R0, R0, UR12, R2 ;  /* 0x0000000c00007c10 */ /* 0x000fe2000fffe002 */
[----:B------:R-:W-:Y:S01]  /*25c80*/  VIADD R2, R10, 0x2 ;  /* 0x000000020a027836 */ /* 0x000fe20000000000 */
[----:B------:R-:W-:Y:S01]  /*25c90*/  LEA R252, R252, UR12, 0x4 ;  /* 0x0000000cfcfc7c11 */ /* 0x000fe2000f8e20ff */
[----:B------:R-:W-:Y:S02]  /*25ca0*/  BAR.SYNC.DEFER_BLOCKING 0x0 ;  /* 0x0000000000007b1d */ /* 0x000fe40000010000 */
[----:B------:R-:W-:Y:S01]  /*25cb0*/  IMAD.IADD R0, R4, 0x1, R0 ;  /* 0x0000000104007824 */ /* 0x000fe200078e0200 */
[----:B------:R-:W-:Y:S01]  /*25cc0*/  ISETP.GE.AND P2, PT, R2, UR5, PT ;  /* 0x0000000502007c0c */ /* 0x000fe2000bf46270 */
[----:B-1----:R-:W-:-:S02]  /*25cd0*/  IMAD R9, R11, R15, RZ ;  /* 0x0000000f0b097224 */ /* 0x002fc400078e02ff */
[----:B------:R-:W-:Y:S01]  /*25ce0*/  ULDC.64 UR4, c[0x0][0x228] ;  /* 0x00008a0000047ab9 */ /* 0x000fe20000000a00 */
[----:B------:R-:W-:Y:S01]  /*25cf0*/  IMAD R246, R10, UR28, RZ ;  /* 0x0000001c0af67c24 */ /* 0x000fe2000f8e02ff */
[----:B------:R-:W3:Y:S01]  /*25d00*/  LDL.LU R4, [R1+0x200] ;  /* 0x0002000001047983 */ /* 0x000ee20000300800 */
[----:B------:R-:W-:-:S03]  /*25d10*/  ULDC.64 UR12, c[0x0][0x228] ;  /* 0x00008a00000c7ab9 */ /* 0x000fc60000000a00 */
[----:B------:R-:W3:Y:S04]  /*25d20*/  LDL.LU R5, [R1+0x208] ;  /* 0x0002080001057983 */ /* 0x000ee80000300800 */
[----:B------:R-:W3:Y:S04]  /*25d30*/  LDL.LU R6, [R1+0x100] ;  /* 0x0001000001067983 */ /* 0x000ee80000300800 */
[----:B------:R-:W3:Y:S04]  /*25d40*/  LDL.LU R7, [R1+0x108] ;  /* 0x0001080001077983 */ /* 0x000ee80000300800 */
[----:B--2---:R-:W-:Y:S01]  /*25d50*/  STSM.16.M88.4 [R0], R16 ;  /* 0x0000001000007844 */ /* 0x004fe20000000200 */
[----:B------:R-:W-:Y:S06]  /*25d60*/  BAR.SYNC.DEFER_BLOCKING 0x0 ;  /* 0x0000000000007b1d */ /* 0x000fec0000010000 */
[----:B------:R-:W1:Y:S02]  /*25d70*/  LDS.128 R20, [R252] ;  /* 0x00000000fc147984 */ /* 0x000e640000000c00 */
[----:B------:R-:W-:Y:S06]  /*25d80*/  BAR.SYNC.DEFER_BLOCKING 0x0 ;  /* 0x0000000000007b1d */ /* 0x000fec0000010000 */
[----:B-1----:R-:W-:Y:S04]  /*25d90*/  STL [R1+0x504], R21 ;  /* 0x0005041501007387 */ /* 0x002fe80000100800 */
[----:B------:R-:W-:Y:S04]  /*25da0*/  STL.64 [R1+0x508], R22 ;  /* 0x0005081601007387 */ /* 0x000fe80000100a00 */
[----:B------:R-:W2:Y:S04]  /*25db0*/  LDL.LU R16, [R1] ;  /* 0x0000000001107983 */ /* 0x000ea80000300800 */
[----:B------:R-:W2:Y:S04]  /*25dc0*/  LDL.LU R17, [R1+0x8] ;  /* 0x0000080001117983 */ /* 0x000ea80000300800 */
[----:B---3--:R-:W-:Y:S01]  /*25dd0*/  STSM.16.M88.4 [R0], R4 ;  /* 0x0000000400007844 */ /* 0x008fe20000000200 */
[----:B------:R-:W-:Y:S01]  /*25de0*/  MOV R12, R20 ;  /* 0x00000014000c7202 */ /* 0x000fe20000000f00 */
[----:B------:R-:W-:Y:S01]  /*25df0*/  BAR.SYNC.DEFER_BLOCKING 0x0 ;  /* 0x0000000000007b1d */ /* 0x000fe20000010000 */
[----:B------:R-:W-:-:S02]  /*25e00*/  IMAD.MOV.U32 R18, RZ, RZ, R152 ;  /* 0x000000ffff127224 */ /* 0x000fc400078e0098 */
[----:B------:R-:W-:-:S03]  /*25e10*/  IMAD.MOV.U32 R19, RZ, RZ, R154 ;  /* 0x000000ffff137224 */ /* 0x000fc600078e009a */
[----:B------:R-:W1:Y:S02]  /*25e20*/  LDS.128 R20, [R252] ;  /* 0x00000000fc147984 */ /* 0x000e640000000c00 */
[----:B------:R-:W-:Y:S06]  /*25e30*/  BAR.SYNC.DEFER_BLOCKING 0x0 ;  /* 0x0000000000007b1d */ /* 0x000fec0000010000 */
[----:B-1----:R-:W-:Y:S04]  /*25e40*/  STL [R1+0x524], R21 ;  /* 0x0005241501007387 */ /* 0x002fe80000100800 */
[----:B------:R-:W-:Y:S04]  /*25e50*/  STL.64 [R1+0x528], R22 ;  /* 0x0005281601007387 */ /* 0x000fe80000100a00 */
[----:B--2---:R-:W-:Y:S01]  /*25e60*/  STSM.16.M88.4 [R0], R16 ;  /* 0x0000001000007844 */ /* 0x004fe20000000200 */
[----:B------:R-:W-:Y:S06]  /*25e70*/  BAR.SYNC.DEFER_BLOCKING 0x0 ;  /* 0x0000000000007b1d */ /* 0x000fec0000010000 */
[----:B------:R-:W1:Y:S04]  /*25e80*/  LDS.128 R16, [R252] ;  /* 0x00000000fc107984 */ /* 0x000e680000000c00 */
[----:B-1----:R1:W-:Y:S04]  /*25e90*/  STL.64 [R1+0x510], R16 ;  /* 0x0005101001007387 */ /* 0x0023e80000100a00 */
[----:B------:R2:W-:Y:S04]  /*25ea0*/  STL.64 [R1+0x518], R18 ;  /* 0x0005181201007387 */ /* 0x0005e80000100a00 */
[----:B-1----:R-:W3:Y:S04]  /*25eb0*/  LDL.LU R16, [R1+0x404] ;  /* 0x0004040001107983 */ /* 0x002ee80000300800 */
[----:B------:R-:W3:Y:S04]  /*25ec0*/  LDL.LU R17, [R1+0x40c] ;  /* 0x00040c0001117983 */ /* 0x000ee80000300800 */
[----:B--2---:R-:W3:Y:S04]  /*25ed0*/  LDL.LU R18, [R1+0x304] ;  /* 0x0003040001127983 */ /* 0x004ee80000300800 */
[----:B------:R-:W3:Y:S01]  /*25ee0*/  LDL.LU R19, [R1+0x30c] ;  /* 0x00030c0001137983 */ /* 0x000ee20000300800 */
[----:B------:R-:W-:Y:S01]  /*25ef0*/  BAR.SYNC.DEFER_BLOCKING 0x0 ;  /* 0x0000000000007b1d */ /* 0x000fe20000010000 */
[----:B------:R-:W-:Y:S01]  /*25f00*/  MOV R4, R88 ;  /* 0x0000005800047202 */ /* 0x000fe20000000f00 */
[----:B------:R-:W-:Y:S01]  /*25f10*/  IMAD.MOV.U32 R5, RZ, RZ, R90 ;  /* 0x000000ffff057224 */ /* 0x000fe200078e005a */
[----:B------:R-:W-:Y:S01]  /*25f20*/  MOV R7, R26 ;  /* 0x0000001a00077202 */ /* 0x000fe20000000f00 */
[----:B------:R-:W-:-:S05]  /*25f30*/  IMAD.MOV.U32 R6, RZ, RZ, R24 ;  /* 0x000000ffff067224 */ /* 0x000fca00078e0018 */
[----:B------:R1:W-:Y:S01]  /*25f40*/  STSM.16.M88.4 [R0], R4 ;  /* 0x0000000400007844 */ /* 0x0003e20000000200 */
[----:B------:R-:W-:Y:S01]  /*25f50*/  IMAD.MOV.U32 R247, RZ, RZ, R20 ;  /* 0x000000fffff77224 */ /* 0x000fe200078e0014 */
[----:B------:R-:W-:Y:S06]  /*25f60*/  BAR.SYNC.DEFER_BLOCKING 0x0 ;  /* 0x0000000000007b1d */ /* 0x000fec0000010000 */
[----:B-1----:R-:W2:Y:S04]  /*25f70*/  LDL.LU R4, [R1+0x204] ;  /* 0x0002040001047983 */ /* 0x002ea80000300800 */
[----:B------:R-:W2:Y:S04]  /*25f80*/  LDL.LU R5, [R1+0x20c] ;  /* 0x00020c0001057983 */ /* 0x000ea80000300800 */
[----:B------:R-:W2:Y:S04]  /*25f90*/  LDL.LU R6, [R1+0x104] ;  /* 0x0001040001067983 */ /* 0x000ea80000300800 */
[----:B------:R-:W1:Y:S01]  /*25fa0*/  LDS.128 R20, [R252] ;  /* 0x00000000fc147984 */ /* 0x000e620000000c00 */
[----:B------:R-:W-:Y:S06]  /*25fb0*/  BAR.SYNC.DEFER_BLOCKING 0x0 ;  /* 0x0000000000007b1d */ /* 0x000fec0000010000 */
[----:B------:R-:W2:Y:S04]  /*25fc0*/  LDL.LU R7, [R1+0x10c] ;  /* 0x00010c0001077983 */ /* 0x000ea80000300800 */
[----:B-1----:R-:W-:Y:S04]  /*25fd0*/  STL.64 [R1+0x300], R20 ;  /* 0x0003001401007387 */ /* 0x002fe80000100a00 */
[----:B------:R-:W-:Y:S04]  /*25fe0*/  STL.64 [R1+0x308], R22 ;  /* 0x0003081601007387 */ /* 0x000fe80000100a00 */
[----:B---3--:R-:W-:Y:S01]  /*25ff0*/  STSM.16.M88.4 [R0], R16 ;  /* 0x0000001000007844 */ /* 0x008fe20000000200 */
[----:B------:R-:W-:Y:S06]  /*26000*/  BAR.SYNC.DEFER_BLOCKING 0x0 ;  /* 0x0000000000007b1d */ /* 0x000fec0000010000 */
[----:B------:R-:W1:Y:S02]  /*26010*/  LDS.128 R16, [R252] ;  /* 0x00000000fc107984 */ /* 0x000e640000000c00 */
[----:B------:R-:W-:Y:S06]  /*26020*/  BAR.SYNC.DEFER_BLOCKING 0x0 ;  /* 0x0000000000007b1d */ /* 0x000fec0000010000 */
[----:B-1----:R1:W-:Y:S04]  /*26030*/  STL.64 [R1+0x200], R16 ;  /* 0x0002001001007387 */ /* 0x0023e80000100a00 */
[----:B------:R3:W-:Y:S04]  /*26040*/  STL.64 [R1+0x208], R18 ;  /* 0x0002081201007387 */ /* 0x0007e80000100a00 */
[----:B-1----:R-:W4:Y:S04]  /*26050*/  LDL.LU R16, [R1+0x4] ;  /* 0x0000040001107983 */ /* 0x002f280000300800 */
[----:B------:R-:W4:Y:S04]  /*26060*/  LDL.LU R17, [R1+0xc] ;  /* 0x00000c0001117983 */ /* 0x000f280000300800 */
[----:B--2---:R-:W-:Y:S01]  /*26070*/  STSM.16.M88.4 [R0], R4 ;  /* 0x0000000400007844 */ /* 0x004fe20000000200 */
[----:B------:R-:W-:Y:S01]  /*26080*/  BAR.SYNC.DEFER_BLOCKING 0x0 ;  /* 0x0000000000007b1d */ /* 0x000fe20000010000 */
[----:B---3--:R-:W-:Y:S01]  /*26090*/  IMAD.MOV.U32 R18, RZ, RZ, R153 ;  /* 0x000000ffff127224 */ /* 0x008fe200078e0099 */
[----:B------:R-:W-:-:S04]  /*260a0*/  MOV R19, R155 ;  /* 0x0000009b00137202 */ /* 0x000fc80000000f00 */
[----:B------:R-:W1:Y:S02]  /*260b0*/  LDS.128 R20, [R252] ;  /* 0x00000000fc147984 */ /* 0x000e640000000c00 */
[----:B------:R-:W-:Y:S06]  /*260c0*/  BAR.SYNC.DEFER_BLOCKING 0x0 ;  /* 0x0000000000007b1d */ /* 0x000fec0000010000 */
[----:B-1----:R-:W-:Y:S04]  /*260d0*/  STL.64 [R1+0x100], R20 ;  /* 0x0001001401007387 */ /* 0x002fe80000100a00 */
[----:B------:R-:W-:Y:S04]  /*260e0*/  STL.64 [R1+0x108], R22 ;  /* 0x0001081601007387 */ /* 0x000fe80000100a00 */
[----:B----4-:R-:W-:Y:S01]  /*260f0*/  STSM.16.M88.4 [R0], R16 ;  /* 0x0000001000007844 */ /* 0x010fe20000000200 */
[----:B------:R-:W-:Y:S06]  /*26100*/  BAR.SYNC.DEFER_BLOCKING 0x0 ;  /* 0x0000000000007b1d */ /* 0x000fec0000010000 */
[----:B------:R-:W1:Y:S04]  /*26110*/  LDS.128 R16, [R252] ;  /* 0x00000000fc107984 */ /* 0x000e680000000c00 */
[----:B-1----:R1:W-:Y:S04]  /*26120*/  STL.64 [R1], R16 ;  /* 0x0000001001007387 */ /* 0x0023e80000100a00 */
[----:B------:R2:W-:Y:S04]  /*26130*/  STL.64 [R1+0x8], R18 ;  /* 0x0000081201007387 */ /* 0x0005e80000100a00 */
[----:B-1----:R-:W3:Y:S04]  /*26140*/  LDL.LU R16, [R1+0x410] ;  /* 0x0004100001107983 */ /* 0x002ee80000300800 */
[----:B------:R-:W3:Y:S04]  /*26150*/  LDL.LU R17, [R1+0x418] ;  /* 0x0004180001117983 */ /* 0x000ee80000300800 */
[----:B--2---:R-:W3:Y:S04]  /*26160*/  LDL.LU R18, [R1+0x310] ;  /* 0x0003100001127983 */ /* 0x004ee80000300800 */
[----:B------:R-:W3:Y:S01]  /*26170*/  LDL.LU R19, [R1+0x318] ;  /* 0x0003180001137983 */ /* 0x000ee20000300800 */
[----:B------:R-:W-:Y:S01]  /*26180*/  BAR.SYNC.DEFER_BLOCKING 0x0 ;  /* 0x0000000000007b1d */ /* 0x000fe20000010000 */
[----:B------:R-:W-:Y:S01]  /*26190*/  IMAD.MOV.U32 R4, RZ, RZ, R89 ;  /* 0x000000ffff047224 */ /* 0x000fe200078e0059 */
[----:B------:R-:W-:Y:S01]  /*261a0*/  MOV R6, R25 ;  /* 0x0000001900067202 */ /* 0x000fe20000000f00 */
[----:B------:R-:W-:-:S02]  /*261b0*/  IMAD.MOV.U32 R5, RZ, RZ, R91 ;  /* 0x000000ffff057224 */ /* 0x000fc400078e005b */
[----:B------:R-:W-:-:S05]  /*261c0*/  IMAD.MOV.U32 R7, RZ, RZ, R27 ;  /* 0x000000ffff077224 */ /* 0x000fca00078e001b */
[----:B------:R1:W-:Y:S01]  /*261d0*/  STSM.16.M88.4 [R0], R4 ;  /* 0x0000000400007844 */ /* 0x0003e20000000200 */
[----:B------:R-:W-:Y:S06]  /*261e0*/  BAR.SYNC.DEFER_BLOCKING 0x0 ;  /* 0x0000000000007b1d */ /* 0x000fec0000010000 */
[----:B-1----:R-:W2:Y:S04]  /*261f0*/  LDL.LU R4, [R1+0x210] ;  /* 0x0002100001047983 */ /* 0x002ea80000300800 */
[----:B------:R-:W2:Y:S04]  /*26200*/  LDL.LU R5, [R1+0x218] ;  /* 0x0002180001057983 */ /* 0x000ea80000300800 */
[----:B------:R-:W2:Y:S04]  /*26210*/  LDL.LU R6, [R1+0x110] ;  /* 0x0001100001067983 */ /* 0x000ea80000300800 */
[----:B------:R-:W1:Y:S01]  /*26220*/  LDS.128 R248, [R252] ;  /* 0x00000000fcf87984 */ /* 0x000e620000000c00 */
[----:B------:R-:W-:Y:S06]  /*26230*/  BAR.SYNC.DEFER_BLOCKING 0x0 ;  /* 0x0000000000007b1d */ /* 0x000fec0000010000 */
[----:B------:R-:W2:Y:S04]  /*26240*/  LDL.LU R7, [R1+0x118] ;  /* 0x0001180001077983 */ /* 0x000ea80000300800 */
[----:B-1----:R-:W-:Y:S04]  /*26250*/  STL [R1+0xfc8], R249 ;  /* 0x000fc8f901007387 */ /* 0x002fe80000100800 */
[----:B------:R-:W-:Y:S04]  /*26260*/  STL [R1+0xfc4], R250 ;  /* 0x000fc4fa01007387 */ /* 0x000fe80000100800 */
[----:B------:R-:W-:Y:S04]  /*26270*/  STL [R1+0xfc0], R251 ;  /* 0x000fc0fb01007387 */ /* 0x000fe80000100800 */
        /* <DEDUP_REMOVED lines=635> */
[----:B------:R-:W2:Y:S04]  /*28a30*/  LDL.LU R7, [R1+0x198] ;  /* 0x0001980001077983 */ /* 0x000ea80000300800 */
[----:B------:R-:W1:Y:S01]  /*28a40*/  LDS.128 R240, [R252] ;  /* 0x00000000fcf07984 */ /* 0x000e620000000c00 */
[----:B------:R-:W-:Y:S06]  /*28a50*/  BAR.SYNC.DEFER_BLOCKING 0x0 ;  /* 0x0000000000007b1d */ /* 0x000fec0000010000 */
[----:B-1----:R-:W-:Y:S04]  /*28a60*/  STL [R1+0xfbc], R242 ;  /* 0x000fbcf201007387 */ /* 0x002fe80000100800 */
[----:B------:R-:W-:Y:S04]  /*28a70*/  STL [R1+0xfb8], R243 ;  /* 0x000fb8f301007387 */ /* 0x000fe80000100800 */
[----:B---3--:R1:W-:Y:S01]  /*28a80*/  STSM.16.M88.4 [R0], R16 ;  /* 0x0000001000007844 */ /* 0x0083e20000000200 */
[----:B------:R-:W-:Y:S06]  /*28a90*/  BAR.SYNC.DEFER_BLOCKING 0x0 ;  /* 0x0000000000007b1d */ /* 0x000fec0000010000 */
[----:B-1----:R-:W3:Y:S04]  /*28aa0*/  LDL.LU R16, [R1+0x90] ;  /* 0x0000900001107983 */ /* 0x002ee80000300800 */
[----:B------:R-:W3:Y:S04]  /*28ab0*/  LDL.LU R17, [R1+0x98] ;  /* 0x0000980001117983 */ /* 0x000ee80000300800 */
[----:B------:R-:W1:Y:S01]  /*28ac0*/  LDS.128 R236, [R252] ;  /* 0x00000000fcec7984 */ /* 0x000e620000000c00 */
[----:B------:R-:W-:Y:S06]  /*28ad0*/  BAR.SYNC.DEFER_BLOCKING 0x0 ;  /* 0x0000000000007b1d */ /* 0x000fec0000010000 */
[----:B--2---:R2:W-:Y:S02]  /*28ae0*/  STSM.16.M88.4 [R0], R4 ;  /* 0x0000000400007844 */ /* 0x0045e40000000200 */
[----:B------:R-:W-:Y:S01]  /*28af0*/  BAR.SYNC.DEFER_BLOCKING 0x0 ;  /* 0x0000000000007b1d */ /* 0x000fe20000010000 */
[----:B------:R-:W-:Y:S01]  /*28b00*/  IMAD.MOV.U32 R18, RZ, RZ, R188 ;  /* 0x000000ffff127224 */ /* 0x000fe200078e00bc */
[----:B------:R-:W-:-:S04]  /*28b10*/  MOV R19, R190 ;  /* 0x000000be00137202 */ /* 0x000fc80000000f00 */
[----:B------:R-:W4:Y:S02]  /*28b20*/  LDS.128 R232, [R252] ;  /* 0x00000000fce87984 */ /* 0x000f240000000c00 */
[----:B------:R-:W-:Y:S01]  /*28b30*/  BAR.SYNC.DEFER_BLOCKING 0x0 ;  /* 0x0000000000007b1d */ /* 0x000fe20000010000 */
[----:B--2---:R-:W-:Y:S01]  /*28b40*/  IMAD.MOV.U32 R4, RZ, RZ, R124 ;  /* 0x000000ffff047224 */ /* 0x004fe200078e007c */
[----:B------:R-:W-:Y:S01]  /*28b50*/  MOV R6, R60 ;  /* 0x0000003c00067202 */ /* 0x000fe20000000f00 */
[----:B------:R-:W-:Y:S02]  /*28b60*/  IMAD.MOV.U32 R5, RZ, RZ, R126 ;  /* 0x000000ffff057224 */ /* 0x000fe400078e007e */
[----:B------:R-:W-:Y:S01]  /*28b70*/  IMAD.MOV.U32 R7, RZ, RZ, R62 ;  /* 0x000000ffff077224 */ /* 0x000fe200078e003e */
[----:B---3--:R-:W-:Y:S02]  /*28b80*/  STSM.16.M88.4 [R0], R16 ;  /* 0x0000001000007844 */ /* 0x008fe40000000200 */
[----:B------:R-:W-:Y:S06]  /*28b90*/  BAR.SYNC.DEFER_BLOCKING 0x0 ;  /* 0x0000000000007b1d */ /* 0x000fec0000010000 */
[----:B------:R-:W2:Y:S02]  /*28ba0*/  LDS.128 R224, [R252] ;  /* 0x00000000fce07984 */ /* 0x000ea40000000c00 */
[----:B------:R-:W-:Y:S06]  /*28bb0*/  BAR.SYNC.DEFER_BLOCKING 0x0 ;  /* 0x0000000000007b1d */ /* 0x000fec0000010000 */
[----:B------:R3:W-:Y:S02]  /*28bc0*/  STSM.16.M88.4 [R0], R4 ;  /* 0x0000000400007844 */ /* 0x0007e40000000200 */
[----:B------:R-:W-:Y:S06]  /*28bd0*/  BAR.SYNC.DEFER_BLOCKING 0x0 ;  /* 0x0000000000007b1d */ /* 0x000fec0000010000 */
[----:B---3--:R-:W3:Y:S04]  /*28be0*/  LDL.LU R4, [R1+0x494] ;  /* 0x0004940001047983 */ /* 0x008ee80000300800 */
[----:B------:R-:W3:Y:S04]  /*28bf0*/  LDL.LU R5, [R1+0x49c] ;  /* 0x00049c0001057983 */ /* 0x000ee80000300800 */
[----:B------:R-:W3:Y:S04]  /*28c00*/  LDL.LU R6, [R1+0x394] ;  /* 0x0003940001067983 */ /* 0x000ee80000300800 */
[----:B------:R-:W3:Y:S04]  /*28c10*/  LDL.LU R7, [R1+0x39c] ;  /* 0x00039c0001077983 */ /* 0x000ee80000300800 */
[----:B------:R-:W4:Y:S04]  /*28c20*/  LDL.LU R16, [R1+0x294] ;  /* 0x0002940001107983 */ /* 0x000f280000300800 */
[----:B------:R-:W4:Y:S04]  /*28c30*/  LDL.LU R17, [R1+0x29c] ;  /* 0x00029c0001117983 */ /* 0x000f280000300800 */
[----:B------:R-:W4:Y:S04]  /*28c40*/  LDL.LU R18, [R1+0x194] ;  /* 0x0001940001127983 */ /* 0x000f280000300800 */
[----:B------:R-:W4:Y:S04]  /*28c50*/  LDL.LU R19, [R1+0x19c] ;  /* 0x00019c0001137983 */ /* 0x000f280000300800 */
[----:B------:R-:W2:Y:S01]  /*28c60*/  LDS.128 R216, [R252] ;  /* 0x00000000fcd87984 */ /* 0x000ea20000000c00 */
[----:B------:R-:W-:Y:S06]  /*28c70*/  BAR.SYNC.DEFER_BLOCKING 0x0 ;  /* 0x0000000000007b1d */ /* 0x000fec0000010000 */
[----:B---3--:R-:W-:Y:S02]  /*28c80*/  STSM.16.M88.4 [R0], R4 ;  /* 0x0000000400007844 */ /* 0x008fe40000000200 */
[----:B------:R-:W-:Y:S06]  /*28c90*/  BAR.SYNC.DEFER_BLOCKING 0x0 ;  /* 0x0000000000007b1d */ /* 0x000fec0000010000 */
[----:B------:R-:W3:Y:S02]  /*28ca0*/  LDS.128 R4, [R252] ;  /* 0x00000000fc047984 */ /* 0x000ee40000000c00 */
[----:B------:R-:W-:Y:S06]  /*28cb0*/  BAR.SYNC.DEFER_BLOCKING 0x0 ;  /* 0x0000000000007b1d */ /* 0x000fec0000010000 */
[----:B----4-:R4:W-:Y:S02]  /*28cc0*/  STSM.16.M88.4 [R0], R16 ;  /* 0x0000001000007844 */ /* 0x0109e40000000200 */
[----:B------:R-:W-:Y:S06]  /*28cd0*/  BAR.SYNC.DEFER_BLOCKING 0x0 ;  /* 0x0000000000007b1d */ /* 0x000fec0000010000 */
[----:B----4-:R-:W4:Y:S04]  /*28ce0*/  LDL.LU R16, [R1+0x94] ;  /* 0x0000940001107983 */ /* 0x010f280000300800 */
[----:B------:R-:W4:Y:S04]  /*28cf0*/  LDL.LU R17, [R1+0x9c] ;  /* 0x00009c0001117983 */ /* 0x000f280000300800 */
[----:B------:R-:W3:Y:S01]  /*28d00*/  LDS.128 R28, [R252] ;  /* 0x00000000fc1c7984 */ /* 0x000ee20000000c00 */
[----:B------:R-:W-:Y:S01]  /*28d10*/  IMAD.MOV.U32 R18, RZ, RZ, R189 ;  /* 0x000000ffff127224 */ /* 0x000fe200078e00bd */
[----:B------:R-:W-:Y:S01]  /*28d20*/  MOV R19, R191 ;  /* 0x000000bf00137202 */ /* 0x000fe20000000f00 */
[----:B------:R-:W-:Y:S01]  /*28d30*/  BAR.SYNC.DEFER_BLOCKING 0x0 ;  /* 0x0000000000007b1d */ /* 0x000fe20000010000 */
[----:B------:R-:W-:Y:S01]  /*28d40*/  IMAD.MOV.U32 R20, RZ, RZ, R125 ;  /* 0x000000ffff147224 */ /* 0x000fe200078e007d */
[----:B------:R-:W-:Y:S01]  /*28d50*/  MOV R22, R61 ;  /* 0x0000003d00167202 */ /* 0x000fe20000000f00 */
[----:B------:R-:W-:-:S02]  /*28d60*/  IMAD.MOV.U32 R21, RZ, RZ, R127 ;  /* 0x000000ffff157224 */ /* 0x000fc400078e007f */
[----:B------:R-:W-:Y:S01]  /*28d70*/  IMAD.MOV.U32 R23, RZ, RZ, R63 ;  /* 0x000000ffff177224 */ /* 0x000fe200078e003f */
[----:B----4-:R-:W-:Y:S02]  /*28d80*/  STSM.16.M88.4 [R0], R16 ;  /* 0x0000001000007844 */ /* 0x010fe40000000200 */
[----:B------:R-:W-:Y:S06]  /*28d90*/  BAR.SYNC.DEFER_BLOCKING 0x0 ;  /* 0x0000000000007b1d */ /* 0x000fec0000010000 */
[----:B------:R-:W4:Y:S02]  /*28da0*/  LDS.128 R36, [R252] ;  /* 0x00000000fc247984 */ /* 0x000f240000000c00 */
[----:B------:R-:W-:Y:S06]  /*28db0*/  BAR.SYNC.DEFER_BLOCKING 0x0 ;  /* 0x0000000000007b1d */ /* 0x000fec0000010000 */
[----:B------:R1:W-:Y:S02]  /*28dc0*/  STSM.16.M88.4 [R0], R20 ;  /* 0x0000001400007844 */ /* 0x0003e40000000200 */
[----:B------:R-:W-:Y:S06]  /*28dd0*/  BAR.SYNC.DEFER_BLOCKING 0x0 ;  /* 0x0000000000007b1d */ /* 0x000fec0000010000 */
[----:B-1----:R-:W2:Y:S04]  /*28de0*/  LDL.LU R20, [R1+0x4a0] ;  /* 0x0004a00001147983 */ /* 0x002ea80000300800 */
[----:B------:R-:W2:Y:S04]  /*28df0*/  LDL.LU R21, [R1+0x4a8] ;  /* 0x0004a80001157983 */ /* 0x000ea80000300800 */
[----:B------:R-:W2:Y:S04]  /*28e00*/  LDL.LU R22, [R1+0x3a0] ;  /* 0x0003a00001167983 */ /* 0x000ea80000300800 */
[----:B------:R-:W2:Y:S04]  /*28e10*/  LDL.LU R23, [R1+0x3a8] ;  /* 0x0003a80001177983 */ /* 0x000ea80000300800 */
[----:B------:R-:W3:Y:S04]  /*28e20*/  LDL.LU R16, [R1+0x2a0] ;  /* 0x0002a00001107983 */ /* 0x000ee80000300800 */
[----:B------:R-:W3:Y:S04]  /*28e30*/  LDL.LU R17, [R1+0x2a8] ;  /* 0x0002a80001117983 */ /* 0x000ee80000300800 */
[----:B------:R-:W3:Y:S04]  /*28e40*/  LDL.LU R18, [R1+0x1a0] ;  /* 0x0001a00001127983 */ /* 0x000ee80000300800 */
[----:B------:R-:W3:Y:S04]  /*28e50*/  LDL.LU R19, [R1+0x1a8] ;  /* 0x0001a80001137983 */ /* 0x000ee80000300800 */
[----:B------:R-:W1:Y:S01]  /*28e60*/  LDS.128 R32, [R252] ;  /* 0x00000000fc207984 */ /* 0x000e620000000c00 */
[----:B------:R-:W-:Y:S06]  /*28e70*/  BAR.SYNC.DEFER_BLOCKING 0x0 ;  /* 0x0000000000007b1d */ /* 0x000fec0000010000 */
[----:B--2---:R-:W-:Y:S02]  /*28e80*/  STSM.16.M88.4 [R0], R20 ;  /* 0x0000001400007844 */ /* 0x004fe40000000200 */
[----:B------:R-:W-:Y:S06]  /*28e90*/  BAR.SYNC.DEFER_BLOCKING 0x0 ;  /* 0x0000000000007b1d */ /* 0x000fec0000010000 */
[----:B------:R-:W2:Y:S02]  /*28ea0*/  LDS.128 R24, [R252] ;  /* 0x00000000fc187984 */ /* 0x000ea40000000c00 */
[----:B------:R-:W-:Y:S06]  /*28eb0*/  BAR.SYNC.DEFER_BLOCKING 0x0 ;  /* 0x0000000000007b1d */ /* 0x000fec0000010000 */
[----:B---3--:R3:W-:Y:S02]  /*28ec0*/  STSM.16.M88.4 [R0], R16 ;  /* 0x0000001000007844 */ /* 0x0087e40000000200 */
[----:B------:R-:W-:Y:S06]  /*28ed0*/  BAR.SYNC.DEFER_BLOCKING 0x0 ;  /* 0x0000000000007b1d */ /* 0x000fec0000010000 */
[----:B---3--:R-:W3:Y:S04]  /*28ee0*/  LDL.LU R16, [R1+0xa0] ;  /* 0x0000a00001107983 */ /* 0x008ee80000300800 */
[----:B------:R-:W3:Y:S04]  /*28ef0*/  LDL.LU R17, [R1+0xa8] ;  /* 0x0000a80001117983 */ /* 0x000ee80000300800 */
[----:B------:R-:W2:Y:S01]  /*28f00*/  LDS.128 R20, [R252] ;  /* 0x00000000fc147984 */ /* 0x000ea20000000c00 */
[----:B------:R-:W-:Y:S01]  /*28f10*/  IMAD.MOV.U32 R18, RZ, RZ, R192 ;  /* 0x000000ffff127224 */ /* 0x000fe200078e00c0 */
[----:B------:R-:W-:Y:S01]  /*28f20*/  MOV R19, R194 ;  /* 0x000000c200137202 */ /* 0x000fe20000000f00 */
[----:B------:R-:W-:Y:S01]  /*28f30*/  BAR.SYNC.DEFER_BLOCKING 0x0 ;  /* 0x0000000000007b1d */ /* 0x000fe20000010000 */
[----:B------:R-:W-:Y:S01]  /*28f40*/  IMAD.MOV.U32 R40, RZ, RZ, R128 ;  /* 0x000000ffff287224 */ /* 0x000fe200078e0080 */
[----:B------:R-:W-:Y:S01]  /*28f50*/  MOV R42, R64 ;  /* 0x00000040002a7202 */ /* 0x000fe20000000f00 */
[----:B------:R-:W-:-:S02]  /*28f60*/  IMAD.MOV.U32 R41, RZ, RZ, R130 ;  /* 0x000000ffff297224 */ /* 0x000fc400078e0082 */
[----:B------:R-:W-:Y:S01]  /*28f70*/  IMAD.MOV.U32 R43, RZ, RZ, R66 ;  /* 0x000000ffff2b7224 */ /* 0x000fe200078e0042 */
[----:B---3--:R-:W-:Y:S02]  /*28f80*/  STSM.16.M88.4 [R0], R16 ;  /* 0x0000001000007844 */ /* 0x008fe40000000200 */
[----:B------:R-:W-:Y:S06]  /*28f90*/  BAR.SYNC.DEFER_BLOCKING 0x0 ;  /* 0x0000000000007b1d */ /* 0x000fec0000010000 */
[----:B------:R-:W3:Y:S02]  /*28fa0*/  LDS.128 R16, [R252] ;  /* 0x00000000fc107984 */ /* 0x000ee40000000c00 */
[----:B------:R-:W-:Y:S06]  /*28fb0*/  BAR.SYNC.DEFER_BLOCKING 0x0 ;  /* 0x0000000000007b1d */ /* 0x000fec0000010000 */
[----:B------:R4:W-:Y:S02]  /*28fc0*/  STSM.16.M88.4 [R0], R40 ;  /* 0x0000002800007844 */ /* 0x0009e40000000200 */
[----:B------:R-:W-:Y:S06]  /*28fd0*/  BAR.SYNC.DEFER_BLOCKING 0x0 ;  /* 0x0000000000007b1d */ /* 0x000fec0000010000 */
[----:B----4-:R-:W4:Y:S04]  /*28fe0*/  LDL.LU R40, [R1+0x4a4] ;  /* 0x0004a40001287983 */ /* 0x010f280000300800 */
[----:B------:R-:W4:Y:S04]  /*28ff0*/  LDL.LU R41, [R1+0x4ac] ;  /* 0x0004ac0001297983 */ /* 0x000f280000300800 */
[----:B------:R-:W4:Y:S04]  /*29000*/  LDL.LU R42, [R1+0x3a4] ;  /* 0x0003a400012a7983 */ /* 0x000f280000300800 */
[----:B------:R-:W4:Y:S04]  /*29010*/  LDL.LU R43, [R1+0x3ac] ;  /* 0x0003ac00012b7983 */ /* 0x000f280000300800 */
[----:B------:R-:W2:Y:S04]  /*29020*/  LDL.LU R48, [R1+0x2a4] ;  /* 0x0002a40001307983 */ /* 0x000ea80000300800 */
[----:B------:R-:W2:Y:S04]  /*29030*/  LDL.LU R49, [R1+0x2ac] ;  /* 0x0002ac0001317983 */ /* 0x000ea80000300800 */
[----:B------:R-:W2:Y:S04]  /*29040*/  LDL.LU R50, [R1+0x1a4] ;  /* 0x0001a40001327983 */ /* 0x000ea80000300800 */
[----:B------:R-:W2:Y:S04]  /*29050*/  LDL.LU R51, [R1+0x1ac] ;  /* 0x0001ac0001337983 */ /* 0x000ea80000300800 */
[----:B------:R-:W3:Y:S01]  /*29060*/  LDS.128 R44, [R252] ;  /* 0x00000000fc2c7984 */ /* 0x000ee20000000c00 */
[----:B------:R-:W-:Y:S06]  /*29070*/  BAR.SYNC.DEFER_BLOCKING 0x0 ;  /* 0x0000000000007b1d */ /* 0x000fec0000010000 */
[----:B----4-:R-:W-:Y:S02]  /*29080*/  STSM.16.M88.4 [R0], R40 ;  /* 0x0000002800007844 */ /* 0x010fe40000000200 */
[----:B------:R-:W-:Y:S06]  /*29090*/  BAR.SYNC.DEFER_BLOCKING 0x0 ;  /* 0x0000000000007b1d */ /* 0x000fec0000010000 */
[----:B------:R-:W4:Y:S02]  /*290a0*/  LDS.128 R40, [R252] ;  /* 0x00000000fc287984 */ /* 0x000f240000000c00 */
[----:B------:R-:W-:Y:S06]  /*290b0*/  BAR.SYNC.DEFER_BLOCKING 0x0 ;  /* 0x0000000000007b1d */ /* 0x000fec0000010000 */
[----:B--2---:R2:W-:Y:S02]  /*290c0*/  STSM.16.M88.4 [R0], R48 ;  /* 0x0000003000007844 */ /* 0x0045e40000000200 */
[----:B------:R-:W-:Y:S06]  /*290d0*/  BAR.SYNC.DEFER_BLOCKING 0x0 ;  /* 0x0000000000007b1d */ /* 0x000fec0000010000 */
[----:B--2---:R-:W2:Y:S04]  /*290e0*/  LDL.LU R48, [R1+0xa4] ;  /* 0x0000a40001307983 */ /* 0x004ea80000300800 */
[----:B------:R-:W2:Y:S01]  /*290f0*/  LDL.LU R49, [R1+0xac] ;  /* 0x0000ac0001317983 */ /* 0x000ea20000300800 */
[----:B------:R-:W-:Y:S01]  /*29100*/  IMAD.MOV.U32 R50, RZ, RZ, R193 ;  /* 0x000000ffff327224 */ /* 0x000fe200078e00c1 */
[----:B------:R-:W-:-:S02]  /*29110*/  MOV R51, R195 ;  /* 0x000000c300337202 */ /* 0x000fc40000000f00 */
[----:B------:R-:W3:Y:S04]  /*29120*/  LDL.LU R56, [R1+0x4b0] ;  /* 0x0004b00001387983 */ /* 0x000ee80000300800 */
[----:B------:R-:W4:Y:S01]  /*29130*/  LDS.128 R88, [R252] ;  /* 0x00000000fc587984 */ /* 0x000f220000000c00 */
[----:B------:R-:W-:Y:S06]  /*29140*/  BAR.SYNC.DEFER_BLOCKING 0x0 ;  /* 0x0000000000007b1d */ /* 0x000fec0000010000 */
[----:B------:R-:W3:Y:S04]  /*29150*/  LDL.LU R57, [R1+0x4b8] ;  /* 0x0004b80001397983 */ /* 0x000ee80000300800 */
[----:B------:R-:W3:Y:S04]  /*29160*/  LDL.LU R58, [R1+0x3b0] ;  /* 0x0003b000013a7983 */ /* 0x000ee80000300800 */
[----:B------:R-:W3:Y:S01]  /*29170*/  LDL.LU R59, [R1+0x3b8] ;  /* 0x0003b800013b7983 */ /* 0x000ee20000300800 */
[----:B------:R-:W-:Y:S01]  /*29180*/  MOV R54, R65 ;  /* 0x0000004100367202 */ /* 0x000fe20000000f00 */
[----:B------:R-:W-:-:S02]  /*29190*/  IMAD.MOV.U32 R55, RZ, RZ, R67 ;  /* 0x000000ffff377224 */ /* 0x000fc400078e0043 */
[----:B------:R-:W-:Y:S02]  /*291a0*/  IMAD.MOV.U32 R52, RZ, RZ, R129 ;  /* 0x000000ffff347224 */ /* 0x000fe400078e0081 */
[----:B------:R-:W-:Y:S01]  /*291b0*/  IMAD.MOV.U32 R53, RZ, RZ, R131 ;  /* 0x000000ffff357224 */ /* 0x000fe200078e0083 */
[----:B--2---:R-:W-:Y:S01]  /*291c0*/  STSM.16.M88.4 [R0], R48 ;  /* 0x0000003000007844 */ /* 0x004fe20000000200 */
[----:B------:R-:W-:Y:S06]  /*291d0*/  BAR.SYNC.DEFER_BLOCKING 0x0 ;  /* 0x0000000000007b1d */ /* 0x000fec0000010000 */
[----:B------:R-:W2:Y:S02]  /*291e0*/  LDS.128 R64, [R252] ;  /* 0x00000000fc407984 */ /* 0x000ea40000000c00 */
[----:B------:R-:W-:Y:S06]  /*291f0*/  BAR.SYNC.DEFER_BLOCKING 0x0 ;  /* 0x0000000000007b1d */ /* 0x000fec0000010000 */
[----:B------:R1:W-:Y:S02]  /*29200*/  STSM.16.M88.4 [R0], R52 ;  /* 0x0000003400007844 */ /* 0x0003e40000000200 */
[----:B------:R-:W-:Y:S06]  /*29210*/  BAR.SYNC.DEFER_BLOCKING 0x0 ;  /* 0x0000000000007b1d */ /* 0x000fec0000010000 */
[----:B-1----:R-:W4:Y:S04]  /*29220*/  LDL.LU R52, [R1+0x2b0] ;  /* 0x0002b00001347983 */ /* 0x002f280000300800 */
[----:B------:R-:W4:Y:S04]  /*29230*/  LDL.LU R53, [R1+0x2b8] ;  /* 0x0002b80001357983 */ /* 0x000f280000300800 */
[----:B------:R-:W4:Y:S04]  /*29240*/  LDL.LU R54, [R1+0x1b0] ;  /* 0x0001b00001367983 */ /* 0x000f280000300800 */
[----:B------:R-:W4:Y:S04]  /*29250*/  LDL.LU R55, [R1+0x1b8] ;  /* 0x0001b80001377983 */ /* 0x000f280000300800 */
[----:B------:R-:W1:Y:S01]  /*29260*/  LDS.128 R60, [R252] ;  /* 0x00000000fc3c7984 */ /* 0x000e620000000c00 */
        /* <DEDUP_REMOVED lines=23> */
[----:B--2---:R-:W2:Y:S04]  /*293e0*/  LDL.LU R92, [R1+0x4b4] ;  /* 0x0004b400015c7983 */ /* 0x004ea80000300800 */
[----:B------:R-:W2:Y:S04]  /*293f0*/  LDL.LU R93, [R1+0x4bc] ;  /* 0x0004bc00015d7983 */ /* 0x000ea80000300800 */
[----:B------:R-:W2:Y:S04]  /*29400*/  LDL.LU R94, [R1+0x3b4] ;  /* 0x0003b400015e7983 */ /* 0x000ea80000300800 */
[----:B------:R-:W2:Y:S04]  /*29410*/  LDL.LU R95, [R1+0x3bc] ;  /* 0x0003bc00015f7983 */ /* 0x000ea80000300800 */
[----:B------:R-:W3:Y:S04]  /*29420*/  LDL.LU R100, [R1+0x2b4] ;  /* 0x0002b40001647983 */ /* 0x000ee80000300800 */
[----:B------:R-:W3:Y:S04]  /*29430*/  LDL.LU R101, [R1+0x2bc] ;  /* 0x0002bc0001657983 */ /* 0x000ee80000300800 */
[----:B------:R-:W3:Y:S04]  /*29440*/  LDL.LU R102, [R1+0x1b4] ;  /* 0x0001b40001667983 */ /* 0x000ee80000300800 */
[----:B------:R-:W3:Y:S04]  /*29450*/  LDL.LU R103, [R1+0x1bc] ;  /* 0x0001bc0001677983 */ /* 0x000ee80000300800 */
[----:B------:R-:W4:Y:S01]  /*29460*/  LDS.128 R96, [R252] ;  /* 0x00000000fc607984 */ /* 0x000f220000000c00 */
[----:B------:R-:W-:Y:S06]  /*29470*/  BAR.SYNC.DEFER_BLOCKING 0x0 ;  /* 0x0000000000007b1d */ /* 0x000fec0000010000 */
[----:B--2---:R-:W-:Y:S02]  /*29480*/  STSM.16.M88.4 [R0], R92 ;  /* 0x0000005c00007844 */ /* 0x004fe40000000200 */
[----:B------:R-:W-:Y:S06]  /*29490*/  BAR.SYNC.DEFER_BLOCKING 0x0 ;  /* 0x0000000000007b1d */ /* 0x000fec0000010000 */
[----:B------:R-:W2:Y:S02]  /*294a0*/  LDS.128 R92, [R252] ;  /* 0x00000000fc5c7984 */ /* 0x000ea40000000c00 */
[----:B------:R-:W-:Y:S06]  /*294b0*/  BAR.SYNC.DEFER_BLOCKING 0x0 ;  /* 0x0000000000007b1d */ /* 0x000fec0000010000 */
[----:B---3--:R3:W-:Y:S01]  /*294c0*/  STSM.16.M88.4 [R0], R100 ;  /* 0x0000006400007844 */ /* 0x0087e20000000200 */
[----:B------:R-:W-:Y:S01]  /*294d0*/  MOV R106, R69 ;  /* 0x00000045006a7202 */ /* 0x000fe20000000f00 */
[----:B------:R-:W-:Y:S01]  /*294e0*/  IMAD.MOV.U32 R107, RZ, RZ, R71 ;  /* 0x000000ffff6b7224 */ /* 0x000fe200078e0047 */
[----:B------:R-:W-:Y:S06]  /*294f0*/  BAR.SYNC.DEFER_BLOCKING 0x0 ;  /* 0x0000000000007b1d */ /* 0x000fec0000010000 */
[----:B---3--:R-:W3:Y:S04]  /*29500*/  LDL.LU R100, [R1+0xb4] ;  /* 0x0000b40001647983 */ /* 0x008ee80000300800 */
[----:B------:R-:W3:Y:S04]  /*29510*/  LDL.LU R101, [R1+0xbc] ;  /* 0x0000bc0001657983 */ /* 0x000ee80000300800 */
[----:B------:R-:W4:Y:S04]  /*29520*/  LDL.LU R68, [R1+0x4c0] ;  /* 0x0004c00001447983 */ /* 0x000f280000300800 */
[----:B------:R-:W4:Y:S04]  /*29530*/  LDL.LU R69, [R1+0x4c8] ;  /* 0x0004c80001457983 */ /* 0x000f280000300800 */
[----:B------:R-:W4:Y:S04]  /*29540*/  LDL.LU R70, [R1+0x3c0] ;  /* 0x0003c00001467983 */ /* 0x000f280000300800 */
[----:B------:R-:W4:Y:S04]  /*29550*/  LDL.LU R71, [R1+0x3c8] ;  /* 0x0003c80001477983 */ /* 0x000f280000300800 */
[----:B------:R-:W2:Y:S01]  /*29560*/  LDS.128 R116, [R252] ;  /* 0x00000000fc747984 */ /* 0x000ea20000000c00 */
[----:B------:R-:W-:Y:S01]  /*29570*/  IMAD.MOV.U32 R102, RZ, RZ, R197 ;  /* 0x000000ffff667224 */ /* 0x000fe200078e00c5 */
[----:B------:R-:W-:Y:S01]  /*29580*/  MOV R103, R199 ;  /* 0x000000c700677202 */ /* 0x000fe20000000f00 */
[----:B------:R-:W-:Y:S01]  /*29590*/  BAR.SYNC.DEFER_BLOCKING 0x0 ;  /* 0x0000000000007b1d */ /* 0x000fe20000010000 */
[----:B------:R-:W-:-:S02]  /*295a0*/  IMAD.MOV.U32 R104, RZ, RZ, R133 ;  /* 0x000000ffff687224 */ /* 0x000fc400078e0085 */
[----:B------:R-:W-:-:S03]  /*295b0*/  IMAD.MOV.U32 R105, RZ, RZ, R135 ;  /* 0x000000ffff697224 */ /* 0x000fc600078e0087 */
[----:B---3--:R3:W-:Y:S02]  /*295c0*/  STSM.16.M88.4 [R0], R100 ;  /* 0x0000006400007844 */ /* 0x0087e40000000200 */
[----:B------:R-:W-:Y:S06]  /*295d0*/  BAR.SYNC.DEFER_BLOCKING 0x0 ;  /* 0x0000000000007b1d */ /* 0x000fec0000010000 */
[----:B---3--:R-:W3:Y:S04]  /*295e0*/  LDL.LU R100, [R1+0x2c0] ;  /* 0x0002c00001647983 */ /* 0x008ee80000300800 */
[----:B------:R-:W3:Y:S04]  /*295f0*/  LDL.LU R101, [R1+0x2c8] ;  /* 0x0002c80001657983 */ /* 0x000ee80000300800 */
[----:B------:R-:W3:Y:S04]  /*29600*/  LDL.LU R102, [R1+0x1c0] ;  /* 0x0001c00001667983 */ /* 0x000ee80000300800 */
[----:B------:R-:W3:Y:S04]  /*29610*/  LDL.LU R103, [R1+0x1c8] ;  /* 0x0001c80001677983 */ /* 0x000ee80000300800 */
[----:B------:R-:W2:Y:S01]  /*29620*/  LDS.128 R112, [R252] ;  /* 0x00000000fc707984 */ /* 0x000ea20000000c00 */
[----:B------:R-:W-:Y:S06]  /*29630*/  BAR.SYNC.DEFER_BLOCKING 0x0 ;  /* 0x0000000000007b1d */ /* 0x000fec0000010000 */
[----:B------:R-:W-:Y:S02]  /*29640*/  STSM.16.M88.4 [R0], R104 ;  /* 0x0000006800007844 */ /* 0x000fe40000000200 */
[----:B------:R-:W-:Y:S06]  /*29650*/  BAR.SYNC.DEFER_BLOCKING 0x0 ;  /* 0x0000000000007b1d */ /* 0x000fec0000010000 */
[----:B------:R-:W2:Y:S02]  /*29660*/  LDS.128 R108, [R252] ;  /* 0x00000000fc6c7984 */ /* 0x000ea40000000c00 */
[----:B------:R-:W-:Y:S06]  /*29670*/  BAR.SYNC.DEFER_BLOCKING 0x0 ;  /* 0x0000000000007b1d */ /* 0x000fec0000010000 */
[----:B----4-:R-:W-:Y:S02]  /*29680*/  STSM.16.M88.4 [R0], R68 ;  /* 0x0000004400007844 */ /* 0x010fe40000000200 */
[----:B------:R-:W-:Y:S06]  /*29690*/  BAR.SYNC.DEFER_BLOCKING 0x0 ;  /* 0x0000000000007b1d */ /* 0x000fec0000010000 */
[----:B------:R-:W4:Y:S02]  /*296a0*/  LDS.128 R68, [R252] ;  /* 0x00000000fc447984 */ /* 0x000f240000000c00 */
[----:B------:R-:W-:Y:S06]  /*296b0*/  BAR.SYNC.DEFER_BLOCKING 0x0 ;  /* 0x0000000000007b1d */ /* 0x000fec0000010000 */
[----:B---3--:R3:W-:Y:S02]  /*296c0*/  STSM.16.M88.4 [R0], R100 ;  /* 0x0000006400007844 */ /* 0x0087e40000000200 */
[----:B------:R-:W-:Y:S06]  /*296d0*/  BAR.SYNC.DEFER_BLOCKING 0x0 ;  /* 0x0000000000007b1d */ /* 0x000fec0000010000 */
[----:B---3--:R-:W3:Y:S04]  /*296e0*/  LDL.LU R100, [R1+0xc0] ;  /* 0x0000c00001647983 */ /* 0x008ee80000300800 */
[----:B------:R-:W3:Y:S04]  /*296f0*/  LDL.LU R101, [R1+0xc8] ;  /* 0x0000c80001657983 */ /* 0x000ee80000300800 */
[----:B------:R-:W4:Y:S01]  /*29700*/  LDS.128 R104, [R252] ;  /* 0x00000000fc687984 */ /* 0x000f220000000c00 */
        /* <DEDUP_REMOVED lines=13> */
[----:B-1----:R-:W2:Y:S04]  /*297e0*/  LDL.LU R120, [R1+0x4c4] ;  /* 0x0004c40001787983 */ /* 0x002ea80000300800 */
[----:B------:R-:W2:Y:S04]  /*297f0*/  LDL.LU R121, [R1+0x4cc] ;  /* 0x0004cc0001797983 */ /* 0x000ea80000300800 */
[----:B------:R-:W2:Y:S04]  /*29800*/  LDL.LU R122, [R1+0x3c4] ;  /* 0x0003c400017a7983 */ /* 0x000ea80000300800 */
[----:B------:R-:W2:Y:S04]  /*29810*/  LDL.LU R123, [R1+0x3cc] ;  /* 0x0003cc00017b7983 */ /* 0x000ea80000300800 */
[----:B------:R-:W4:Y:S04]  /*29820*/  LDL.LU R128, [R1+0x2c4] ;  /* 0x0002c40001807983 */ /* 0x000f280000300800 */
[----:B------:R-:W4:Y:S04]  /*29830*/  LDL.LU R129, [R1+0x2cc] ;  /* 0x0002cc0001817983 */ /* 0x000f280000300800 */
[----:B------:R-:W4:Y:S04]  /*29840*/  LDL.LU R130, [R1+0x1c4] ;  /* 0x0001c40001827983 */ /* 0x000f280000300800 */
[----:B------:R-:W4:Y:S04]  /*29850*/  LDL.LU R131, [R1+0x1cc] ;  /* 0x0001cc0001837983 */ /* 0x000f280000300800 */
[----:B------:R-:W3:Y:S04]  /*29860*/  LDL.LU R132, [R1+0xc4] ;  /* 0x0000c40001847983 */ /* 0x000ee80000300800 */
[----:B------:R-:W3:Y:S04]  /*29870*/  LDL.LU R133, [R1+0xcc] ;  /* 0x0000cc0001857983 */ /* 0x000ee80000300800 */
[----:B------:R-:W1:Y:S01]  /*29880*/  LDS.128 R124, [R252] ;  /* 0x00000000fc7c7984 */ /* 0x000e620000000c00 */
[----:B------:R-:W-:Y:S01]  /*29890*/  BAR.SYNC.DEFER_BLOCKING 0x0 ;  /* 0x0000000000007b1d */ /* 0x000fe20000010000 */
[----:B------:R-:W-:Y:S01]  /*298a0*/  IMAD.MOV.U32 R134, RZ, RZ, R201 ;  /* 0x000000ffff867224 */ /* 0x000fe200078e00c9 */
[----:B------:R-:W-:-:S02]  /*298b0*/  MOV R135, R203 ;  /* 0x000000cb00877202 */ /* 0x000fc40000000f00 */
[----:B------:R-:W-:Y:S01]  /*298c0*/  MOV R154, R73 ;  /* 0x00000049009a7202 */ /* 0x000fe20000000f00 */
[----:B------:R-:W-:Y:S01]  /*298d0*/  IMAD.MOV.U32 R155, RZ, RZ, R75 ;  /* 0x000000ffff9b7224 */ /* 0x000fe200078e004b */
[----:B------:R-:W3:Y:S04]  /*298e0*/  LDL.LU R72, [R1+0x4d0] ;  /* 0x0004d00001487983 */ /* 0x000ee80000300800 */
[----:B------:R-:W3:Y:S04]  /*298f0*/  LDL.LU R73, [R1+0x4d8] ;  /* 0x0004d80001497983 */ /* 0x000ee80000300800 */
[----:B------:R-:W3:Y:S04]  /*29900*/  LDL.LU R74, [R1+0x3d0] ;  /* 0x0003d000014a7983 */ /* 0x000ee80000300800 */
[----:B------:R-:W3:Y:S01]  /*29910*/  LDL.LU R75, [R1+0x3d8] ;  /* 0x0003d800014b7983 */ /* 0x000ee20000300800 */
[----:B------:R-:W-:-:S02]  /*29920*/  IMAD.MOV.U32 R152, RZ, RZ, R137 ;  /* 0x000000ffff987224 */ /* 0x000fc400078e0089 */
[----:B------:R-:W-:Y:S01]  /*29930*/  IMAD.MOV.U32 R153, RZ, RZ, R139 ;  /* 0x000000ffff997224 */ /* 0x000fe200078e008b */
[----:B--2---:R-:W-:Y:S01]  /*29940*/  STSM.16.M88.4 [R0], R120 ;  /* 0x0000007800007844 */ /* 0x004fe20000000200 */
[----:B------:R-:W-:Y:S06]  /*29950*/  BAR.SYNC.DEFER_BLOCKING 0x0 ;  /* 0x0000000000007b1d */ /* 0x000fec0000010000 */
[----:B------:R-:W2:Y:S02]  /*29960*/  LDS.128 R120, [R252] ;  /* 0x00000000fc787984 */ /* 0x000ea40000000c00 */
[----:B------:R-:W-:Y:S06]  /*29970*/  BAR.SYNC.DEFER_BLOCKING 0x0 ;  /* 0x0000000000007b1d */ /* 0x000fec0000010000 */
[----:B----4-:R-:W-:Y:S02]  /*29980*/  STSM.16.M88.4 [R0], R128 ;  /* 0x0000008000007844 */ /* 0x010fe40000000200 */
[----:B------:R-:W-:Y:S06]  /*29990*/  BAR.SYNC.DEFER_BLOCKING 0x0 ;  /* 0x0000000000007b1d */ /* 0x000fec0000010000 */
[----:B------:R-:W4:Y:S02]  /*299a0*/  LDS.128 R128, [R252] ;  /* 0x00000000fc807984 */ /* 0x000f240000000c00 */
[----:B------:R-:W-:Y:S06]  /*299b0*/  BAR.SYNC.DEFER_BLOCKING 0x0 ;  /* 0x0000000000007b1d */ /* 0x000fec0000010000 */
        /* <DEDUP_REMOVED lines=12> */
[----:B------:R-:W1:Y:S01]  /*29a80*/  LDS.128 R132, [R252] ;  /* 0x00000000fc847984 */ /* 0x000e620000000c00 */
[----:B------:R-:W-:Y:S06]  /*29a90*/  BAR.SYNC.DEFER_BLOCKING 0x0 ;  /* 0x0000000000007b1d */ /* 0x000fec0000010000 */
[----:B------:R-:W-:Y:S02]  /*29aa0*/  STSM.16.M88.4 [R0], R72 ;  /* 0x0000004800007844 */ /* 0x000fe40000000200 */
[----:B------:R-:W-:Y:S06]  /*29ab0*/  BAR.SYNC.DEFER_BLOCKING 0x0 ;  /* 0x0000000000007b1d */ /* 0x000fec0000010000 */
[----:B------:R-:W1:Y:S02]  /*29ac0*/  LDS.128 R72, [R252] ;  /* 0x00000000fc487984 */ /* 0x000e640000000c00 */
[----:B------:R-:W-:Y:S01]  /*29ad0*/  BAR.SYNC.DEFER_BLOCKING 0x0 ;  /* 0x0000000000007b1d */ /* 0x000fe20000010000 */
[----:B------:R-:W-:Y:S01]  /*29ae0*/  IMAD.MOV.U32 R162, RZ, RZ, R204 ;  /* 0x000000ffffa27224 */ /* 0x000fe200078e00cc */
[----:B------:R-:W-:-:S04]  /*29af0*/  MOV R163, R206 ;  /* 0x000000ce00a37202 */ /* 0x000fc80000000f00 */
[----:B--2---:R2:W-:Y:S02]  /*29b00*/  STSM.16.M88.4 [R0], R152 ;  /* 0x0000009800007844 */ /* 0x0045e40000000200 */
[----:B------:R-:W-:Y:S06]  /*29b10*/  BAR.SYNC.DEFER_BLOCKING 0x0 ;  /* 0x0000000000007b1d */ /* 0x000fec0000010000 */
[----:B------:R-:W1:Y:S02]  /*29b20*/  LDS.128 R156, [R252] ;  /* 0x00000000fc9c7984 */ /* 0x000e640000000c00 */
[----:B------:R-:W-:Y:S06]  /*29b30*/  BAR.SYNC.DEFER_BLOCKING 0x0 ;  /* 0x0000000000007b1d */ /* 0x000fec0000010000 */
[----:B----4-:R-:W-:Y:S02]  /*29b40*/  STSM.16.M88.4 [R0], R160 ;  /* 0x000000a000007844 */ /* 0x010fe40000000200 */
[----:B------:R-:W-:Y:S01]  /*29b50*/  BAR.SYNC.DEFER_BLOCKING 0x0 ;  /* 0x0000000000007b1d */ /* 0x000fe20000010000 */
[----:B--2---:R-:W-:Y:S01]  /*29b60*/  IMAD.MOV.U32 R152, RZ, RZ, R140 ;  /* 0x000000ffff987224 */ /* 0x004fe200078e008c */
[----:B------:R-:W-:Y:S01]  /*29b70*/  MOV R154, R76 ;  /* 0x0000004c009a7202 */ /* 0x000fe20000000f00 */
[----:B------:R-:W-:-:S03]  /*29b80*/  IMAD.MOV.U32 R153, RZ, RZ, R142 ;  /* 0x000000ffff997224 */ /* 0x000fc600078e008e */
[----:B------:R-:W2:Y:S01]  /*29b90*/  LDS.128 R160, [R252] ;  /* 0x00000000fca07984 */ /* 0x000ea20000000c00 */
[----:B------:R-:W-:Y:S01]  /*29ba0*/  IMAD.MOV.U32 R155, RZ, RZ, R78 ;  /* 0x000000ffff9b7224 */ /* 0x000fe200078e004e */
[----:B------:R-:W-:Y:S06]  /*29bb0*/  BAR.SYNC.DEFER_BLOCKING 0x0 ;  /* 0x0000000000007b1d */ /* 0x000fec0000010000 */
[----:B------:R4:W-:Y:S02]  /*29bc0*/  STSM.16.M88.4 [R0], R152 ;  /* 0x0000009800007844 */ /* 0x0009e40000000200 */
[----:B------:R-:W-:Y:S06]  /*29bd0*/  BAR.SYNC.DEFER_BLOCKING 0x0 ;  /* 0x0000000000007b1d */ /* 0x000fec0000010000 */
[----:B----4-:R-:W4:Y:S04]  /*29be0*/  LDL.LU R152, [R1+0x4d4] ;  /* 0x0004d40001987983 */ /* 0x010f280000300800 */
[----:B------:R-:W4:Y:S04]  /*29bf0*/  LDL.LU R153, [R1+0x4dc] ;  /* 0x0004dc0001997983 */ /* 0x000f280000300800 */
[----:B------:R-:W4:Y:S04]  /*29c00*/  LDL.LU R154, [R1+0x3d4] ;  /* 0x0003d400019a7983 */ /* 0x000f280000300800 */
[----:B------:R-:W4:Y:S04]  /*29c10*/  LDL.LU R155, [R1+0x3dc] ;  /* 0x0003dc00019b7983 */ /* 0x000f280000300800 */
[----:B------:R-:W3:Y:S04]  /*29c20*/  LDL.LU R164, [R1+0x2d4] ;  /* 0x0002d40001a47983 */ /* 0x000ee80000300800 */
[----:B------:R-:W3:Y:S04]  /*29c30*/  LDL.LU R165, [R1+0x2dc] ;  /* 0x0002dc0001a57983 */ /* 0x000ee80000300800 */
[----:B------:R-:W3:Y:S04]  /*29c40*/  LDL.LU R166, [R1+0x1d4] ;  /* 0x0001d40001a67983 */ /* 0x000ee80000300800 */
[----:B------:R-:W3:Y:S04]  /*29c50*/  LDL.LU R167, [R1+0x1dc] ;  /* 0x0001dc0001a77983 */ /* 0x000ee80000300800 */
[----:B------:R-:W2:Y:S01]  /*29c60*/  LDS.128 R168, [R252] ;  /* 0x00000000fca87984 */ /* 0x000ea20000000c00 */
        /* <DEDUP_REMOVED lines=13> */
[----:B------:R-:W2:Y:S04]  /*29d40*/  LDL.LU R188, [R1+0x4e0] ;  /* 0x0004e00001bc7983 */ /* 0x000ea80000300800 */
[----:B------:R-:W2:Y:S04]  /*29d50*/  LDL.LU R189, [R1+0x4e8] ;  /* 0x0004e80001bd7983 */ /* 0x000ea80000300800 */
[----:B------:R-:W2:Y:S04]  /*29d60*/  LDL.LU R190, [R1+0x3e0] ;  /* 0x0003e00001be7983 */ /* 0x000ea80000300800 */
[----:B------:R-:W2:Y:S04]  /*29d70*/  LDL.LU R191, [R1+0x3e8] ;  /* 0x0003e80001bf7983 */ /* 0x000ea80000300800 */
[----:B------:R-:W4:Y:S04]  /*29d80*/  LDL.LU R76, [R1+0x2e0] ;  /* 0x0002e000014c7983 */ /* 0x000f280000300800 */
[----:B------:R-:W4:Y:S04]  /*29d90*/  LDL.LU R77, [R1+0x2e8] ;  /* 0x0002e800014d7983 */ /* 0x000f280000300800 */
[----:B------:R-:W4:Y:S04]  /*29da0*/  LDL.LU R78, [R1+0x1e0] ;  /* 0x0001e000014e7983 */ /* 0x000f280000300800 */
[----:B------:R-:W4:Y:S04]  /*29db0*/  LDL.LU R79, [R1+0x1e8] ;  /* 0x0001e800014f7983 */ /* 0x000f280000300800 */
[----:B------:R-:W4:Y:S04]  /*29dc0*/  LDL.LU R184, [R1+0xe0] ;  /* 0x0000e00001b87983 */ /* 0x000f280000300800 */
[----:B------:R-:W4:Y:S04]  /*29dd0*/  LDL.LU R185, [R1+0xe8] ;  /* 0x0000e80001b97983 */ /* 0x000f280000300800 */
[----:B------:R-:W1:Y:S01]  /*29de0*/  LDS.128 R176, [R252] ;  /* 0x00000000fcb07984 */ /* 0x000e620000000c00 */
[----:B------:R-:W-:Y:S01]  /*29df0*/  IMAD.MOV.U32 R166, RZ, RZ, R205 ;  /* 0x000000ffffa67224 */ /* 0x000fe200078e00cd */
[----:B------:R-:W-:Y:S01]  /*29e00*/  MOV R167, R207 ;  /* 0x000000cf00a77202 */ /* 0x000fe20000000f00 */
[----:B------:R-:W-:Y:S01]  /*29e10*/  BAR.SYNC.DEFER_BLOCKING 0x0 ;  /* 0x0000000000007b1d */ /* 0x000fe20000010000 */
[----:B------:R-:W-:Y:S01]  /*29e20*/  IMAD.MOV.U32 R186, RZ, RZ, R208 ;  /* 0x000000ffffba7224 */ /* 0x000fe200078e00d0 */
[----:B------:R-:W-:Y:S01]  /*29e30*/  MOV R187, R210 ;  /* 0x000000d200bb7202 */ /* 0x000fe20000000f00 */
[----:B------:R-:W-:Y:S01]  /*29e40*/  IMAD.MOV.U32 R180, RZ, RZ, R144 ;  /* 0x000000ffffb47224 */ /* 0x000fe200078e0090 */
[----:B------:R-:W-:Y:S01]  /*29e50*/  MOV R182, R80 ;  /* 0x0000005000b67202 */ /* 0x000fe20000000f00 */
[----:B------:R-:W-:-:S02]  /*29e60*/  IMAD.MOV.U32 R181, RZ, RZ, R146 ;  /* 0x000000ffffb57224 */ /* 0x000fc400078e0092 */
[----:B------:R-:W-:Y:S01]  /*29e70*/  IMAD.MOV.U32 R183, RZ, RZ, R82 ;  /* 0x000000ffffb77224 */ /* 0x000fe200078e0052 */
[----:B---3--:R-:W-:Y:S01]  /*29e80*/  STSM.16.M88.4 [R0], R164 ;  /* 0x000000a400007844 */ /* 0x008fe20000000200 */
[----:B------:R-:W-:Y:S06]  /*29e90*/  BAR.SYNC.DEFER_BLOCKING 0x0 ;  /* 0x0000000000007b1d */ /* 0x000fec0000010000 */
[----:B------:R-:W3:Y:S02]  /*29ea0*/  LDS.128 R172, [R252] ;  /* 0x00000000fcac7984 */ /* 0x000ee40000000c00 */
[----:B------:R-:W-:Y:S06]  /*29eb0*/  BAR.SYNC.DEFER_BLOCKING 0x0 ;  /* 0x0000000000007b1d */ /* 0x000fec0000010000 */
[----:B------:R-:W-:Y:S02]  /*29ec0*/  STSM.16.M88.4 [R0], R140 ;  /* 0x0000008c00007844 */ /* 0x000fe40000000200 */
[----:B------:R-:W-:Y:S06]  /*29ed0*/  BAR.SYNC.DEFER_BLOCKING 0x0 ;  /* 0x0000000000007b1d */ /* 0x000fec0000010000 */
[----:B------:R-:W3:Y:S02]  /*29ee0*/  LDS.128 R164, [R252] ;  /* 0x00000000fca47984 */ /* 0x000ee40000000c00 */
[----:B------:R-:W-:Y:S06]  /*29ef0*/  BAR.SYNC.DEFER_BLOCKING 0x0 ;  /* 0x0000000000007b1d */ /* 0x000fec0000010000 */
[----:B--2---:R-:W-:Y:S02]  /*29f00*/  STSM.16.M88.4 [R0], R188 ;  /* 0x000000bc00007844 */ /* 0x004fe40000000200 */
[----:B------:R-:W-:Y:S06]  /*29f10*/  BAR.SYNC.DEFER_BLOCKING 0x0 ;  /* 0x0000000000007b1d */ /* 0x000fec0000010000 */
[----:B------:R-:W2:Y:S02]  /*29f20*/  LDS.128 R140, [R252] ;  /* 0x00000000fc8c7984 */ /* 0x000ea40000000c00 */
[----:B------:R-:W-:Y:S06]  /*29f30*/  BAR.SYNC.DEFER_BLOCKING 0x0 ;  /* 0x0000000000007b1d */ /* 0x000fec0000010000 */
[----:B----4-:R-:W-:Y:S02]  /*29f40*/  STSM.16.M88.4 [R0], R76 ;  /* 0x0000004c00007844 */ /* 0x010fe40000000200 */
[----:B------:R-:W-:Y:S06]  /*29f50*/  BAR.SYNC.DEFER_BLOCKING 0x0 ;  /* 0x0000000000007b1d */ /* 0x000fec0000010000 */
[----:B------:R-:W4:Y:S02]  /*29f60*/  LDS.128 R76, [R252] ;  /* 0x00000000fc4c7984 */ /* 0x000f240000000c00 */
[----:B------:R-:W-:Y:S06]  /*29f70*/  BAR.SYNC.DEFER_BLOCKING 0x0 ;  /* 0x0000000000007b1d */ /* 0x000fec0000010000 */
[----:B------:R-:W-:Y:S02]  /*29f80*/  STSM.16.M88.4 [R0], R184 ;  /* 0x000000b800007844 */ /* 0x000fe40000000200 */
[----:B------:R-:W-:Y:S06]  /*29f90*/  BAR.SYNC.DEFER_BLOCKING 0x0 ;  /* 0x0000000000007b1d */ /* 0x000fec0000010000 */
[----:B------:R-:W4:Y:S02]  /*29fa0*/  LDS.128 R184, [R252] ;  /* 0x00000000fcb87984 */ /* 0x000f240000000c00 */
[----:B------:R-:W-:Y:S06]  /*29fb0*/  BAR.SYNC.DEFER_BLOCKING 0x0 ;  /* 0x0000000000007b1d */ /* 0x000fec0000010000 */
[----:B------:R1:W-:Y:S02]  /*29fc0*/  STSM.16.M88.4 [R0], R180 ;  /* 0x000000b400007844 */ /* 0x0003e40000000200 */
[----:B------:R-:W-:Y:S06]  /*29fd0*/  BAR.SYNC.DEFER_BLOCKING 0x0 ;  /* 0x0000000000007b1d */ /* 0x000fec0000010000 */
[----:B-1----:R-:W3:Y:S04]  /*29fe0*/  LDL.LU R180, [R1+0x4e4] ;  /* 0x0004e40001b47983 */ /* 0x002ee80000300800 */
[----:B------:R-:W3:Y:S04]  /*29ff0*/  LDL.LU R181, [R1+0x4ec] ;  /* 0x0004ec0001b57983 */ /* 0x000ee80000300800 */
[----:B------:R-:W3:Y:S04]  /*2a000*/  LDL.LU R182, [R1+0x3e4] ;  /* 0x0003e40001b67983 */ /* 0x000ee80000300800 */
[----:B------:R-:W3:Y:S04]  /*2a010*/  LDL.LU R183, [R1+0x3ec] ;  /* 0x0003ec0001b77983 */ /* 0x000ee80000300800 */
[----:B------:R-:W2:Y:S04]  /*2a020*/  LDL.LU R188, [R1+0x2e4] ;  /* 0x0002e40001bc7983 */ /* 0x000ea80000300800 */
[----:B------:R-:W2:Y:S04]  /*2a030*/  LDL.LU R189, [R1+0x2ec] ;  /* 0x0002ec0001bd7983 */ /* 0x000ea80000300800 */
[----:B------:R-:W2:Y:S04]  /*2a040*/  LDL.LU R190, [R1+0x1e4] ;  /* 0x0001e40001be7983 */ /* 0x000ea80000300800 */
[----:B------:R-:W2:Y:S04]  /*2a050*/  LDL.LU R191, [R1+0x1ec] ;  /* 0x0001ec0001bf7983 */ /* 0x000ea80000300800 */
[----:B------:R-:W1:Y:S01]  /*2a060*/  LDS.128 R192, [R252] ;  /* 0x00000000fcc07984 */ /* 0x000e620000000c00 */
        /* <DEDUP_REMOVED lines=9> */
[----:B--2---:R2:W-:Y:S02]  /*2a100*/  STSM.16.M88.4 [R0], R188 ;  /* 0x000000bc00007844 */ /* 0x0045e40000000200 */
[----:B------:R-:W-:Y:S06]  /*2a110*/  BAR.SYNC.DEFER_BLOCKING 0x0 ;  /* 0x0000000000007b1d */ /* 0x000fec0000010000 */
[----:B--2---:R-:W2:Y:S04]  /*2a120*/  LDL.LU R188, [R1+0xe4] ;  /* 0x0000e40001bc7983 */ /* 0x004ea80000300800 */
[----:B------:R-:W2:Y:S01]  /*2a130*/  LDL.LU R189, [R1+0xec] ;  /* 0x0000ec0001bd7983 */ /* 0x000ea20000300800 */
[----:B------:R-:W-:Y:S01]  /*2a140*/  IMAD.MOV.U32 R190, RZ, RZ, R209 ;  /* 0x000000ffffbe7224 */ /* 0x000fe200078e00d1 */
[----:B------:R-:W-:-:S02]  /*2a150*/  MOV R191, R211 ;  /* 0x000000d300bf7202 */ /* 0x000fc40000000f00 */
[----:B------:R-:W4:Y:S04]  /*2a160*/  LDL.LU R208, [R1+0x4f0] ;  /* 0x0004f00001d07983 */ /* 0x000f280000300800 */
[----:B------:R-:W4:Y:S04]  /*2a170*/  LDL.LU R209, [R1+0x4f8] ;  /* 0x0004f80001d17983 */ /* 0x000f280000300800 */
[----:B------:R-:W4:Y:S04]  /*2a180*/  LDL.LU R210, [R1+0x3f0] ;  /* 0x0003f00001d27983 */ /* 0x000f280000300800 */
[----:B------:R-:W4:Y:S04]  /*2a190*/  LDL.LU R211, [R1+0x3f8] ;  /* 0x0003f80001d37983 */ /* 0x000f280000300800 */
        /* <DEDUP_REMOVED lines=26> */
[----:B------:R-:W4:Y:S01]  /*2a340*/  LDS.128 R144, [R252] ;  /* 0x00000000fc907984 */ /* 0x000f220000000c00 */
[----:B------:R-:W-:Y:S01]  /*2a350*/  IMAD.MOV.U32 R82, RZ, RZ, R212 ;  /* 0x000000ffff527224 */ /* 0x000fe200078e00d4 */
[----:B------:R-:W-:Y:S01]  /*2a360*/  MOV R83, R214 ;  /* 0x000000d600537202 */ /* 0x000fe20000000f00 */
[----:B------:R-:W-:Y:S06]  /*2a370*/  BAR.SYNC.DEFER_BLOCKING 0x0 ;  /* 0x0000000000007b1d */ /* 0x000fec0000010000 */
[----:B---3--:R3:W-:Y:S02]  /*2a380*/  STSM.16.M88.4 [R0], R80 ;  /* 0x0000005000007844 */ /* 0x0087e40000000200 */
[----:B------:R-:W-:Y:S06]  /*2a390*/  BAR.SYNC.DEFER_BLOCKING 0x0 ;  /* 0x0000000000007b1d */ /* 0x000fec0000010000 */
[----:B------:R-:W4:Y:S01]  /*2a3a0*/  LDS.128 R220, [R252] ;  /* 0x00000000fcdc7984 */ /* 0x000f220000000c00 */
[----:B---3--:R-:W-:Y:S01]  /*2a3b0*/  IMAD.MOV.U32 R80, RZ, RZ, R148 ;  /* 0x000000ffff507224 */ /* 0x008fe200078e0094 */
[----:B------:R-:W-:Y:S01]  /*2a3c0*/  MOV R82, R84 ;  /* 0x0000005400527202 */ /* 0x000fe20000000f00 */
[----:B------:R-:W-:-:S02]  /*2a3d0*/  IMAD.MOV.U32 R81, RZ, RZ, R150 ;  /* 0x000000ffff517224 */ /* 0x000fc400078e0096 */
[----:B------:R-:W-:Y:S01]  /*2a3e0*/  IMAD.MOV.U32 R83, RZ, RZ, R86 ;  /* 0x000000ffff537224 */ /* 0x000fe200078e0056 */
[----:B------:R-:W-:Y:S06]  /*2a3f0*/  BAR.SYNC.DEFER_BLOCKING 0x0 ;  /* 0x0000000000007b1d */ /* 0x000fec0000010000 */
[----:B------:R-:W-:Y:S02]  /*2a400*/  STSM.16.M88.4 [R0], R80 ;  /* 0x0000005000007844 */ /* 0x000fe40000000200 */
[----:B------:R-:W-:Y:S06]  /*2a410*/  BAR.SYNC.DEFER_BLOCKING 0x0 ;  /* 0x0000000000007b1d */ /* 0x000fec0000010000 */
[----:B------:R-:W3:Y:S02]  /*2a420*/  LDS.128 R80, [R252] ;  /* 0x00000000fc507984 */ /* 0x000ee40000000c00 */
[----:B------:R-:W-:Y:S06]  /*2a430*/  BAR.SYNC.DEFER_BLOCKING 0x0 ;  /* 0x0000000000007b1d */ /* 0x000fec0000010000 */
[----:B--2---:R2:W-:Y:S02]  /*2a440*/  STSM.16.M88.4 [R0], R208 ;  /* 0x000000d000007844 */ /* 0x0045e40000000200 */
[----:B------:R-:W-:Y:S06]  /*2a450*/  BAR.SYNC.DEFER_BLOCKING 0x0 ;  /* 0x0000000000007b1d */ /* 0x000fec0000010000 */
[----:B--2---:R-:W2:Y:S04]  /*2a460*/  LDL.LU R208, [R1+0x2f4] ;  /* 0x0002f40001d07983 */ /* 0x004ea80000300800 */
[----:B------:R-:W2:Y:S04]  /*2a470*/  LDL.LU R209, [R1+0x2fc] ;  /* 0x0002fc0001d17983 */ /* 0x000ea80000300800 */
[----:B------:R-:W2:Y:S04]  /*2a480*/  LDL.LU R210, [R1+0x1f4] ;  /* 0x0001f40001d27983 */ /* 0x000ea80000300800 */
[----:B------:R-:W2:Y:S04]  /*2a490*/  LDL.LU R211, [R1+0x1fc] ;  /* 0x0001fc0001d37983 */ /* 0x000ea80000300800 */
[----:B------:R-:W3:Y:S01]  /*2a4a0*/  LDS.128 R228, [R252] ;  /* 0x00000000fce47984 */ /* 0x000ee20000000c00 */
[----:B------:R-:W-:Y:S06]  /*2a4b0*/  BAR.SYNC.DEFER_BLOCKING 0x0 ;  /* 0x0000000000007b1d */ /* 0x000fec0000010000 */
[----:B--2---:R2:W-:Y:S04]  /*2a4c0*/  STSM.16.M88.4 [R0], R208 ;  /* 0x000000d000007844 */ /* 0x0045e80000000200 */
[----:B--2---:R-:W2:Y:S04]  /*2a4d0*/  LDL.LU R208, [R1+0xf4] ;  /* 0x0000f40001d07983 */ /* 0x004ea80000300800 */
[----:B------:R-:W2:Y:S01]  /*2a4e0*/  LDL.LU R209, [R1+0xfc] ;  /* 0x0000fc0001d17983 */ /* 0x000ea20000300800 */
[----:B------:R-:W-:Y:S01]  /*2a4f0*/  MOV R210, R213 ;  /* 0x000000d500d27202 */ /* 0x000fe20000000f00 */
[----:B------:R-:W-:Y:S01]  /*2a500*/  IMAD.MOV.U32 R211, RZ, RZ, R215 ;  /* 0x000000ffffd37224 */ /* 0x000fe200078e00d7 */
[----:B------:R-:W-:Y:S01]  /*2a510*/  BAR.SYNC.DEFER_BLOCKING 0x0 ;  /* 0x0000000000007b1d */ /* 0x000fe20000010000 */
[----:B------:R-:W-:Y:S01]  /*2a520*/  MOV R148, R149 ;  /* 0x0000009500947202 */ /* 0x000fe20000000f00 */
[----:B------:R-:W-:Y:S01]  /*2a530*/  IMAD.MOV.U32 R150, RZ, RZ, R85 ;  /* 0x000000ffff967224 */ /* 0x000fe200078e0055 */
[----:B------:R-:W-:-:S03]  /*2a540*/  ISETP.GE.AND P1, PT, R11, UR4, PT ;  /* 0x000000040b007c0c */ /* 0x000fc6000bf26270 */
[----:B------:R-:W4:Y:S04]  /*2a550*/  LDL.LU R249, [R1+0x510] ;  /* 0x0005100001f97983 */ /* 0x000f280000300800 */
[----:B------:R-:W3:Y:S01]  /*2a560*/  LDS.128 R212, [R252] ;  /* 0x00000000fcd47984 */ /* 0x000ee20000000c00 */
[----:B------:R-:W-:Y:S01]  /*2a570*/  BAR.SYNC.DEFER_BLOCKING 0x0 ;  /* 0x0000000000007b1d */ /* 0x000fe20000010000 */
[----:B------:R-:W-:Y:S01]  /*2a580*/  IMAD.MOV.U32 R149, RZ, RZ, R151 ;  /* 0x000000ffff957224 */ /* 0x000fe200078e0097 */
[----:B------:R-:W-:Y:S02]  /*2a590*/  MOV R151, R87 ;  /* 0x0000005700977202 */ /* 0x000fe40000000f00 */
[----:B------:R-:W-:Y:S02]  /*2a5a0*/  ISETP.LT.AND P1, PT, R10, UR27, !P1 ;  /* 0x0000001b0a007c0c */ /* 0x000fe4000cf21270 */
[----:B------:R-:W3:Y:S04]  /*2a5b0*/  LDL.LU R243, [R1+0x200] ;  /* 0x0002000001f37983 */ /* 0x000ee80000300800 */
[----:B------:R-:W3:Y:S04]  /*2a5c0*/  LDL.LU R251, [R1+0x100] ;  /* 0x0001000001fb7983 */ /* 0x000ee80000300800 */
[----:B------:R-:W3:Y:S04]  /*2a5d0*/  LDL.LU R242, [R1+0x4] ;  /* 0x0000040001f27983 */ /* 0x000ee80000300800 */
[----:B--2---:R2:W-:Y:S01]  /*2a5e0*/  STSM.16.M88.4 [R0], R208 ;  /* 0x000000d000007844 */ /* 0x0045e20000000200 */
[----:B------:R-:W-:Y:S06]  /*2a5f0*/  BAR.SYNC.DEFER_BLOCKING 0x0 ;  /* 0x0000000000007b1d */ /* 0x000fec0000010000 */
[----:B------:R-:W1:Y:S02]  /*2a600*/  LDS.128 R84, [R252] ;  /* 0x00000000fc547984 */ /* 0x000e640000000c00 */
[----:B------:R-:W-:Y:S01]  /*2a610*/  BAR.SYNC.DEFER_BLOCKING 0x0 ;  /* 0x0000000000007b1d */ /* 0x000fe20000010000 */
[----:B--2---:R-:W-:-:S04]  /*2a620*/  LEA R208, P5, R9, UR6, 0x2 ;  /* 0x0000000609d07c11 */ /* 0x004fc8000f8a10ff */
[----:B------:R-:W-:Y:S01]  /*2a630*/  LEA.HI.X.SX32 R209, R9, UR7, 0x2, P5 ;  /* 0x0000000709d17c11 */ /* 0x000fe2000a8f16ff */
[----:B------:R-:W-:Y:S02]  /*2a640*/  STSM.16.M88.4 [R0], R148 ;  /* 0x0000009400007844 */ /* 0x000fe40000000200 */
[----:B------:R-:W-:Y:S01]  /*2a650*/  IMAD.WIDE R210, R246, 0x4, R208 ;  /* 0x00000004f6d27825 */ /* 0x000fe200078e02d0 */
[----:B------:R-:W-:Y:S06]  /*2a660*/  BAR.SYNC.DEFER_BLOCKING 0x0 ;  /* 0x0000000000007b1d */ /* 0x000fec0000010000 */
[----:B------:R2:W-:Y:S04]  /*2a670*/  @P1 STG.E desc[UR16][R210.64], R12 ;  /* 0x0000000cd2001986 */ /* 0x0005e8000c101910 */
[----:B--2---:R-:W2:Y:S01]  /*2a680*/  LDL.LU R12, [R1+0xfcc] ;  /* 0x000fcc00010c7983 */ /* 0x004ea20000300800 */
[C---:B------:R-:W-:Y:S01]  /*2a690*/  IMAD R3, R15.reuse, 0x80, R9 ;  /* 0x000000800f037824 */ /* 0x040fe200078e0209 */
[----:B------:R-:W-:Y:S01]  /*2a6a0*/  ISETP.GE.AND P0, PT, R10, UR5, PT ;  /* 0x000000050a007c0c */ /* 0x000fe2000bf06270 */
[----:B------:R-:W-:Y:S01]  /*2a6b0*/  ULDC.64 UR4, c[0x0][0x228] ;  /* 0x00008a0000047ab9 */ /* 0x000fe20000000a00 */
[----:B------:R-:W3:Y:S01]  /*2a6c0*/  LDL.LU R250, [R1] ;  /* 0x0000000001fa7983 */ /* 0x000ee20000300800 */
[----:B------:R-:W-:-:S04]  /*2a6d0*/  IMAD R2, R15, 0x80, R3 ;  /* 0x000000800f027824 */ /* 0x000fc800078e0203 */
[----:B------:R-:W-:Y:S01]  /*2a6e0*/  IMAD R0, R15, 0x80, R2 ;  /* 0x000000800f007824 */ /* 0x000fe200078e0202 */
[----:B------:R-:W-:-:S04]  /*2a6f0*/  LEA R8, P4, R3, UR6, 0x2 ;  /* 0x0000000603087c11 */ /* 0x000fc8000f8810ff */
[----:B------:R-:W-:Y:S02]  /*2a700*/  LEA R148, P5, R0, UR6, 0x2 ;  /* 0x0000000600947c11 */ /* 0x000fe4000f8a10ff */
[----:B------:R-:W-:Y:S02]  /*2a710*/  LEA.HI.X.SX32 R9, R3, UR7, 0x2, P4 ;  /* 0x0000000703097c11 */ /* 0x000fe4000a0f16ff */
[----:B------:R-:W-:Y:S02]  /*2a720*/  LEA R150, P4, R2, UR6, 0x2 ;  /* 0x0000000602967c11 */ /* 0x000fe4000f8810ff */
[----:B------:R-:W-:Y:S01]  /*2a730*/  LEA.HI.X.SX32 R149, R0, UR7, 0x2, P5 ;  /* 0x0000000700957c11 */ /* 0x000fe2000a8f16ff */
[----:B------:R-:W-:Y:S01]  /*2a740*/  VIADD R0, R10, 0x3 ;  /* 0x000000030a007836 */ /* 0x000fe20000000000 */
[----:B------:R-:W-:Y:S01]  /*2a750*/  ISETP.LT.AND P6, PT, R14, UR4, !P0 ;  /* 0x000000040e007c0c */ /* 0x000fe2000c7c1270 */
[----:B------:R-:W-:Y:S01]  /*2a760*/  ULDC UR4, c[0x0][0x22c] ;  /* 0x00008b0000047ab9 */ /* 0x000fe20000000800 */
[----:B------:R-:W-:-:S02]  /*2a770*/  LEA.HI.X.SX32 R151, R2, UR7, 0x2, P4 ;  /* 0x0000000702977c11 */ /* 0x000fc4000a0f16ff */
[----:B--2---:R-:W-:Y:S01]  /*2a780*/  ISETP.LT.AND P1, PT, R12, UR10, !P0 ;  /* 0x0000000a0c007c0c */ /* 0x004fe2000c721270 */
[----:B------:R-:W-:Y:S01]  /*2a790*/  IMAD.WIDE R244, R246, 0x4, R8 ;  /* 0x00000004f6f47825 */ /* 0x000fe200078e0208 */
[----:B------:R-:W-:Y:S01]  /*2a7a0*/  ISETP.LT.AND P4, PT, R13, UR12, !P0 ;  /* 0x0000000c0d007c0c */ /* 0x000fe2000c781270 */
[----:B------:R-:W-:Y:S01]  /*2a7b0*/  ULDC.64 UR6, c[0x0][0x228] ;  /* 0x00008a0000067ab9 */ /* 0x000fe20000000a00 */
[----:B------:R-:W-:Y:S01]  /*2a7c0*/  ISETP.GE.AND P0, PT, R0, UR4, PT ;  /* 0x0000000400007c0c */ /* 0x000fe2000bf06270 */
[C---:B------:R-:W-:Y:S01]  /*2a7d0*/  IMAD.WIDE R2, R246.reuse, 0x4, R150 ;  /* 0x00000004f6027825 */ /* 0x040fe200078e0296 */
[----:B------:R-:W2:Y:S01]  /*2a7e0*/  LDL.LU R0, [R1+0x300] ;  /* 0x0003000001007983 */ /* 0x000ea20000300800 */
[----:B------:R-:W-:Y:S01]  /*2a7f0*/  ISETP.LT.AND P5, PT, R11, UR8, !P3 ;  /* 0x000000080b007c0c */ /* 0x000fe2000dfa1270 */
[----:B------:R-:W-:Y:S01]  /*2a800*/  ULDC UR4, c[0x0][0x22c] ;  /* 0x00008b0000047ab9 */ /* 0x000fe20000000800 */
[----:B------:R-:W-:Y:S01]  /*2a810*/  IADD3 R15, R246, UR28, RZ ;  /* 0x0000001cf60f7c10 */ /* 0x000fe2000fffe0ff */
[----:B------:R1:W-:Y:S01]  /*2a820*/  @P6 STG.E desc[UR16][R244.64], R247 ;  /* 0x000000f7f4006986 */ /* 0x0003e2000c101910 */
[----:B------:R-:W-:Y:S01]  /*2a830*/  ISETP.LT.AND P6, PT, R14, UR6, !P3 ;  /* 0x000000060e007c0c */ /* 0x000fe2000dfc1270 */
[----:B------:R-:W-:Y:S01]  /*2a840*/  IMAD.WIDE R210, R246, 0x4, R148 ;  /* 0x00000004f6d27825 */ /* 0x000fe200078e0294 */
[----:B------:R-:W-:Y:S01]  /*2a850*/  ULDC UR6, c[0x0][0x228] ;  /* 0x00008a0000067ab9 */ /* 0x000fe20000000800 */
[----:B------:R-:W-:Y:S01]  /*2a860*/  ULDC UR8, c[0x0][0x228] ;  /* 0x00008a0000087ab9 */ /* 0x000fe20000000800 */
[----:B----4-:R4:W-:Y:S01]  /*2a870*/  @P4 STG.E desc[UR16][R2.64], R249 ;  /* 0x000000f902004986 */ /* 0x0109e2000c101910 */
[----:B------:R-:W-:Y:S01]  /*2a880*/  ISETP.LT.AND P4, PT, R13, UR22, !P3 ;  /* 0x000000160d007c0c */ /* 0x000fe2000df81270 */
[----:B------:R-:W-:Y:S01]  /*2a890*/  ULDC UR10, c[0x0][0x228] ;  /* 0x00008a00000a7ab9 */ /* 0x000fe20000000800 */
[----:B------:R-:W-:Y:S01]  /*2a8a0*/  ULDC UR12, c[0x0][0x228] ;  /* 0x00008a00000c7ab9 */ /* 0x000fe20000000800 */
[----:B-1----:R-:W-:-:S04]  /*2a8b0*/  IMAD.WIDE R244, R15, 0x4, R208 ;  /* 0x000000040ff47825 */ /* 0x002fc800078e02d0 */
[----:B----4-:R-:W-:Y:S01]  /*2a8c0*/  VIADD R2, R10, 0x4 ;  /* 0x000000040a027836 */ /* 0x010fe20000000000 */
[----:B------:R-:W4:Y:S01]  /*2a8d0*/  LDL.LU R249, [R1+0xfc8] ;  /* 0x000fc80001f97983 */ /* 0x000f220000300800 */
[----:B------:R-:W-:-:S03]  /*2a8e0*/  IMAD.WIDE R246, R15, 0x4, R8 ;  /* 0x000000040ff67825 */ /* 0x000fc600078e0208 */
[----:B--2---:R1:W-:Y:S01]  /*2a8f0*/  @P1 STG.E desc[UR16][R210.64], R0 ;  /* 0x00000000d2001986 */ /* 0x0043e2000c101910 */
[----:B------:R-:W-:Y:S01]  /*2a900*/  ISETP.GE.AND P1, PT, R2, UR4, PT ;  /* 0x0000000402007c0c */ /* 0x000fe2000bf26270 */
[----:B------:R-:W-:Y:S01]  /*2a910*/  IMAD.WIDE R2, R15, 0x4, R150 ;  /* 0x000000040f027825 */ /* 0x000fe200078e0296 */
[----:B------:R-:W-:Y:S01]  /*2a920*/  ISETP.LT.AND P3, PT, R12, UR20, !P3 ;  /* 0x000000140c007c0c */ /* 0x000fe2000df61270 */
[----:B---3--:R2:W-:Y:S01]  /*2a930*/  @P5 STG.E desc[UR16][R244.64], R243 ;  /* 0x000000f3f4005986 */ /* 0x0085e2000c101910 */
[----:B------:R-:W-:-:S03]  /*2a940*/  ULDC UR4, c[0x0][0x228] ;  /* 0x00008a0000047ab9 */ /* 0x000fc60000000800 */
[----:B------:R3:W-:Y:S01]  /*2a950*/  @P6 STG.E desc[UR16][R246.64], R251 ;  /* 0x000000fbf6006986 */ /* 0x0007e2000c101910 */
[----:B-1----:R-:W-:-:S03]  /*2a960*/  VIADD R0, R15, UR28 ;  /* 0x0000001c0f007c36 */ /* 0x002fc60008000000 */
[----:B------:R1:W-:Y:S01]  /*2a970*/  @P4 STG.E desc[UR16][R2.64], R250 ;  /* 0x000000fa02004986 */ /* 0x0003e2000c101910 */
[----:B------:R-:W-:-:S03]  /*2a980*/  IMAD.WIDE R210, R15, 0x4, R148 ;  /* 0x000000040fd27825 */ /* 0x000fc600078e0294 */
[----:B--2---:R-:W2:Y:S04]  /*2a990*/  LDL.LU R243, [R1+0x514] ;  /* 0x0005140001f37983 */ /* 0x004ea80000300800 */
[----:B---3--:R-:W3:Y:S04]  /*2a9a0*/  LDL.LU R251, [R1+0x304] ;  /* 0x0003040001fb7983 */ /* 0x008ee80000300800 */
[----:B------:R-:W4:Y:S04]  /*2a9b0*/  LDL.LU R15, [R1+0x524] ;  /* 0x00052400010f7983 */ /* 0x000f280000300800 */
[----:B-1----:R-:W3:Y:S04]  /*2a9c0*/  LDL.LU R250, [R1+0xfc4] ;  /* 0x000fc40001fa7983 */ /* 0x002ee80000300800 */
[----:B------:R-:W2:Y:S01]  /*2a9d0*/  LDL.LU R3, [R1+0x504] ;  /* 0x0005040001037983 */ /* 0x000ea20000300800 */
[----:B------:R-:W-:-:S02]  /*2a9e0*/  ISETP.LT.AND P5, PT, R11, UR18, !P2 ;  /* 0x000000120b007c0c */ /* 0x000fc4000d7a1270 */
[----:B------:R-:W-:Y:S02]  /*2a9f0*/  ISETP.LT.AND P6, PT, R14, UR14, !P2 ;  /* 0x0000000e0e007c0c */ /* 0x000fe4000d7c1270 */
[----:B------:R-:W-:Y:S01]  /*2aa00*/  ISETP.LT.AND P4, PT, R13, UR24, !P2 ;  /* 0x000000180d007c0c */ /* 0x000fe2000d781270 */
[C---:B------:R-:W-:Y:S01]  /*2aa10*/  IMAD.WIDE R244, R0.reuse, 0x4, R208 ;  /* 0x0000000400f47825 */ /* 0x040fe200078e02d0 */
[----:B------:R1:W-:Y:S03]  /*2aa20*/  @P3 STG.E desc[UR16][R210.64], R248 ;  /* 0x000000f8d2003986 */ /* 0x0003e6000c101910 */
[----:B------:R-:W-:-:S04]  /*2aa30*/  IMAD.WIDE R246, R0, 0x4, R8 ;  /* 0x0000000400f67825 */ /* 0x000fc800078e0208 */
[----:B-1----:R-:W-:Y:S01]  /*2aa40*/  VIADD R248, R10, 0x5 ;  /* 0x000000050af87836 */ /* 0x002fe20000000000 */
[----:B--2---:R1:W-:Y:S01]  /*2aa50*/  @P5 STG.E desc[UR16][R244.64], R3 ;  /* 0x00000003f4005986 */ /* 0x0043e2000c101910 */
[----:B------:R-:W-:Y:S01]  /*2aa60*/  ISETP.LT.AND P5, PT, R14, UR4, !P0 ;  /* 0x000000040e007c0c */ /* 0x000fe2000c7a1270 */
[----:B------:R-:W-:Y:S02]  /*2aa70*/  ULDC UR4, c[0x0][0x22c] ;  /* 0x00008b0000047ab9 */ /* 0x000fe40000000800 */
[----:B----4-:R2:W-:Y:S01]  /*2aa80*/  @P6 STG.E desc[UR16][R246.64], R15 ;  /* 0x0000000ff6006986 */ /* 0x0105e2000c101910 */
[C---:B-1----:R-:W-:Y:S01]  /*2aa90*/  IMAD.WIDE R2, R0.reuse, 0x4, R150 ;  /* 0x0000000400027825 */ /* 0x042fe200078e0296 */
[----:B--2---:R-:W-:-:S04]  /*2aaa0*/  IADD3 R15, R0, UR28, RZ ;  /* 0x0000001c000f7c10 */ /* 0x004fc8000fffe0ff */
[----:B------:R1:W-:Y:S01]  /*2aab0*/  @P4 STG.E desc[UR16][R2.64], R243 ;  /* 0x000000f302004986 */ /* 0x0003e2000c101910 */
[----:B------:R-:W-:Y:S01]  /*2aac0*/  ISETP.GE.AND P4, PT, R248, UR4, PT ;  /* 0x00000004f8007c0c */ /* 0x000fe2000bf86270 */
[----:B------:R-:W-:Y:S02]  /*2aad0*/  ULDC UR4, c[0x0][0x228] ;  /* 0x00008a0000047ab9 */ /* 0x000fe40000000800 */
[----:B-1----:R-:W2:Y:S01]  /*2aae0*/  LDL.LU R243, [R1+0x518] ;  /* 0x0005180001f37983 */ /* 0x002ea20000300800 */
[----:B------:R-:W-:-:S03]  /*2aaf0*/  IMAD.WIDE R2, R0, 0x4, R148 ;  /* 0x0000000400027825 */ /* 0x000fc600078e0294 */
[----:B------:R-:W4:Y:S04]  /*2ab00*/  LDL.LU R0, [R1+0x104] ;  /* 0x0001040001007983 */ /* 0x000f280000300800 */
[----:B------:R-:W2:Y:S01]  /*2ab10*/  LDL.LU R248, [R1+0x204] ;  /* 0x0002040001f87983 */ /* 0x000ea20000300800 */
[----:B------:R-:W-:Y:S01]  /*2ab20*/  ISETP.LT.AND P3, PT, R11, UR26, !P0 ;  /* 0x0000001a0b007c0c */ /* 0x000fe2000c761270 */
[----:B------:R-:W-:Y:S02]  /*2ab30*/  ULDC.64 UR26, c[0x0][0x228] ;  /* 0x00008a00001a7ab9 */ /* 0x000fe40000000a00 */
[----:B------:R-:W-:Y:S01]  /*2ab40*/  ISETP.LT.AND P2, PT, R12, UR26, !P2 ;  /* 0x0000001a0c007c0c */ /* 0x000fe2000d741270 */
[----:B------:R-:W-:Y:S01]  /*2ab50*/  IMAD.WIDE R210, R15, 0x4, R208 ;  /* 0x000000040fd27825 */ /* 0x000fe200078e02d0 */
[----:B------:R-:W-:Y:S01]  /*2ab60*/  ISETP.LT.AND P6, PT, R13, UR6, !P0 ;  /* 0x000000060d007c0c */ /* 0x000fe2000c7c1270 */
[----:B------:R-:W-:-:S02]  /*2ab70*/  ULDC UR6, c[0x0][0x228] ;  /* 0x00008a0000067ab9 */ /* 0x000fc40000000800 */
[----:B------:R-:W-:-:S08]  /*2ab80*/  IMAD.WIDE R244, R15, 0x4, R8 ;  /* 0x000000040ff47825 */ /* 0x000fd000078e0208 */
[----:B---3--:R1:W-:Y:S01]  /*2ab90*/  @P2 STG.E desc[UR16][R2.64], R251 ;  /* 0x000000fb02002986 */ /* 0x0083e2000c101910 */
[----:B------:R-:W-:-:S04]  /*2aba0*/  IMAD.WIDE R246, R15, 0x4, R150 ;  /* 0x000000040ff67825 */ /* 0x000fc800078e0296 */
[----:B-1----:R-:W-:Y:S01]  /*2abb0*/  VIADD R2, R10, 0x6 ;  /* 0x000000060a027836 */ /* 0x002fe20000000000 */
[----:B------:R-:W3:Y:S04]  /*2abc0*/  LDL.LU R251, [R1+0xfc0] ;  /* 0x000fc00001fb7983 */ /* 0x000ee80000300800 */
[----:B--2---:R-:W-:Y:S01]  /*2abd0*/  @P3 STG.E desc[UR16][R210.64], R248 ;  /* 0x000000f8d2003986 */ /* 0x004fe2000c101910 */
[----:B------:R-:W-:Y:S01]  /*2abe0*/  ISETP.LT.AND P3, PT, R12, UR4, !P0 ;  /* 0x000000040c007c0c */ /* 0x000fe2000c761270 */
[----:B------:R-:W-:Y:S02]  /*2abf0*/  ULDC UR4, c[0x0][0x22c] ;  /* 0x00008b0000047ab9 */ /* 0x000fe40000000800 */
[----:B------:R-:W-:Y:S01]  /*2ac00*/  ISETP.GE.AND P2, PT, R2, UR4, PT ;  /* 0x0000000402007c0c */ /* 0x000fe2000bf46270 */
[----:B------:R-:W-:Y:S01]  /*2ac10*/  IMAD.WIDE R2, R15, 0x4, R148 ;  /* 0x000000040f027825 */ /* 0x000fe200078e0294 */
[----:B----4-:R1:W-:Y:S01]  /*2ac20*/  @P5 STG.E desc[UR16][R244.64], R0 ;  /* 0x00000000f4005986 */ /* 0x0103e2000c101910 */
[----:B------:R-:W-:Y:S01]  /*2ac30*/  ISETP.LT.AND P0, PT, R11, UR6, !P1 ;  /* 0x000000060b007c0c */ /* 0x000fe2000cf01270 */
[----:B------:R-:W-:Y:S01]  /*2ac40*/  ULDC UR4, c[0x0][0x22c] ;  /* 0x00008b0000047ab9 */ /* 0x000fe20000000800 */
[----:B-1----:R-:W-:Y:S01]  /*2ac50*/  IADD3 R0, R15, UR28, RZ ;  /* 0x0000001c0f007c10 */ /* 0x002fe2000fffe0ff */
[----:B------:R1:W-:Y:S01]  /*2ac60*/  @P6 STG.E desc[UR16][R246.64], R242 ;  /* 0x000000f2f6006986 */ /* 0x0003e2000c101910 */
[----:B------:R-:W-:Y:S01]  /*2ac70*/  ISETP.LT.AND P5, PT, R14, UR8, !P1 ;  /* 0x000000080e007c0c */ /* 0x000fe2000cfa1270 */
[----:B------:R-:W-:Y:S01]  /*2ac80*/  VIADD R248, R10, 0x7 ;  /* 0x000000070af87836 */ /* 0x000fe20000000000 */
[----:B------:R-:W-:Y:S01]  /*2ac90*/  ULDC UR6, c[0x0][0x228] ;  /* 0x00008a0000067ab9 */ /* 0x000fe20000000800 */
[----:B------:R2:W-:Y:S04]  /*2aca0*/  @P3 STG.E desc[UR16][R2.64], R249 ;  /* 0x000000f902003986 */ /* 0x0005e8000c101910 */
[----:B-1----:R-:W4:Y:S01]  /*2acb0*/  LDL.LU R242, [R1+0x208] ;  /* 0x0002080001f27983 */ /* 0x002f220000300800 */
[----:B------:R-:W-:Y:S01]  /*2acc0*/  ISETP.LT.AND P6, PT, R13, UR10, !P1 ;  /* 0x0000000a0d007c0c */ /* 0x000fe2000cfc1270 */
[----:B------:R-:W-:-:S04]  /*2acd0*/  IMAD.WIDE R210, R0, 0x4, R208 ;  /* 0x0000000400d27825 */ /* 0x000fc800078e02d0 */
[C---:B------:R-:W-:Y:S01]  /*2ace0*/  IMAD.WIDE R244, R0.reuse, 0x4, R8 ;  /* 0x0000000400f47825 */ /* 0x040fe200078e0208 */
[----:B------:R-:W3:Y:S03]  /*2acf0*/  LDL.LU R15, [R1+0x528] ;  /* 0x00052800010f7983 */ /* 0x000ee60000300800 */
[----:B------:R-:W-:Y:S01]  /*2ad00*/  IMAD.WIDE R246, R0, 0x4, R150 ;  /* 0x0000000400f67825 */ /* 0x000fe200078e0296 */
[----:B--2---:R-:W2:Y:S01]  /*2ad10*/  LDL.LU R3, [R1+0x508] ;  /* 0x0005080001037983 */ /* 0x004ea20000300800 */
[----:B------:R-:W-:Y:S01]  /*2ad20*/  ISETP.GE.AND P3, PT, R248, UR4, PT ;  /* 0x00000004f8007c0c */ /* 0x000fe2000bf66270 */
[----:B------:R-:W-:Y:S01]  /*2ad30*/  ULDC UR4, c[0x0][0x228] ;  /* 0x00008a0000047ab9 */ /* 0x000fe20000000800 */
[----:B------:R-:W-:Y:S01]  /*2ad40*/  ULDC UR8, c[0x0][0x228] ;  /* 0x00008a0000087ab9 */ /* 0x000fe20000000800 */
[----:B------:R-:W4:Y:S01]  /*2ad50*/  LDL.LU R249, [R1+0x308] ;  /* 0x0003080001f97983 */ /* 0x000f220000300800 */
[----:B------:R-:W-:-:S03]  /*2ad60*/  ULDC UR10, c[0x0][0x228] ;  /* 0x00008a00000a7ab9 */ /* 0x000fc60000000800 */
[----:B------:R-:W4:Y:S01]  /*2ad70*/  LDL.LU R248, [R1+0x8] ;  /* 0x0000080001f87983 */ /* 0x000f220000300800 */
[----:B------:R-:W-:Y:S01]  /*2ad80*/  ISETP.LT.AND P1, PT, R12, UR4, !P1 ;  /* 0x000000040c007c0c */ /* 0x000fe2000cf21270 */
[----:B------:R-:W-:Y:S02]  /*2ad90*/  ULDC UR4, c[0x0][0x228] ;  /* 0x00008a0000047ab9 */ /* 0x000fe40000000800 */
[----:B--2---:R-:W-:Y:S04]  /*2ada0*/  @P0 STG.E desc[UR16][R210.64], R3 ;  /* 0x00000003d2000986 */ /* 0x004fe8000c101910 */
[----:B---3--:R-:W-:Y:S04]  /*2adb0*/  @P5 STG.E desc[UR16][R244.64], R15 ;  /* 0x0000000ff4005986 */ /* 0x008fe8000c101910 */
[----:B------:R1:W-:Y:S04]  /*2adc0*/  @P6 STG.E desc[UR16][R246.64], R243 ;  /* 0x000000f3f6006986 */ /* 0x0003e8000c101910 */
[----:B-1----:R-:W2:Y:S04]  /*2add0*/  LDL.LU R247, [R1+0x108] ;  /* 0x0001080001f77983 */ /* 0x002ea80000300800 */
[----:B------:R-:W3:Y:S01]  /*2ade0*/  LDL.LU R243, [R1+0x50c] ;  /* 0x00050c0001f37983 */ /* 0x000ee20000300800 */
[----:B------:R-:W-:-:S02]  /*2adf0*/  ISETP.LT.AND P0, PT, R11, UR4, !P4 ;  /* 0x000000040b007c0c */ /* 0x000fc4000e701270 */
[C---:B------:R-:W-:Y:S01]  /*2ae00*/  IADD3 R15, R0.reuse, UR28, RZ ;  /* 0x0000001c000f7c10 */ /* 0x040fe2000fffe0ff */
[----:B------:R-:W-:Y:S01]  /*2ae10*/  IMAD.WIDE R2, R0, 0x4, R148 ;  /* 0x0000000400027825 */ /* 0x000fe200078e0294 */
[----:B------:R-:W-:Y:S01]  /*2ae20*/  ULDC UR4, c[0x0][0x228] ;  /* 0x00008a0000047ab9 */ /* 0x000fe20000000800 */
[----:B------:R-:W-:Y:S01]  /*2ae30*/  ISETP.LT.AND P6, PT, R14, UR6, !P4 ;  /* 0x000000060e007c0c */ /* 0x000fe2000e7c1270 */
[----:B------:R-:W-:Y:S01]  /*2ae40*/  ULDC UR6, c[0x0][0x228] ;  /* 0x00008a0000067ab9 */ /* 0x000fe20000000800 */
[----:B------:R-:W-:Y:S01]  /*2ae50*/  VIADD R244, R10, 0x8 ;  /* 0x000000080af47836 */ /* 0x000fe20000000000 */
[----:B------:R-:W-:Y:S01]  /*2ae60*/  ISETP.LT.AND P5, PT, R13, UR4, !P4 ;  /* 0x000000040d007c0c */ /* 0x000fe2000e7a1270 */
[----:B------:R-:W-:Y:S01]  /*2ae70*/  IMAD.WIDE R210, R15, 0x4, R208 ;  /* 0x000000040fd27825 */ /* 0x000fe200078e02d0 */
[----:B------:R-:W-:Y:S01]  /*2ae80*/  ULDC UR4, c[0x0][0x22c] ;  /* 0x00008b0000047ab9 */ /* 0x000fe20000000800 */
[----:B----4-:R1:W-:Y:S01]  /*2ae90*/  @P1 STG.E desc[UR16][R2.64], R249 ;  /* 0x000000f902001986 */ /* 0x0103e2000c101910 */
[----:B------:R-:W-:Y:S01]  /*2aea0*/  ISETP.GE.AND P1, PT, R244, UR4, PT ;  /* 0x00000004f4007c0c */ /* 0x000fe2000bf26270 */
[----:B------:R-:W-:Y:S01]  /*2aeb0*/  ULDC UR4, c[0x0][0x228] ;  /* 0x00008a0000047ab9 */ /* 0x000fe20000000800 */
[----:B------:R-:W-:Y:S01]  /*2aec0*/  ISETP.LT.AND P4, PT, R12, UR8, !P4 ;  /* 0x000000080c007c0c */ /* 0x000fe2000e781270 */
[----:B------:R4:W-:Y:S01]  /*2aed0*/  @P0 STG.E desc[UR16][R210.64], R242 ;  /* 0x000000f2d2000986 */ /* 0x0009e2000c101910 */
[----:B------:R-:W-:Y:S01]  /*2aee0*/  ISETP.LT.AND P0, PT, R11, UR4, !P2 ;  /* 0x000000040b007c0c */ /* 0x000fe2000d701270 */
[----:B------:R-:W-:Y:S01]  /*2aef0*/  IMAD.WIDE R244, R15, 0x4, R148 ;  /* 0x000000040ff47825 */ /* 0x000fe200078e0294 */
[----:B------:R-:W-:Y:S01]  /*2af00*/  ULDC UR4, c[0x0][0x228] ;  /* 0x00008a0000047ab9 */ /* 0x000fe20000000800 */
[----:B------:R-:W-:-:S02]  /*2af10*/  ULDC UR8, c[0x0][0x228] ;  /* 0x00008a0000087ab9 */ /* 0x000fc40000000800 */
[C---:B-1----:R-:W-:Y:S01]  /*2af20*/  IMAD.WIDE R2, R15.reuse, 0x4, R8 ;  /* 0x000000040f027825 */ /* 0x042fe200078e0208 */
[----:B------:R-:W3:Y:S03]  /*2af30*/  LDL.LU R249, [R1+0x51c] ;  /* 0x00051c0001f97983 */ /* 0x000ee60000300800 */
[C---:B----4-:R-:W-:Y:S01]  /*2af40*/  IMAD.WIDE R210, R15.reuse, 0x4, R150 ;  /* 0x000000040fd27825 */ /* 0x050fe200078e0296 */
[----:B------:R-:W4:Y:S03]  /*2af50*/  LDL.LU R242, [R1+0x20c] ;  /* 0x00020c0001f27983 */ /* 0x000f260000300800 */
[----:B------:R-:W-:-:S05]  /*2af60*/  VIADD R15, R15, UR28 ;  /* 0x0000001c0f0f7c36 */ /* 0x000fca0008000000 */
[C---:B------:R-:W-:Y:S01]  /*2af70*/  IADD3 R0, R15.reuse, UR28, RZ ;  /* 0x0000001c0f007c10 */ /* 0x040fe2000fffe0ff */
[----:B--2---:R1:W-:Y:S04]  /*2af80*/  @P6 STG.E desc[UR16][R2.64], R247 ;  /* 0x000000f702006986 */ /* 0x0043e8000c101910 */
[----:B------:R2:W-:Y:S04]  /*2af90*/  @P5 STG.E desc[UR16][R210.64], R248 ;  /* 0x000000f8d2005986 */ /* 0x0005e8000c101910 */
[----:B------:R3:W-:Y:S01]  /*2afa0*/  @P4 STG.E desc[UR16][R244.64], R250 ;  /* 0x000000faf4004986 */ /* 0x0007e2000c101910 */
[----:B-1----:R-:W-:Y:S01]  /*2afb0*/  IMAD.WIDE R2, R15, 0x4, R208 ;  /* 0x000000040f027825 */ /* 0x002fe200078e02d0 */
[----:B------:R-:W-:Y:S01]  /*2afc0*/  ISETP.LT.AND P4, PT, R14, UR4, !P2 ;  /* 0x000000040e007c0c */ /* 0x000fe2000d781270 */
[----:B------:R-:W-:-:S02]  /*2afd0*/  ULDC UR4, c[0x0][0x22c] ;  /* 0x00008b0000047ab9 */ /* 0x000fc40000000800 */
[----:B--2---:R-:W-:Y:S01]  /*2afe0*/  VIADD R248, R10, 0x9 ;  /* 0x000000090af87836 */ /* 0x004fe20000000000 */
[----:B---3--:R1:W-:Y:S01]  /*2aff0*/  @P0 STG.E desc[UR16][R2.64], R243 ;  /* 0x000000f302000986 */ /* 0x0083e2000c101910 */
[----:B------:R-:W-:-:S03]  /*2b000*/  IMAD.WIDE R210, R15, 0x4, R150 ;  /* 0x000000040fd27825 */ /* 0x000fc600078e0296 */
[----:B------:R-:W2:Y:S01]  /*2b010*/  LDL.LU R250, [R1+0x10c] ;  /* 0x00010c0001fa7983 */ /* 0x000ea20000300800 */
[C---:B------:R-:W-:Y:S01]  /*2b020*/  IMAD.WIDE R244, R15.reuse, 0x4, R148 ;  /* 0x000000040ff47825 */ /* 0x040fe200078e0294 */
[----:B------:R-:W-:Y:S01]  /*2b030*/  ISETP.GE.AND P0, PT, R248, UR4, PT ;  /* 0x00000004f8007c0c */ /* 0x000fe2000bf06270 */
[----:B------:R-:W-:Y:S01]  /*2b040*/  ULDC UR4, c[0x0][0x228] ;  /* 0x00008a0000047ab9 */ /* 0x000fe20000000800 */
[----:B-1----:R-:W3:Y:S01]  /*2b050*/  LDL.LU R243, [R1+0xc] ;  /* 0x00000c0001f37983 */ /* 0x002ee20000300800 */
[----:B------:R-:W-:-:S03]  /*2b060*/  IMAD.WIDE R2, R15, 0x4, R8 ;  /* 0x000000040f027825 */ /* 0x000fc600078e0208 */
[----:B------:R-:W4:Y:S04]  /*2b070*/  LDL.LU R15, [R1+0x30c] ;  /* 0x00030c00010f7983 */ /* 0x000f280000300800 */
[----:B------:R-:W2:Y:S01]  /*2b080*/  LDL.LU R248, [R1+0x52c] ;  /* 0x00052c0001f87983 */ /* 0x000ea20000300800 */
[----:B------:R-:W-:Y:S01]  /*2b090*/  ISETP.LT.AND P5, PT, R13, UR6, !P2 ;  /* 0x000000060d007c0c */ /* 0x000fe2000d7a1270 */
[----:B------:R-:W-:Y:S01]  /*2b0a0*/  IMAD.WIDE R246, R0, 0x4, R208 ;  /* 0x0000000400f67825 */ /* 0x000fe200078e02d0 */
[----:B------:R-:W-:Y:S01]  /*2b0b0*/  ISETP.LT.AND P2, PT, R12, UR8, !P2 ;  /* 0x000000080c007c0c */ /* 0x000fe2000d741270 */
[----:B------:R-:W-:Y:S01]  /*2b0c0*/  ULDC UR6, c[0x0][0x228] ;  /* 0x00008a0000067ab9 */ /* 0x000fe20000000800 */
[----:B------:R-:W-:Y:S01]  /*2b0d0*/  ISETP.LT.AND P6, PT, R11, UR10, !P3 ;  /* 0x0000000a0b007c0c */ /* 0x000fe2000dfc1270 */
[----:B------:R-:W-:Y:S01]  /*2b0e0*/  ULDC UR8, c[0x0][0x228] ;  /* 0x00008a0000087ab9 */ /* 0x000fe20000000800 */
[----:B------:R-:W-:Y:S01]  /*2b0f0*/  ULDC UR10, c[0x0][0x228] ;  /* 0x00008a00000a7ab9 */ /* 0x000fe20000000800 */
[----:B--2---:R1:W-:Y:S06]  /*2b100*/  @P4 STG.E desc[UR16][R2.64], R248 ;  /* 0x000000f802004986 */ /* 0x0043ec000c101910 */
[----:B------:R2:W-:Y:S04]  /*2b110*/  @P5 STG.E desc[UR16][R210.64], R249 ;  /* 0x000000f9d2005986 */ /* 0x0005e8000c101910 */
[----:B----4-:R-:W-:Y:S04]  /*2b120*/  @P2 STG.E desc[UR16][R244.64], R15 ;  /* 0x0000000ff4002986 */ /* 0x010fe8000c101910 */
[----:B-1----:R-:W4:Y:S04]  /*2b130*/  LDL.LU R248, [R1+0x550] ;  /* 0x0005500001f87983 */ /* 0x002f280000300800 */
[----:B--2---:R-:W2:Y:S04]  /*2b140*/  LDL.LU R249, [R1+0x530] ;  /* 0x0005300001f97983 */ /* 0x004ea80000300800 */
[----:B------:R1:W-:Y:S04]  /*2b150*/  @P6 STG.E desc[UR16][R246.64], R242 ;  /* 0x000000f2f6006986 */ /* 0x0003e8000c101910 */
[----:B-1----:R-:W2:Y:S01]  /*2b160*/  LDL.LU R242, [R1+0x540] ;  /* 0x0005400001f27983 */ /* 0x002ea20000300800 */
[----:B------:R-:W-:Y:S01]  /*2b170*/  ISETP.LT.AND P2, PT, R14, UR4, !P3 ;  /* 0x000000040e007c0c */ /* 0x000fe2000df41270 */
[----:B------:R-:W-:-:S02]  /*2b180*/  ULDC UR4, c[0x0][0x228] ;  /* 0x00008a0000047ab9 */ /* 0x000fc40000000800 */
[----:B------:R-:W-:Y:S01]  /*2b190*/  ISETP.LT.AND P4, PT, R13, UR4, !P3 ;  /* 0x000000040d007c0c */ /* 0x000fe2000df81270 */
[----:B------:R-:W-:Y:S01]  /*2b1a0*/  IMAD.WIDE R2, R0, 0x4, R8 ;  /* 0x0000000400027825 */ /* 0x000fe200078e0208 */
[----:B------:R-:W-:Y:S01]  /*2b1b0*/  ISETP.LT.AND P3, PT, R12, UR6, !P3 ;  /* 0x000000060c007c0c */ /* 0x000fe2000df61270 */
[----:B------:R-:W-:Y:S02]  /*2b1c0*/  ULDC UR4, c[0x0][0x22c] ;  /* 0x00008b0000047ab9 */ /* 0x000fe40000000800 */
[----:B------:R-:W-:Y:S02]  /*2b1d0*/  VIADD R244, R10, 0xa ;  /* 0x0000000a0af47836 */ /* 0x000fe40000000000 */
[----:B------:R-:W-:Y:S01]  /*2b1e0*/  IMAD.WIDE R210, R0, 0x4, R150 ;  /* 0x0000000400d27825 */ /* 0x000fe200078e0296 */
[----:B------:R-:W-:Y:S01]  /*2b1f0*/  ISETP.LT.AND P5, PT, R11, UR8, !P1 ;  /* 0x000000080b007c0c */ /* 0x000fe2000cfa1270 */
[----:B------:R-:W-:Y:S01]  /*2b200*/  ULDC UR6, c[0x0][0x228] ;  /* 0x00008a0000067ab9 */ /* 0x000fe20000000800 */
[----:B------:R1:W-:Y:S01]  /*2b210*/  @P2 STG.E desc[UR16][R2.64], R250 ;  /* 0x000000fa02002986 */ /* 0x0003e2000c101910 */
[----:B------:R-:W-:Y:S01]  /*2b220*/  ISETP.GE.AND P2, PT, R244, UR4, PT ;  /* 0x00000004f4007c0c */ /* 0x000fe2000bf46270 */
[----:B------:R-:W-:Y:S01]  /*2b230*/  ULDC UR4, c[0x0][0x228] ;  /* 0x00008a0000047ab9 */ /* 0x000fe20000000800 */
[----:B------:R-:W-:Y:S01]  /*2b240*/  ISETP.LT.AND P6, PT, R14, UR10, !P1 ;  /* 0x0000000a0e007c0c */ /* 0x000fe2000cfc1270 */
[----:B---3--:R3:W-:Y:S01]  /*2b250*/  @P4 STG.E desc[UR16][R210.64], R243 ;  /* 0x000000f3d2004986 */ /* 0x0087e2000c101910 */
[C---:B------:R-:W-:Y:S01]  /*2b260*/  VIADD R15, R0.reuse, UR28 ;  /* 0x0000001c000f7c36 */ /* 0x040fe20008000000 */
[----:B------:R-:W-:Y:S01]  /*2b270*/  ISETP.LT.AND P4, PT, R13, UR4, !P1 ;  /* 0x000000040d007c0c */ /* 0x000fe2000cf81270 */
[----:B------:R-:W-:Y:S01]  /*2b280*/  ULDC UR4, c[0x0][0x228] ;  /* 0x00008a0000047ab9 */ /* 0x000fe20000000800 */
[----:B------:R-:W-:Y:S01]  /*2b290*/  ULDC UR8, c[0x0][0x228] ;  /* 0x00008a0000087ab9 */ /* 0x000fe20000000800 */
[----:B-1----:R-:W-:Y:S01]  /*2b2a0*/  IMAD.WIDE R2, R0, 0x4, R148 ;  /* 0x0000000400027825 */ /* 0x002fe200078e0294 */
[----:B------:R-:W2:Y:S01]  /*2b2b0*/  LDL.LU R250, [R1+0x110] ;  /* 0x0001100001fa7983 */ /* 0x000ea20000300800 */
[----:B------:R-:W-:-:S02]  /*2b2c0*/  ULDC UR10, c[0x0][0x228] ;  /* 0x00008a00000a7ab9 */ /* 0x000fc40000000800 */
[C---:B---3--:R-:W-:Y:S01]  /*2b2d0*/  IMAD.WIDE R210, R15.reuse, 0x4, R208 ;  /* 0x000000040fd27825 */ /* 0x048fe200078e02d0 */
[----:B------:R1:W-:Y:S03]  /*2b2e0*/  @P3 STG.E desc[UR16][R2.64], R251 ;  /* 0x000000fb02003986 */ /* 0x0003e6000c101910 */
[C---:B------:R-:W-:Y:S01]  /*2b2f0*/  IMAD.WIDE R244, R15.reuse, 0x4, R8 ;  /* 0x000000040ff47825 */ /* 0x040fe200078e0208 */
[----:B------:R-:W3:Y:S01]  /*2b300*/  LDL.LU R243, [R1+0x10] ;  /* 0x0000100001f37983 */ /* 0x000ee20000300800 */
[----:B------:R-:W-:Y:S01]  /*2b310*/  ISETP.LT.AND P1, PT, R12, UR4, !P1 ;  /* 0x000000040c007c0c */ /* 0x000fe2000cf21270 */
[----:B------:R-:W-:Y:S01]  /*2b320*/  ULDC UR4, c[0x0][0x22c] ;  /* 0x00008b0000047ab9 */ /* 0x000fe20000000800 */
[C---:B-1----:R-:W-:Y:S01]  /*2b330*/  IMAD.WIDE R2, R15.reuse, 0x4, R150 ;  /* 0x000000040f027825 */ /* 0x042fe200078e0296 */
[----:B------:R-:W3:Y:S01]  /*2b340*/  LDL.LU R251, [R1+0x554] ;  /* 0x0005540001fb7983 */ /* 0x000ee20000300800 */
[----:B------:R-:W-:-:S03]  /*2b350*/  IADD3 R0, R15, UR28, RZ ;  /* 0x0000001c0f007c10 */ /* 0x000fc6000fffe0ff */
[----:B----4-:R1:W-:Y:S04]  /*2b360*/  @P5 STG.E desc[UR16][R210.64], R248 ;  /* 0x000000f8d2005986 */ /* 0x0103e8000c101910 */
[----:B--2---:R2:W-:Y:S01]  /*2b370*/  @P6 STG.E desc[UR16][R244.64], R249 ;  /* 0x000000f9f4006986 */ /* 0x0045e2000c101910 */
[----:B-1----:R-:W-:-:S03]  /*2b380*/  VIADD R248, R10, 0xb ;  /* 0x0000000b0af87836 */ /* 0x002fc60000000000 */
[----:B--2---:R-:W2:Y:S04]  /*2b390*/  LDL.LU R249, [R1+0x534] ;  /* 0x0005340001f97983 */ /* 0x004ea80000300800 */
[----:B------:R1:W-:Y:S01]  /*2b3a0*/  @P4 STG.E desc[UR16][R2.64], R242 ;  /* 0x000000f202004986 */ /* 0x0003e2000c101910 */
[----:B------:R-:W-:Y:S02]  /*2b3b0*/  ISETP.GE.AND P4, PT, R248, UR4, PT ;  /* 0x00000004f8007c0c */ /* 0x000fe4000bf86270 */
[----:B------:R-:W-:Y:S02]  /*2b3c0*/  ISETP.LT.AND P3, PT, R11, UR6, !P0 ;  /* 0x000000060b007c0c */ /* 0x000fe4000c761270 */
[----:B------:R-:W-:Y:S01]  /*2b3d0*/  ISETP.LT.AND P5, PT, R14, UR8, !P0 ;  /* 0x000000080e007c0c */ /* 0x000fe2000c7a1270 */
[C---:B------:R-:W-:Y:S01]  /*2b3e0*/  IMAD.WIDE R210, R0.reuse, 0x4, R208 ;  /* 0x0000000400d27825 */ /* 0x040fe200078e02d0 */
[----:B------:R-:W-:Y:S01]  /*2b3f0*/  ISETP.LT.AND P6, PT, R13, UR10, !P0 ;  /* 0x0000000a0d007c0c */ /* 0x000fe2000c7c1270 */
[----:B------:R-:W-:Y:S01]  /*2b400*/  ULDC UR4, c[0x0][0x228] ;  /* 0x00008a0000047ab9 */ /* 0x000fe20000000800 */
[----:B------:R-:W-:Y:S01]  /*2b410*/  ULDC UR6, c[0x0][0x228] ;  /* 0x00008a0000067ab9 */ /* 0x000fe20000000800 */
[----:B------:R-:W-:Y:S01]  /*2b420*/  IMAD.WIDE R244, R0, 0x4, R8 ;  /* 0x0000000400f47825 */ /* 0x000fe200078e0208 */
[----:B------:R-:W-:Y:S01]  /*2b430*/  ULDC UR8, c[0x0][0x228] ;  /* 0x00008a0000087ab9 */ /* 0x000fe20000000800 */
[----:B-1----:R-:W4:Y:S01]  /*2b440*/  LDL.LU R242, [R1+0x544] ;  /* 0x0005440001f27983 */ /* 0x002f220000300800 */
[----:B------:R-:W-:Y:S01]  /*2b450*/  ULDC UR10, c[0x0][0x228] ;  /* 0x00008a00000a7ab9 */ /* 0x000fe20000000800 */
[----:B------:R-:W-:-:S02]  /*2b460*/  IMAD.WIDE R2, R15, 0x4, R148 ;  /* 0x000000040f027825 */ /* 0x000fc400078e0294 */
[----:B------:R-:W3:Y:S04]  /*2b470*/  LDL.LU R15, [R1+0x310] ;  /* 0x00031000010f7983 */ /* 0x000ee80000300800 */
[----:B------:R-:W2:Y:S01]  /*2b480*/  LDL.LU R248, [R1+0x400] ;  /* 0x0004000001f87983 */ /* 0x000ea20000300800 */
[----:B------:R-:W-:-:S03]  /*2b490*/  IMAD.WIDE R246, R0, 0x4, R150 ;  /* 0x0000000400f67825 */ /* 0x000fc600078e0296 */
[----:B--2---:R1:W-:Y:S04]  /*2b4a0*/  @P1 STG.E desc[UR16][R2.64], R248 ;  /* 0x000000f802001986 */ /* 0x0043e8000c101910 */
[----:B---3--:R2:W-:Y:S01]  /*2b4b0*/  @P3 STG.E desc[UR16][R210.64], R15 ;  /* 0x0000000fd2003986 */ /* 0x0085e2000c101910 */
[----:B------:R-:W-:Y:S01]  /*2b4c0*/  ISETP.LT.AND P3, PT, R12, UR4, !P0 ;  /* 0x000000040c007c0c */ /* 0x000fe2000c761270 */
[----:B------:R-:W-:Y:S02]  /*2b4d0*/  ULDC UR4, c[0x0][0x22c] ;  /* 0x00008b0000047ab9 */ /* 0x000fe40000000800 */
[----:B------:R3:W-:Y:S01]  /*2b4e0*/  @P5 STG.E desc[UR16][R244.64], R250 ;  /* 0x000000faf4005986 */ /* 0x0007e2000c101910 */
[----:B-1----:R-:W-:-:S03]  /*2b4f0*/  VIADD R2, R10, 0xc ;  /* 0x0000000c0a027836 */ /* 0x002fc60000000000 */
[----:B------:R1:W-:Y:S01]  /*2b500*/  @P6 STG.E desc[UR16][R246.64], R243 ;  /* 0x000000f3f6006986 */ /* 0x0003e2000c101910 */
[----:B--2---:R-:W-:Y:S02]  /*2b510*/  IADD3 R15, R0, UR28, RZ ;  /* 0x0000001c000f7c10 */ /* 0x004fe4000fffe0ff */
[----:B------:R-:W-:Y:S01]  /*2b520*/  ISETP.GE.AND P1, PT, R2, UR4, PT ;  /* 0x0000000402007c0c */ /* 0x000fe2000bf26270 */
[----:B------:R-:W-:Y:S01]  /*2b530*/  IMAD.WIDE R2, R0, 0x4, R148 ;  /* 0x0000000400027825 */ /* 0x000fe200078e0294 */
[----:B---3--:R-:W2:Y:S01]  /*2b540*/  LDL.LU R250, [R1+0x404] ;  /* 0x0004040001fa7983 */ /* 0x008ea20000300800 */
[----:B------:R-:W-:Y:S01]  /*2b550*/  ISETP.LT.AND P0, PT, R11, UR6, !P2 ;  /* 0x000000060b007c0c */ /* 0x000fe2000d701270 */
[----:B------:R-:W-:Y:S01]  /*2b560*/  ULDC UR4, c[0x0][0x22c] ;  /* 0x00008b0000047ab9 */ /* 0x000fe20000000800 */
[----:B------:R-:W-:Y:S02]  /*2b570*/  ISETP.LT.AND P5, PT, R14, UR8, !P2 ;  /* 0x000000080e007c0c */ /* 0x000fe4000d7a1270 */
[----:B------:R-:W-:Y:S01]  /*2b580*/  ISETP.LT.AND P6, PT, R13, UR10, !P2 ;  /* 0x0000000a0d007c0c */ /* 0x000fe2000d7c1270 */
[----:B-1----:R-:W3:Y:S01]  /*2b590*/  LDL.LU R243, [R1+0x314] ;  /* 0x0003140001f37983 */ /* 0x002ee20000300800 */
[----:B------:R-:W-:Y:S01]  /*2b5a0*/  VIADD R248, R10, 0xd ;  /* 0x0000000d0af87836 */ /* 0x000fe20000000000 */
[----:B------:R-:W-:Y:S01]  /*2b5b0*/  ULDC UR6, c[0x0][0x228] ;  /* 0x00008a0000067ab9 */ /* 0x000fe20000000800 */
[C---:B------:R-:W-:Y:S01]  /*2b5c0*/  IMAD.WIDE R210, R15.reuse, 0x4, R208 ;  /* 0x000000040fd27825 */ /* 0x040fe200078e02d0 */
[----:B------:R-:W4:Y:S01]  /*2b5d0*/  LDL.LU R0, [R1+0x210] ;  /* 0x0002100001007983 */ /* 0x000f220000300800 */
[----:B------:R-:W-:Y:S01]  /*2b5e0*/  ULDC UR8, c[0x0][0x228] ;  /* 0x00008a0000087ab9 */ /* 0x000fe20000000800 */
[----:B------:R-:W-:Y:S01]  /*2b5f0*/  ULDC UR10, c[0x0][0x228] ;  /* 0x00008a00000a7ab9 */ /* 0x000fe20000000800 */
[----:B------:R-:W-:-:S04]  /*2b600*/  IMAD.WIDE R244, R15, 0x4, R8 ;  /* 0x000000040ff47825 */ /* 0x000fc800078e0208 */
[----:B------:R-:W-:Y:S01]  /*2b610*/  IMAD.WIDE R246, R15, 0x4, R150 ;  /* 0x000000040ff67825 */ /* 0x000fe200078e0296 */
[----:B----4-:R-:W-:Y:S01]  /*2b620*/  @P3 STG.E desc[UR16][R2.64], R0 ;  /* 0x0000000002003986 */ /* 0x010fe2000c101910 */
[----:B------:R-:W-:Y:S01]  /*2b630*/  ISETP.GE.AND P3, PT, R248, UR4, PT ;  /* 0x00000004f8007c0c */ /* 0x000fe2000bf66270 */
[----:B------:R-:W-:Y:S02]  /*2b640*/  ULDC UR4, c[0x0][0x228] ;  /* 0x00008a0000047ab9 */ /* 0x000fe40000000800 */
[----:B------:R-:W-:Y:S04]  /*2b650*/  @P0 STG.E desc[UR16][R210.64], R251 ;  /* 0x000000fbd2000986 */ /* 0x000fe8000c101910 */
[----:B------:R1:W-:Y:S04]  /*2b660*/  @P5 STG.E desc[UR16][R244.64], R249 ;  /* 0x000000f9f4005986 */ /* 0x0003e8000c101910 */
[----:B------:R-:W4:Y:S04]  /*2b670*/  LDL.LU R248, [R1+0x14] ;  /* 0x0000140001f87983 */ /* 0x000f280000300800 */
[----:B------:R2:W-:Y:S04]  /*2b680*/  @P6 STG.E desc[UR16][R246.64], R242 ;  /* 0x000000f2f6006986 */ /* 0x0005e8000c101910 */
[----:B-1----:R-:W4:Y:S04]  /*2b690*/  LDL.LU R249, [R1+0x214] ;  /* 0x0002140001f97983 */ /* 0x002f280000300800 */
[----:B--2---:R-:W2:Y:S04]  /*2b6a0*/  LDL.LU R247, [R1+0x114] ;  /* 0x0001140001f77983 */ /* 0x004ea80000300800 */
[----:B------:R-:W4:Y:S01]  /*2b6b0*/  LDL.LU R242, [R1+0x558] ;  /* 0x0005580001f27983 */ /* 0x000f220000300800 */
[----:B------:R-:W-:Y:S01]  /*2b6c0*/  ISETP.LT.AND P2, PT, R12, UR4, !P2 ;  /* 0x000000040c007c0c */ /* 0x000fe2000d741270 */
[----:B------:R-:W-:-:S02]  /*2b6d0*/  ULDC UR4, c[0x0][0x228] ;  /* 0x00008a0000047ab9 */ /* 0x000fc40000000800 */
[----:B------:R-:W-:Y:S02]  /*2b6e0*/  ISETP.LT.AND P0, PT, R11, UR4, !P4 ;  /* 0x000000040b007c0c */ /* 0x000fe4000e701270 */
[C---:B------:R-:W-:Y:S01]  /*2b6f0*/  IADD3 R0, R15.reuse, UR28, RZ ;  /* 0x0000001c0f007c10 */ /* 0x040fe2000fffe0ff */
[----:B------:R-:W-:Y:S01]  /*2b700*/  IMAD.WIDE R2, R15, 0x4, R148 ;  /* 0x000000040f027825 */ /* 0x000fe200078e0294 */
[----:B------:R-:W-:Y:S01]  /*2b710*/  ULDC UR4, c[0x0][0x228] ;  /* 0x00008a0000047ab9 */ /* 0x000fe20000000800 */
[----:B------:R-:W-:Y:S01]  /*2b720*/  ISETP.LT.AND P6, PT, R14, UR6, !P4 ;  /* 0x000000060e007c0c */ /* 0x000fe2000e7c1270 */
[----:B------:R-:W4:Y:S01]  /*2b730*/  LDL.LU R251, [R1+0x548] ;  /* 0x0005480001fb7983 */ /* 0x000f220000300800 */
[----:B------:R-:W-:Y:S01]  /*2b740*/  VIADD R244, R10, 0xe ;  /* 0x0000000e0af47836 */ /* 0x000fe20000000000 */
[----:B------:R-:W-:Y:S01]  /*2b750*/  ISETP.LT.AND P5, PT, R13, UR4, !P4 ;  /* 0x000000040d007c0c */ /* 0x000fe2000e7a1270 */
[----:B------:R-:W-:Y:S01]  /*2b760*/  IMAD.WIDE R210, R0, 0x4, R208 ;  /* 0x0000000400d27825 */ /* 0x000fe200078e02d0 */
[----:B------:R-:W-:Y:S01]  /*2b770*/  ULDC UR4, c[0x0][0x22c] ;  /* 0x00008b0000047ab9 */ /* 0x000fe20000000800 */
[----:B------:R1:W-:Y:S01]  /*2b780*/  @P2 STG.E desc[UR16][R2.64], R250 ;  /* 0x000000fa02002986 */ /* 0x0003e2000c101910 */
[----:B------:R-:W-:Y:S01]  /*2b790*/  ISETP.GE.AND P2, PT, R244, UR4, PT ;  /* 0x00000004f4007c0c */ /* 0x000fe2000bf46270 */
[----:B------:R-:W-:Y:S01]  /*2b7a0*/  ULDC UR4, c[0x0][0x228] ;  /* 0x00008a0000047ab9 */ /* 0x000fe20000000800 */
[----:B------:R-:W-:Y:S01]  /*2b7b0*/  ISETP.LT.AND P4, PT, R12, UR8, !P4 ;  /* 0x000000080c007c0c */ /* 0x000fe2000e781270 */
[----:B---3--:R3:W-:Y:S01]  /*2b7c0*/  @P0 STG.E desc[UR16][R210.64], R243 ;  /* 0x000000f3d2000986 */ /* 0x0087e2000c101910 */
[----:B------:R-:W-:Y:S01]  /*2b7d0*/  ISETP.LT.AND P0, PT, R11, UR4, !P1 ;  /* 0x000000040b007c0c */ /* 0x000fe2000cf01270 */
[C---:B------:R-:W-:Y:S01]  /*2b7e0*/  VIADD R15, R0.reuse, UR28 ;  /* 0x0000001c000f7c36 */ /* 0x040fe20008000000 */
[----:B------:R-:W-:Y:S01]  /*2b7f0*/  ULDC UR4, c[0x0][0x228] ;  /* 0x00008a0000047ab9 */ /* 0x000fe20000000800 */
[----:B------:R-:W-:Y:S01]  /*2b800*/  ULDC UR6, c[0x0][0x228] ;  /* 0x00008a0000067ab9 */ /* 0x000fe20000000800 */
[----:B-1----:R-:W-:Y:S01]  /*2b810*/  IMAD.WIDE R2, R0, 0x4, R8 ;  /* 0x0000000400027825 */ /* 0x002fe200078e0208 */
[----:B------:R-:W4:Y:S01]  /*2b820*/  LDL.LU R250, [R1+0x408] ;  /* 0x0004080001fa7983 */ /* 0x000f220000300800 */
[----:B------:R-:W-:-:S02]  /*2b830*/  ULDC UR8, c[0x0][0x228] ;  /* 0x00008a0000087ab9 */ /* 0x000fc40000000800 */
[C---:B---3--:R-:W-:Y:S01]  /*2b840*/  IMAD.WIDE R210, R0.reuse, 0x4, R150 ;  /* 0x0000000400d27825 */ /* 0x048fe200078e0296 */
[----:B------:R-:W3:Y:S03]  /*2b850*/  LDL.LU R243, [R1+0x318] ;  /* 0x0003180001f37983 */ /* 0x000ee60000300800 */
[----:B------:R-:W-:Y:S01]  /*2b860*/  IMAD.WIDE R244, R0, 0x4, R148 ;  /* 0x0000000400f47825 */ /* 0x000fe200078e0294 */
[C---:B------:R-:W-:Y:S01]  /*2b870*/  IADD3 R0, R15.reuse, UR28, RZ ;  /* 0x0000001c0f007c10 */ /* 0x040fe2000fffe0ff */
[----:B--2---:R1:W-:Y:S04]  /*2b880*/  @P6 STG.E desc[UR16][R2.64], R247 ;  /* 0x000000f702006986 */ /* 0x0043e8000c101910 */
[----:B----4-:R2:W-:Y:S04]  /*2b890*/  @P5 STG.E desc[UR16][R210.64], R248 ;  /* 0x000000f8d2005986 */ /* 0x0105e8000c101910 */
[----:B------:R4:W-:Y:S01]  /*2b8a0*/  @P4 STG.E desc[UR16][R244.64], R249 ;  /* 0x000000f9f4004986 */ /* 0x0009e2000c101910 */
[----:B-1----:R-:W-:-:S04]  /*2b8b0*/  IMAD.WIDE R2, R15, 0x4, R208 ;  /* 0x000000040f027825 */ /* 0x002fc800078e02d0 */
[C---:B--2---:R-:W-:Y:S01]  /*2b8c0*/  IMAD.WIDE R210, R15.reuse, 0x4, R150 ;  /* 0x000000040fd27825 */ /* 0x044fe200078e0296 */
[----:B------:R1:W-:Y:S03]  /*2b8d0*/  @P0 STG.E desc[UR16][R2.64], R242 ;  /* 0x000000f202000986 */ /* 0x0003e6000c101910 */
[C---:B----4-:R-:W-:Y:S01]  /*2b8e0*/  IMAD.WIDE R244, R15.reuse, 0x4, R148 ;  /* 0x000000040ff47825 */ /* 0x050fe200078e0294 */
[----:B------:R-:W2:Y:S04]  /*2b8f0*/  LDL.LU R249, [R1+0x118] ;  /* 0x0001180001f97983 */ /* 0x000ea80000300800 */
[----:B-1----:R-:W4:Y:S01]  /*2b900*/  LDL.LU R242, [R1+0x18] ;  /* 0x0000180001f27983 */ /* 0x002f220000300800 */
[----:B------:R-:W-:-:S03]  /*2b910*/  IMAD.WIDE R2, R15, 0x4, R8 ;  /* 0x000000040f027825 */ /* 0x000fc600078e0208 */
[----:B------:R-:W3:Y:S01]  /*2b920*/  LDL.LU R15, [R1+0x538] ;  /* 0x00053800010f7983 */ /* 0x000ee20000300800 */
[----:B------:R-:W-:Y:S02]  /*2b930*/  ISETP.LT.AND P4, PT, R14, UR4, !P1 ;  /* 0x000000040e007c0c */ /* 0x000fe4000cf81270 */
[----:B------:R-:W-:Y:S01]  /*2b940*/  ISETP.LT.AND P6, PT, R11, UR10, !P3 ;  /* 0x0000000a0b007c0c */ /* 0x000fe2000dfc1270 */
[----:B------:R-:W-:Y:S01]  /*2b950*/  VIADD R248, R10, 0xf ;  /* 0x0000000f0af87836 */ /* 0x000fe20000000000 */
[----:B------:R-:W-:Y:S01]  /*2b960*/  ISETP.LT.AND P5, PT, R13, UR6, !P1 ;  /* 0x000000060d007c0c */ /* 0x000fe2000cfa1270 */
[----:B------:R-:W-:Y:S01]  /*2b970*/  IMAD.WIDE R246, R0, 0x4, R208 ;  /* 0x0000000400f67825 */ /* 0x000fe200078e02d0 */
[----:B------:R-:W-:Y:S01]  /*2b980*/  ISETP.LT.AND P1, PT, R12, UR8, !P1 ;  /* 0x000000080c007c0c */ /* 0x000fe2000cf21270 */
[----:B------:R-:W-:Y:S01]  /*2b990*/  ULDC UR4, c[0x0][0x22c] ;  /* 0x00008b0000047ab9 */ /* 0x000fe20000000800 */
[----:B------:R-:W-:Y:S01]  /*2b9a0*/  ULDC UR6, c[0x0][0x228] ;  /* 0x00008a0000067ab9 */ /* 0x000fe20000000800 */
[----:B------:R-:W-:Y:S01]  /*2b9b0*/  ISETP.GE.AND P0, PT, R248, UR4, PT ;  /* 0x00000004f8007c0c */ /* 0x000fe2000bf06270 */
[----:B------:R-:W-:Y:S01]  /*2b9c0*/  ULDC UR4, c[0x0][0x228] ;  /* 0x00008a0000047ab9 */ /* 0x000fe20000000800 */
[----:B------:R-:W4:Y:S01]  /*2b9d0*/  LDL.LU R248, [R1+0x55c] ;  /* 0x00055c0001f87983 */ /* 0x000f220000300800 */
[----:B------:R-:W-:Y:S01]  /*2b9e0*/  ULDC UR8, c[0x0][0x228] ;  /* 0x00008a0000087ab9 */ /* 0x000fe20000000800 */
[----:B------:R-:W-:-:S02]  /*2b9f0*/  ULDC UR10, c[0x0][0x228] ;  /* 0x00008a00000a7ab9 */ /* 0x000fc40000000800 */
[----:B---3--:R-:W-:Y:S04]  /*2ba00*/  @P4 STG.E desc[UR16][R2.64], R15 ;  /* 0x0000000f02004986 */ /* 0x008fe8000c101910 */
[----:B------:R-:W-:Y:S04]  /*2ba10*/  @P5 STG.E desc[UR16][R210.64], R251 ;  /* 0x000000fbd2005986 */ /* 0x000fe8000c101910 */
[----:B------:R1:W-:Y:S04]  /*2ba20*/  @P1 STG.E desc[UR16][R244.64], R250 ;  /* 0x000000faf4001986 */ /* 0x0003e8000c101910 */
[----:B------:R3:W-:Y:S04]  /*2ba30*/  @P6 STG.E desc[UR16][R246.64], R243 ;  /* 0x000000f3f6006986 */ /* 0x0007e8000c101910 */
[----:B-1----:R-:W4:Y:S04]  /*2ba40*/  LDL.LU R250, [R1+0x53c] ;  /* 0x00053c0001fa7983 */ /* 0x002f280000300800 */
[----:B---3--:R-:W3:Y:S04]  /*2ba50*/  LDL.LU R247, [R1+0x218] ;  /* 0x0002180001f77983 */ /* 0x008ee80000300800 */
[----:B------:R-:W3:Y:S01]  /*2ba60*/  LDL.LU R243, [R1+0x54c] ;  /* 0x00054c0001f37983 */ /* 0x000ee20000300800 */
[----:B------:R-:W-:Y:S01]  /*2ba70*/  ISETP.LT.AND P1, PT, R14, UR4, !P3 ;  /* 0x000000040e007c0c */ /* 0x000fe2000df21270 */
[----:B------:R-:W-:-:S02]  /*2ba80*/  ULDC UR4, c[0x0][0x228] ;  /* 0x00008a0000047ab9 */ /* 0x000fc40000000800 */
[----:B------:R-:W-:Y:S01]  /*2ba90*/  ISETP.LT.AND P4, PT, R13, UR4, !P3 ;  /* 0x000000040d007c0c */ /* 0x000fe2000df81270 */
[----:B------:R-:W-:Y:S01]  /*2baa0*/  IMAD.WIDE R210, R0, 0x4, R8 ;  /* 0x0000000400d27825 */ /* 0x000fe200078e0208 */
[----:B------:R-:W-:Y:S01]  /*2bab0*/  ISETP.LT.AND P3, PT, R12, UR6, !P3 ;  /* 0x000000060c007c0c */ /* 0x000fe2000df61270 */
[----:B------:R-:W-:Y:S02]  /*2bac0*/  ULDC UR4, c[0x0][0x22c] ;  /* 0x00008b0000047ab9 */ /* 0x000fe40000000800 */
[----:B------:R-:W-:Y:S01]  /*2bad0*/  VIADD R244, R10, 0x10 ;  /* 0x000000100af47836 */ /* 0x000fe20000000000 */
[----:B------:R-:W-:Y:S01]  /*2bae0*/  ISETP.LT.AND P5, PT, R11, UR8, !P2 ;  /* 0x000000080b007c0c */ /* 0x000fe2000d7a1270 */
[----:B------:R-:W-:Y:S01]  /*2baf0*/  IMAD.WIDE R2, R0, 0x4, R150 ;  /* 0x0000000400027825 */ /* 0x000fe200078e0296 */
[----:B------:R-:W-:Y:S01]  /*2bb00*/  ISETP.LT.AND P6, PT, R14, UR10, !P2 ;  /* 0x0000000a0e007c0c */ /* 0x000fe2000d7c1270 */
[----:B------:R-:W-:Y:S01]  /*2bb10*/  ULDC UR6, c[0x0][0x228] ;  /* 0x00008a0000067ab9 */ /* 0x000fe20000000800 */
[----:B--2---:R1:W-:Y:S01]  /*2bb20*/  @P1 STG.E desc[UR16][R210.64], R249 ;  /* 0x000000f9d2001986 */ /* 0x0043e2000c101910 */
[----:B------:R-:W-:Y:S01]  /*2bb30*/  ISETP.GE.AND P1, PT, R244, UR4, PT ;  /* 0x00000004f4007c0c */ /* 0x000fe2000bf26270 */
[C---:B------:R-:W-:Y:S01]  /*2bb40*/  VIADD R15, R0.reuse, UR28 ;  /* 0x0000001c000f7c36 */ /* 0x040fe20008000000 */
[----:B------:R-:W-:Y:S01]  /*2bb50*/  ULDC UR4, c[0x0][0x228] ;  /* 0x00008a0000047ab9 */ /* 0x000fe20000000800 */
[----:B----4-:R2:W-:Y:S01]  /*2bb60*/  @P4 STG.E desc[UR16][R2.64], R242 ;  /* 0x000000f202004986 */ /* 0x0105e2000c101910 */
[----:B------:R-:W-:Y:S01]  /*2bb70*/  ISETP.LT.AND P4, PT, R13, UR4, !P2 ;  /* 0x000000040d007c0c */ /* 0x000fe2000d781270 */
[----:B------:R-:W-:Y:S01]  /*2bb80*/  IMAD.WIDE R244, R15, 0x4, R8 ;  /* 0x000000040ff47825 */ /* 0x000fe200078e0208 */
[----:B------:R-:W-:Y:S01]  /*2bb90*/  ULDC UR4, c[0x0][0x228] ;  /* 0x00008a0000047ab9 */ /* 0x000fe20000000800 */
[----:B------:R-:W-:Y:S01]  /*2bba0*/  ULDC UR8, c[0x0][0x228] ;  /* 0x00008a0000087ab9 */ /* 0x000fe20000000800 */
[----:B------:R-:W-:Y:S01]  /*2bbb0*/  ULDC UR10, c[0x0][0x228] ;  /* 0x00008a00000a7ab9 */ /* 0x000fe20000000800 */
[----:B-1----:R-:W-:-:S04]  /*2bbc0*/  IMAD.WIDE R210, R0, 0x4, R148 ;  /* 0x0000000400d27825 */ /* 0x002fc800078e0294 */
[C---:B--2---:R-:W-:Y:S01]  /*2bbd0*/  IMAD.WIDE R2, R15.reuse, 0x4, R208 ;  /* 0x000000040f027825 */ /* 0x044fe200078e02d0 */
[----:B------:R-:W2:Y:S01]  /*2bbe0*/  LDL.LU R242, [R1+0x40c] ;  /* 0x00040c0001f27983 */ /* 0x000ea20000300800 */
[----:B------:R-:W-:-:S03]  /*2bbf0*/  IADD3 R0, R15, UR28, RZ ;  /* 0x0000001c0f007c10 */ /* 0x000fc6000fffe0ff */
[----:B------:R-:W4:Y:S04]  /*2bc00*/  LDL.LU R251, [R1+0x11c] ;  /* 0x00011c0001fb7983 */ /* 0x000f280000300800 */
[----:B------:R-:W4:Y:S04]  /*2bc10*/  LDL.LU R249, [R1+0x1c] ;  /* 0x00001c0001f97983 */ /* 0x000f280000300800 */
[----:B---3--:R-:W-:Y:S04]  /*2bc20*/  @P3 STG.E desc[UR16][R210.64], R247 ;  /* 0x000000f7d2003986 */ /* 0x008fe8000c101910 */
[----:B------:R1:W-:Y:S04]  /*2bc30*/  @P5 STG.E desc[UR16][R2.64], R248 ;  /* 0x000000f802005986 */ /* 0x0003e8000c101910 */
[----:B------:R-:W-:Y:S01]  /*2bc40*/  @P6 STG.E desc[UR16][R244.64], R250 ;  /* 0x000000faf4006986 */ /* 0x000fe2000c101910 */
[----:B-1----:R-:W-:-:S05]  /*2bc50*/  IMAD.WIDE R2, R15, 0x4, R150 ;  /* 0x000000040f027825 */ /* 0x002fca00078e0296 */
[----:B------:R1:W-:Y:S04]  /*2bc60*/  @P4 STG.E desc[UR16][R2.64], R243 ;  /* 0x000000f302004986 */ /* 0x0003e8000c101910 */
[----:B-1----:R-:W3:Y:S01]  /*2bc70*/  LDL.LU R243, [R1+0x21c] ;  /* 0x00021c0001f37983 */ /* 0x002ee20000300800 */
[----:B------:R-:W-:-:S03]  /*2bc80*/  IMAD.WIDE R2, R15, 0x4, R148 ;  /* 0x000000040f027825 */ /* 0x000fc600078e0294 */
[----:B------:R-:W3:Y:S04]  /*2bc90*/  LDL.LU R250, [R1+0x570] ;  /* 0x0005700001fa7983 */ /* 0x000ee80000300800 */
[----:B------:R-:W4:Y:S01]  /*2bca0*/  LDL.LU R15, [R1+0x31c] ;  /* 0x00031c00010f7983 */ /* 0x000f220000300800 */
[----:B------:R-:W-:Y:S02]  /*2bcb0*/  ISETP.LT.AND P2, PT, R12, UR4, !P2 ;  /* 0x000000040c007c0c */ /* 0x000fe4000d741270 */
[----:B------:R-:W-:Y:S01]  /*2bcc0*/  ISETP.LT.AND P3, PT, R11, UR6, !P0 ;  /* 0x000000060b007c0c */ /* 0x000fe2000c761270 */
[----:B------:R-:W-:Y:S01]  /*2bcd0*/  VIADD R248, R10, 0x11 ;  /* 0x000000110af87836 */ /* 0x000fe20000000000 */
[----:B------:R-:W-:Y:S01]  /*2bce0*/  ISETP.LT.AND P5, PT, R14, UR8, !P0 ;  /* 0x000000080e007c0c */ /* 0x000fe2000c7a1270 */
[C---:B------:R-:W-:Y:S01]  /*2bcf0*/  IMAD.WIDE R210, R0.reuse, 0x4, R208 ;  /* 0x0000000400d27825 */ /* 0x040fe200078e02d0 */
[----:B------:R-:W-:Y:S01]  /*2bd00*/  ISETP.LT.AND P6, PT, R13, UR10, !P0 ;  /* 0x0000000a0d007c0c */ /* 0x000fe2000c7c1270 */
[----:B------:R-:W-:Y:S01]  /*2bd10*/  ULDC UR4, c[0x0][0x22c] ;  /* 0x00008b0000047ab9 */ /* 0x000fe20000000800 */
[----:B------:R-:W-:Y:S01]  /*2bd20*/  ULDC UR6, c[0x0][0x228] ;  /* 0x00008a0000067ab9 */ /* 0x000fe20000000800 */
[----:B------:R-:W-:Y:S01]  /*2bd30*/  IMAD.WIDE R244, R0, 0x4, R8 ;  /* 0x0000000400f47825 */ /* 0x000fe200078e0208 */
[----:B------:R-:W-:Y:S01]  /*2bd40*/  ISETP.GE.AND P4, PT, R248, UR4, PT ;  /* 0x00000004f8007c0c */ /* 0x000fe2000bf86270 */
[----:B------:R-:W-:Y:S01]  /*2bd50*/  ULDC UR4, c[0x0][0x228] ;  /* 0x00008a0000047ab9 */ /* 0x000fe20000000800 */
[----:B------:R-:W-:Y:S01]  /*2bd60*/  ULDC UR8, c[0x0][0x228] ;  /* 0x00008a0000087ab9 */ /* 0x000fe20000000800 */
[----:B--2---:R1:W-:Y:S01]  /*2bd70*/  @P2 STG.E desc[UR16][R2.64], R242 ;  /* 0x000000f202002986 */ /* 0x0043e2000c101910 */
[----:B------:R-:W-:Y:S01]  /*2bd80*/  IMAD.WIDE R246, R0, 0x4, R150 ;  /* 0x0000000400f67825 */ /* 0x000fe200078e0296 */
[----:B------:R-:W-:-:S03]  /*2bd90*/  ULDC UR10, c[0x0][0x228] ;  /* 0x00008a00000a7ab9 */ /* 0x000fc60000000800 */
[----:B-1----:R-:W-:Y:S01]  /*2bda0*/  VIADD R2, R10, 0x12 ;  /* 0x000000120a027836 */ /* 0x002fe20000000000 */
[----:B------:R-:W2:Y:S04]  /*2bdb0*/  LDL.LU R242, [R1+0x560] ;  /* 0x0005600001f27983 */ /* 0x000ea80000300800 */
[----:B----4-:R1:W-:Y:S01]  /*2bdc0*/  @P3 STG.E desc[UR16][R210.64], R15 ;  /* 0x0000000fd2003986 */ /* 0x0103e2000c101910 */
[----:B------:R-:W-:Y:S01]  /*2bdd0*/  ISETP.LT.AND P3, PT, R12, UR4, !P0 ;  /* 0x000000040c007c0c */ /* 0x000fe2000c761270 */
[----:B------:R-:W-:Y:S02]  /*2bde0*/  ULDC UR4, c[0x0][0x22c] ;  /* 0x00008b0000047ab9 */ /* 0x000fe40000000800 */
[----:B------:R4:W-:Y:S01]  /*2bdf0*/  @P5 STG.E desc[UR16][R244.64], R251 ;  /* 0x000000fbf4005986 */ /* 0x0009e2000c101910 */
[----:B------:R-:W-:Y:S01]  /*2be00*/  ISETP.GE.AND P2, PT, R2, UR4, PT ;  /* 0x0000000402007c0c */ /* 0x000fe2000bf46270 */
[C---:B------:R-:W-:Y:S01]  /*2be10*/  IMAD.WIDE R2, R0.reuse, 0x4, R148 ;  /* 0x0000000400027825 */ /* 0x040fe200078e0294 */
[----:B-1----:R-:W-:Y:S01]  /*2be20*/  IADD3 R15, R0, UR28, RZ ;  /* 0x0000001c000f7c10 */ /* 0x002fe2000fffe0ff */
[----:B------:R1:W-:Y:S04]  /*2be30*/  @P6 STG.E desc[UR16][R246.64], R249 ;  /* 0x000000f9f6006986 */ /* 0x0003e8000c101910 */
[----:B----4-:R-:W4:Y:S01]  /*2be40*/  LDL.LU R251, [R1+0x410] ;  /* 0x0004100001fb7983 */ /* 0x010f220000300800 */
[----:B------:R-:W-:-:S02]  /*2be50*/  ISETP.LT.AND P0, PT, R11, UR6, !P1 ;  /* 0x000000060b007c0c */ /* 0x000fc4000cf01270 */
[----:B------:R-:W-:Y:S01]  /*2be60*/  ISETP.LT.AND P5, PT, R14, UR8, !P1 ;  /* 0x000000080e007c0c */ /* 0x000fe2000cfa1270 */
[----:B------:R-:W-:Y:S01]  /*2be70*/  VIADD R248, R10, 0x13 ;  /* 0x000000130af87836 */ /* 0x000fe20000000000 */
[----:B------:R-:W-:Y:S01]  /*2be80*/  ISETP.LT.AND P6, PT, R13, UR10, !P1 ;  /* 0x0000000a0d007c0c */ /* 0x000fe2000cfc1270 */
[C---:B------:R-:W-:Y:S01]  /*2be90*/  IMAD.WIDE R210, R15.reuse, 0x4, R208 ;  /* 0x000000040fd27825 */ /* 0x040fe200078e02d0 */
[----:B---3--:R3:W-:Y:S01]  /*2bea0*/  @P3 STG.E desc[UR16][R2.64], R243 ;  /* 0x000000f302003986 */ /* 0x0087e2000c101910 */
[----:B------:R-:W-:Y:S01]  /*2beb0*/  ULDC UR4, c[0x0][0x22c] ;  /* 0x00008b0000047ab9 */ /* 0x000fe20000000800 */
[----:B------:R-:W-:Y:S02]  /*2bec0*/  ULDC UR6, c[0x0][0x228] ;  /* 0x00008a0000067ab9 */ /* 0x000fe40000000800 */
[----:B-1----:R-:W4:Y:S01]  /*2bed0*/  LDL.LU R249, [R1+0x320] ;  /* 0x0003200001f97983 */ /* 0x002f220000300800 */
[C---:B------:R-:W-:Y:S01]  /*2bee0*/  IMAD.WIDE R244, R15.reuse, 0x4, R8 ;  /* 0x000000040ff47825 */ /* 0x040fe200078e0208 */
[----:B------:R-:W-:Y:S01]  /*2bef0*/  ULDC UR8, c[0x0][0x228] ;  /* 0x00008a0000087ab9 */ /* 0x000fe20000000800 */
[----:B------:R-:W-:Y:S01]  /*2bf00*/  ULDC UR10, c[0x0][0x228] ;  /* 0x00008a00000a7ab9 */ /* 0x000fe20000000800 */
[----:B------:R-:W2:Y:S01]  /*2bf10*/  LDL.LU R0, [R1+0x580] ;  /* 0x0005800001007983 */ /* 0x000ea20000300800 */
[----:B------:R-:W-:-:S03]  /*2bf20*/  IMAD.WIDE R246, R15, 0x4, R150 ;  /* 0x000000040ff67825 */ /* 0x000fc600078e0296 */
[----:B---3--:R-:W3:Y:S01]  /*2bf30*/  LDL.LU R243, [R1+0x220] ;  /* 0x0002200001f37983 */ /* 0x008ee20000300800 */
[----:B------:R-:W-:Y:S01]  /*2bf40*/  ISETP.GE.AND P3, PT, R248, UR4, PT ;  /* 0x00000004f8007c0c */ /* 0x000fe2000bf66270 */
[----:B------:R-:W-:Y:S02]  /*2bf50*/  ULDC UR4, c[0x0][0x228] ;  /* 0x00008a0000047ab9 */ /* 0x000fe40000000800 */
[----:B------:R-:W3:Y:S01]  /*2bf60*/  LDL.LU R248, [R1+0x120] ;  /* 0x0001200001f87983 */ /* 0x000ee20000300800 */
[----:B------:R-:W-:Y:S01]  /*2bf70*/  ISETP.LT.AND P1, PT, R12, UR4, !P1 ;  /* 0x000000040c007c0c */ /* 0x000fe2000cf21270 */
[----:B------:R-:W-:Y:S01]  /*2bf80*/  ULDC UR4, c[0x0][0x228] ;  /* 0x00008a0000047ab9 */ /* 0x000fe20000000800 */
[----:B------:R-:W-:Y:S01]  /*2bf90*/  IMAD.WIDE R2, R15, 0x4, R148 ;  /* 0x000000040f027825 */ /* 0x000fe200078e0294 */
[----:B--2---:R-:W-:Y:S04]  /*2bfa0*/  @P0 STG.E desc[UR16][R210.64], R0 ;  /* 0x00000000d2000986 */ /* 0x004fe8000c101910 */
[----:B------:R1:W-:Y:S04]  /*2bfb0*/  @P5 STG.E desc[UR16][R244.64], R250 ;  /* 0x000000faf4005986 */ /* 0x0003e8000c101910 */
[----:B------:R2:W-:Y:S04]  /*2bfc0*/  @P6 STG.E desc[UR16][R246.64], R242 ;  /* 0x000000f2f6006986 */ /* 0x0005e8000c101910 */
[----:B-1----:R-:W3:Y:S04]  /*2bfd0*/  LDL.LU R250, [R1+0x20] ;  /* 0x0000200001fa7983 */ /* 0x002ee80000300800 */
[----:B--2---:R-:W2:Y:S01]  /*2bfe0*/  LDL.LU R242, [R1+0x584] ;  /* 0x0005840001f27983 */ /* 0x004ea20000300800 */
[----:B------:R-:W-:-:S02]  /*2bff0*/  ISETP.LT.AND P0, PT, R11, UR4, !P4 ;  /* 0x000000040b007c0c */ /* 0x000fc4000e701270 */
[----:B------:R-:W-:Y:S01]  /*2c000*/  IADD3 R0, R15, UR28, RZ ;  /* 0x0000001c0f007c10 */ /* 0x000fe2000fffe0ff */
[----:B------:R-:W-:Y:S01]  /*2c010*/  VIADD R244, R10, 0x14 ;  /* 0x000000140af47836 */ /* 0x000fe20000000000 */
[----:B------:R-:W-:Y:S01]  /*2c020*/  ULDC UR4, c[0x0][0x228] ;  /* 0x00008a0000047ab9 */ /* 0x000fe20000000800 */
[----:B------:R-:W-:Y:S01]  /*2c030*/  ISETP.LT.AND P6, PT, R14, UR6, !P4 ;  /* 0x000000060e007c0c */ /* 0x000fe2000e7c1270 */
[----:B----4-:R1:W-:Y:S01]  /*2c040*/  @P1 STG.E desc[UR16][R2.64], R251 ;  /* 0x000000fb02001986 */ /* 0x0103e2000c101910 */
[----:B------:R-:W-:Y:S01]  /*2c050*/  ISETP.LT.AND P5, PT, R13, UR4, !P4 ;  /* 0x000000040d007c0c */ /* 0x000fe2000e7a1270 */
[----:B------:R-:W-:Y:S01]  /*2c060*/  IMAD.WIDE R210, R0, 0x4, R208 ;  /* 0x0000000400d27825 */ /* 0x000fe200078e02d0 */
[----:B------:R-:W-:Y:S01]  /*2c070*/  ULDC UR4, c[0x0][0x22c] ;  /* 0x00008b0000047ab9 */ /* 0x000fe20000000800 */
[----:B------:R-:W-:Y:S01]  /*2c080*/  ULDC UR6, c[0x0][0x228] ;  /* 0x00008a0000067ab9 */ /* 0x000fe20000000800 */
[----:B------:R-:W-:Y:S01]  /*2c090*/  ISETP.GE.AND P1, PT, R244, UR4, PT ;  /* 0x00000004f4007c0c */ /* 0x000fe2000bf26270 */
[----:B------:R-:W-:Y:S01]  /*2c0a0*/  ULDC UR4, c[0x0][0x228] ;  /* 0x00008a0000047ab9 */ /* 0x000fe20000000800 */
[----:B------:R-:W-:Y:S01]  /*2c0b0*/  ISETP.LT.AND P4, PT, R12, UR8, !P4 ;  /* 0x000000080c007c0c */ /* 0x000fe2000e781270 */
[----:B------:R4:W-:Y:S01]  /*2c0c0*/  @P0 STG.E desc[UR16][R210.64], R249 ;  /* 0x000000f9d2000986 */ /* 0x0009e2000c101910 */
[----:B------:R-:W-:Y:S01]  /*2c0d0*/  ISETP.LT.AND P0, PT, R11, UR4, !P2 ;  /* 0x000000040b007c0c */ /* 0x000fe2000d701270 */
[C---:B------:R-:W-:Y:S01]  /*2c0e0*/  VIADD R15, R0.reuse, UR28 ;  /* 0x0000001c000f7c36 */ /* 0x040fe20008000000 */
[----:B------:R-:W-:Y:S01]  /*2c0f0*/  ULDC UR4, c[0x0][0x228] ;  /* 0x00008a0000047ab9 */ /* 0x000fe20000000800 */
[----:B-1----:R-:W-:Y:S01]  /*2c100*/  IMAD.WIDE R2, R0, 0x4, R8 ;  /* 0x0000000400027825 */ /* 0x002fe200078e0208 */
[----:B------:R-:W2:Y:S01]  /*2c110*/  LDL.LU R251, [R1+0x574] ;  /* 0x0005740001fb7983 */ /* 0x000ea20000300800 */
[----:B------:R-:W-:-:S02]  /*2c120*/  ULDC UR8, c[0x0][0x228] ;  /* 0x00008a0000087ab9 */ /* 0x000fc40000000800 */
[C---:B------:R-:W-:Y:S01]  /*2c130*/  IMAD.WIDE R244, R0.reuse, 0x4, R148 ;  /* 0x0000000400f47825 */ /* 0x040fe200078e0294 */
[----:B---3--:R1:W-:Y:S03]  /*2c140*/  @P6 STG.E desc[UR16][R2.64], R243 ;  /* 0x000000f302006986 */ /* 0x0083e6000c101910 */
[----:B----4-:R-:W-:Y:S01]  /*2c150*/  IMAD.WIDE R210, R0, 0x4, R150 ;  /* 0x0000000400d27825 */ /* 0x010fe200078e0296 */
[----:B------:R-:W3:Y:S01]  /*2c160*/  LDL.LU R249, [R1+0x564] ;  /* 0x0005640001f97983 */ /* 0x000ee20000300800 */
[----:B------:R-:W-:-:S03]  /*2c170*/  IADD3 R0, R15, UR28, RZ ;  /* 0x0000001c0f007c10 */ /* 0x000fc6000fffe0ff */
[----:B------:R4:W-:Y:S01]  /*2c180*/  @P5 STG.E desc[UR16][R210.64], R248 ;  /* 0x000000f8d2005986 */ /* 0x0009e2000c101910 */
[----:B-1----:R-:W-:-:S03]  /*2c190*/  IMAD.WIDE R2, R15, 0x4, R208 ;  /* 0x000000040f027825 */ /* 0x002fc600078e02d0 */
[----:B------:R-:W3:Y:S01]  /*2c1a0*/  LDL.LU R243, [R1+0x324] ;  /* 0x0003240001f37983 */ /* 0x000ee20000300800 */
[----:B----4-:R-:W-:-:S03]  /*2c1b0*/  IMAD.WIDE R210, R15, 0x4, R150 ;  /* 0x000000040fd27825 */ /* 0x010fc600078e0296 */
[----:B------:R1:W-:Y:S04]  /*2c1c0*/  @P4 STG.E desc[UR16][R244.64], R250 ;  /* 0x000000faf4004986 */ /* 0x0003e8000c101910 */
[----:B--2---:R2:W-:Y:S04]  /*2c1d0*/  @P0 STG.E desc[UR16][R2.64], R242 ;  /* 0x000000f202000986 */ /* 0x0045e8000c101910 */
[----:B-1----:R-:W4:Y:S01]  /*2c1e0*/  LDL.LU R250, [R1+0x224] ;  /* 0x0002240001fa7983 */ /* 0x002f220000300800 */
[----:B------:R-:W-:-:S03]  /*2c1f0*/  IMAD.WIDE R244, R15, 0x4, R148 ;  /* 0x000000040ff47825 */ /* 0x000fc600078e0294 */
[----:B--2---:R-:W2:Y:S01]  /*2c200*/  LDL.LU R242, [R1+0x124] ;  /* 0x0001240001f27983 */ /* 0x004ea20000300800 */
[----:B------:R-:W-:-:S03]  /*2c210*/  IMAD.WIDE R2, R15, 0x4, R8 ;  /* 0x000000040f027825 */ /* 0x000fc600078e0208 */
[----:B------:R-:W4:Y:S01]  /*2c220*/  LDL.LU R15, [R1+0x414] ;  /* 0x00041400010f7983 */ /* 0x000f220000300800 */
[----:B------:R-:W-:Y:S01]  /*2c230*/  ISETP.LT.AND P4, PT, R14, UR4, !P2 ;  /* 0x000000040e007c0c */ /* 0x000fe2000d781270 */
[----:B------:R-:W-:Y:S01]  /*2c240*/  VIADD R248, R10, 0x15 ;  /* 0x000000150af87836 */ /* 0x000fe20000000000 */
[----:B------:R-:W-:Y:S01]  /*2c250*/  ISETP.LT.AND P5, PT, R13, UR6, !P2 ;  /* 0x000000060d007c0c */ /* 0x000fe2000d7a1270 */
[----:B------:R-:W-:Y:S01]  /*2c260*/  ULDC UR4, c[0x0][0x22c] ;  /* 0x00008b0000047ab9 */ /* 0x000fe20000000800 */
[----:B------:R-:W-:Y:S02]  /*2c270*/  ISETP.LT.AND P2, PT, R12, UR8, !P2 ;  /* 0x000000080c007c0c */ /* 0x000fe4000d741270 */
[----:B------:R-:W-:Y:S01]  /*2c280*/  ISETP.LT.AND P6, PT, R11, UR10, !P3 ;  /* 0x0000000a0b007c0c */ /* 0x000fe2000dfc1270 */
[----:B------:R-:W-:Y:S01]  /*2c290*/  IMAD.WIDE R246, R0, 0x4, R208 ;  /* 0x0000000400f67825 */ /* 0x000fe200078e02d0 */
[----:B------:R-:W-:Y:S01]  /*2c2a0*/  ISETP.GE.AND P0, PT, R248, UR4, PT ;  /* 0x00000004f8007c0c */ /* 0x000fe2000bf06270 */
[----:B------:R-:W-:Y:S01]  /*2c2b0*/  ULDC UR4, c[0x0][0x228] ;  /* 0x00008a0000047ab9 */ /* 0x000fe20000000800 */
[----:B------:R-:W2:Y:S01]  /*2c2c0*/  LDL.LU R248, [R1+0x24] ;  /* 0x0000240001f87983 */ /* 0x000ea20000300800 */
[----:B------:R-:W-:Y:S01]  /*2c2d0*/  ULDC UR6, c[0x0][0x228] ;  /* 0x00008a0000067ab9 */ /* 0x000fe20000000800 */
[----:B------:R-:W-:Y:S01]  /*2c2e0*/  ULDC UR8, c[0x0][0x228] ;  /* 0x00008a0000087ab9 */ /* 0x000fe20000000800 */
[----:B------:R-:W-:Y:S01]  /*2c2f0*/  ULDC UR10, c[0x0][0x228] ;  /* 0x00008a00000a7ab9 */ /* 0x000fe20000000800 */
[----:B------:R1:W-:Y:S04]  /*2c300*/  @P4 STG.E desc[UR16][R2.64], R251 ;  /* 0x000000fb02004986 */ /* 0x0003e8000c101910 */
[----:B---3--:R3:W-:Y:S04]  /*2c310*/  @P5 STG.E desc[UR16][R210.64], R249 ;  /* 0x000000f9d2005986 */ /* 0x0087e8000c101910 */
[----:B-1----:R-:W2:Y:S04]  /*2c320*/  LDL.LU R251, [R1+0x588] ;  /* 0x0005880001fb7983 */ /* 0x002ea80000300800 */
[----:B---3--:R-:W3:Y:S04]  /*2c330*/  LDL.LU R249, [R1+0x578] ;  /* 0x0005780001f97983 */ /* 0x008ee80000300800 */
[----:B----4-:R-:W-:Y:S04]  /*2c340*/  @P2 STG.E desc[UR16][R244.64], R15 ;  /* 0x0000000ff4002986 */ /* 0x010fe8000c101910 */
[----:B------:R1:W-:Y:S04]  /*2c350*/  @P6 STG.E desc[UR16][R246.64], R243 ;  /* 0x000000f3f6006986 */ /* 0x0003e8000c101910 */
[----:B-1----:R-:W4:Y:S01]  /*2c360*/  LDL.LU R243, [R1+0x568] ;  /* 0x0005680001f37983 */ /* 0x002f220000300800 */
        /* <DEDUP_REMOVED lines=11> */
[----:B------:R1:W-:Y:S01]  /*2c420*/  @P2 STG.E desc[UR16][R210.64], R250 ;  /* 0x000000fad2002986 */ /* 0x0003e2000c101910 */
[----:B------:R-:W-:Y:S01]  /*2c430*/  ISETP.GE.AND P2, PT, R244, UR4, PT ;  /* 0x00000004f4007c0c */ /* 0x000fe2000bf46270 */
[C---:B------:R-:W-:Y:S01]  /*2c440*/  VIADD R15, R0.reuse, UR28 ;  /* 0x0000001c000f7c36 */ /* 0x040fe20008000000 */
[----:B------:R-:W-:Y:S01]  /*2c450*/  ULDC UR4, c[0x0][0x228] ;  /* 0x00008a0000047ab9 */ /* 0x000fe20000000800 */
[----:B--2---:R2:W-:Y:S01]  /*2c460*/  @P4 STG.E desc[UR16][R2.64], R242 ;  /* 0x000000f202004986 */ /* 0x0045e2000c101910 */
[----:B------:R-:W-:Y:S01]  /*2c470*/  ISETP.LT.AND P4, PT, R13, UR4, !P1 ;  /* 0x000000040d007c0c */ /* 0x000fe2000cf81270 */
[C---:B------:R-:W-:Y:S01]  /*2c480*/  IMAD.WIDE R244, R15.reuse, 0x4, R8 ;  /* 0x000000040ff47825 */ /* 0x040fe200078e0208 */
[----:B------:R-:W-:Y:S01]  /*2c490*/  ULDC UR4, c[0x0][0x228] ;  /* 0x00008a0000047ab9 */ /* 0x000fe20000000800 */
[----:B------:R-:W-:Y:S01]  /*2c4a0*/  ULDC UR8, c[0x0][0x228] ;  /* 0x00008a0000087ab9 */ /* 0x000fe20000000800 */
[----:B------:R-:W-:Y:S01]  /*2c4b0*/  ULDC UR10, c[0x0][0x228] ;  /* 0x00008a00000a7ab9 */ /* 0x000fe20000000800 */
[----:B-1----:R-:W-:Y:S01]  /*2c4c0*/  IMAD.WIDE R210, R0, 0x4, R148 ;  /* 0x0000000400d27825 */ /* 0x002fe200078e0294 */
[----:B------:R-:W4:Y:S03]  /*2c4d0*/  LDL.LU R250, [R1+0x228] ;  /* 0x0002280001fa7983 */ /* 0x000f260000300800 */
[----:B--2---:R-:W-:Y:S01]  /*2c4e0*/  IMAD.WIDE R2, R15, 0x4, R208 ;  /* 0x000000040f027825 */ /* 0x004fe200078e02d0 */
[----:B------:R1:W-:Y:S04]  /*2c4f0*/  @P3 STG.E desc[UR16][R210.64], R248 ;  /* 0x000000f8d2003986 */ /* 0x0003e8000c101910 */
[----:B------:R2:W-:Y:S01]  /*2c500*/  @P5 STG.E desc[UR16][R2.64], R251 ;  /* 0x000000fb02005986 */ /* 0x0005e2000c101910 */
[----:B------:R-:W-:Y:S01]  /*2c510*/  ISETP.LT.AND P1, PT, R12, UR4, !P1 ;  /* 0x000000040c007c0c */ /* 0x000fe2000cf21270 */
[----:B------:R-:W-:-:S02]  /*2c520*/  ULDC UR4, c[0x0][0x22c] ;  /* 0x00008b0000047ab9 */ /* 0x000fc40000000800 */
[----:B------:R-:W4:Y:S01]  /*2c530*/  LDL.LU R242, [R1+0x128] ;  /* 0x0001280001f27983 */ /* 0x000f220000300800 */
[----:B-1----:R-:W-:Y:S02]  /*2c540*/  VIADD R248, R10, 0x17 ;  /* 0x000000170af87836 */ /* 0x002fe40000000000 */
[C---:B--2---:R-:W-:Y:S01]  /*2c550*/  IMAD.WIDE R2, R15.reuse, 0x4, R150 ;  /* 0x000000040f027825 */ /* 0x044fe200078e0296 */
[----:B---3--:R1:W-:Y:S01]  /*2c560*/  @P6 STG.E desc[UR16][R244.64], R249 ;  /* 0x000000f9f4006986 */ /* 0x0083e2000c101910 */
[----:B------:R-:W-:-:S03]  /*2c570*/  IADD3 R0, R15, UR28, RZ ;  /* 0x0000001c0f007c10 */ /* 0x000fc6000fffe0ff */
[----:B------:R-:W2:Y:S04]  /*2c580*/  LDL.LU R251, [R1+0x58c] ;  /* 0x00058c0001fb7983 */ /* 0x000ea80000300800 */
[----:B-1----:R-:W3:Y:S04]  /*2c590*/  LDL.LU R249, [R1+0x57c] ;  /* 0x00057c0001f97983 */ /* 0x002ee80000300800 */
[----:B----4-:R1:W-:Y:S01]  /*2c5a0*/  @P4 STG.E desc[UR16][R2.64], R243 ;  /* 0x000000f302004986 */ /* 0x0103e2000c101910 */
[----:B------:R-:W-:Y:S02]  /*2c5b0*/  ISETP.GE.AND P4, PT, R248, UR4, PT ;  /* 0x00000004f8007c0c */ /* 0x000fe4000bf86270 */
[----:B------:R-:W-:-:S02]  /*2c5c0*/  ISETP.LT.AND P3, PT, R11, UR6, !P0 ;  /* 0x000000060b007c0c */ /* 0x000fc4000c761270 */
[----:B------:R-:W-:Y:S02]  /*2c5d0*/  ISETP.LT.AND P5, PT, R14, UR8, !P0 ;  /* 0x000000080e007c0c */ /* 0x000fe4000c7a1270 */
[----:B------:R-:W-:Y:S01]  /*2c5e0*/  ISETP.LT.AND P6, PT, R13, UR10, !P0 ;  /* 0x0000000a0d007c0c */ /* 0x000fe2000c7c1270 */
[C---:B------:R-:W-:Y:S01]  /*2c5f0*/  IMAD.WIDE R210, R0.reuse, 0x4, R208 ;  /* 0x0000000400d27825 */ /* 0x040fe200078e02d0 */
[----:B------:R-:W-:Y:S01]  /*2c600*/  ULDC UR4, c[0x0][0x228] ;  /* 0x00008a0000047ab9 */ /* 0x000fe20000000800 */
[----:B------:R-:W-:Y:S01]  /*2c610*/  ULDC UR6, c[0x0][0x228] ;  /* 0x00008a0000067ab9 */ /* 0x000fe20000000800 */
[----:B------:R-:W-:Y:S01]  /*2c620*/  ULDC UR8, c[0x0][0x228] ;  /* 0x00008a0000087ab9 */ /* 0x000fe20000000800 */
[----:B-1----:R-:W4:Y:S01]  /*2c630*/  LDL.LU R243, [R1+0x56c] ;  /* 0x00056c0001f37983 */ /* 0x002f220000300800 */
[----:B------:R-:W-:Y:S01]  /*2c640*/  IMAD.WIDE R2, R15, 0x4, R148 ;  /* 0x000000040f027825 */ /* 0x000fe200078e0294 */
[----:B------:R-:W-:Y:S02]  /*2c650*/  ULDC UR10, c[0x0][0x228] ;  /* 0x00008a00000a7ab9 */ /* 0x000fe40000000800 */
[----:B------:R-:W2:Y:S04]  /*2c660*/  LDL.LU R15, [R1+0x328] ;  /* 0x00032800010f7983 */ /* 0x000ea80000300800 */
[----:B------:R-:W3:Y:S01]  /*2c670*/  LDL.LU R248, [R1+0x418] ;  /* 0x0004180001f87983 */ /* 0x000ee20000300800 */
[----:B------:R-:W-:-:S04]  /*2c680*/  IMAD.WIDE R244, R0, 0x4, R8 ;  /* 0x0000000400f47825 */ /* 0x000fc800078e0208 */
[----:B------:R-:W-:Y:S01]  /*2c690*/  IMAD.WIDE R246, R0, 0x4, R150 ;  /* 0x0000000400f67825 */ /* 0x000fe200078e0296 */
[----:B---3--:R1:W-:Y:S04]  /*2c6a0*/  @P1 STG.E desc[UR16][R2.64], R248 ;  /* 0x000000f802001986 */ /* 0x0083e8000c101910 */
[----:B--2---:R2:W-:Y:S01]  /*2c6b0*/  @P3 STG.E desc[UR16][R210.64], R15 ;  /* 0x0000000fd2003986 */ /* 0x0045e2000c101910 */
        /* <DEDUP_REMOVED lines=71> */
[----:B------:R-:W-:Y:S01]  /*2cb30*/  ISETP.LT.AND P4, PT, R14, UR4, !P1 ;  /* 0x000000040e007c0c */ /* 0x000fe2000cf81270 */
[----:B------:R-:W-:Y:S01]  /*2cb40*/  VIADD R248, R10, 0x1b ;  /* 0x0000001b0af87836 */ /* 0x000fe20000000000 */
[----:B------:R-:W-:Y:S01]  /*2cb50*/  ISETP.LT.AND P5, PT, R13, UR6, !P1 ;  /* 0x000000060d007c0c */ /* 0x000fe2000cfa1270 */
[----:B------:R-:W-:Y:S01]  /*2cb60*/  ULDC UR4, c[0x0][0x22c] ;  /* 0x00008b0000047ab9 */ /* 0x000fe20000000800 */
[----:B------:R-:W-:Y:S01]  /*2cb70*/  ISETP.LT.AND P1, PT, R12, UR8, !P1 ;  /* 0x000000080c007c0c */ /* 0x000fe2000cf21270 */
[----:B------:R-:W-:Y:S01]  /*2cb80*/  IMAD.WIDE R246, R0, 0x4, R208 ;  /* 0x0000000400f67825 */ /* 0x000fe200078e02d0 */
[----:B------:R-:W-:Y:S01]  /*2cb90*/  ISETP.GE.AND P0, PT, R248, UR4, PT ;  /* 0x00000004f8007c0c */ /* 0x000fe2000bf06270 */
[----:B------:R-:W-:Y:S01]  /*2cba0*/  ULDC UR4, c[0x0][0x228] ;  /* 0x00008a0000047ab9 */ /* 0x000fe20000000800 */
[----:B------:R-:W-:Y:S01]  /*2cbb0*/  ISETP.LT.AND P6, PT, R11, UR10, !P3 ;  /* 0x0000000a0b007c0c */ /* 0x000fe2000dfc1270 */
[----:B------:R-:W-:Y:S01]  /*2cbc0*/  ULDC UR6, c[0x0][0x228] ;  /* 0x00008a0000067ab9 */ /* 0x000fe20000000800 */
[----:B------:R-:W-:Y:S01]  /*2cbd0*/  ULDC UR8, c[0x0][0x228] ;  /* 0x00008a0000087ab9 */ /* 0x000fe20000000800 */
[----:B------:R-:W-:-:S02]  /*2cbe0*/  ULDC UR10, c[0x0][0x228] ;  /* 0x00008a00000a7ab9 */ /* 0x000fc40000000800 */
[----:B---3--:R1:W-:Y:S04]  /*2cbf0*/  @P4 STG.E desc[UR16][R2.64], R15 ;  /* 0x0000000f02004986 */ /* 0x0083e8000c101910 */
[----:B------:R-:W-:Y:S04]  /*2cc00*/  @P5 STG.E desc[UR16][R210.64], R251 ;  /* 0x000000fbd2005986 */ /* 0x000fe8000c101910 */
[----:B------:R3:W-:Y:S01]  /*2cc10*/  @P1 STG.E desc[UR16][R244.64], R250 ;  /* 0x000000faf4001986 */ /* 0x0007e2000c101910 */
[----:B------:R-:W-:Y:S01]  /*2cc20*/  ISETP.LT.AND P1, PT, R14, UR4, !P3 ;  /* 0x000000040e007c0c */ /* 0x000fe2000df21270 */
[----:B------:R-:W-:Y:S01]  /*2cc30*/  ULDC UR4, c[0x0][0x228] ;  /* 0x00008a0000047ab9 */ /* 0x000fe20000000800 */
[----:B-1----:R-:W-:Y:S01]  /*2cc40*/  VIADD R3, R10, 0x1c ;  /* 0x0000001c0a037836 */ /* 0x002fe20000000000 */
[----:B------:R-:W-:Y:S01]  /*2cc50*/  ISETP.LT.AND P4, PT, R13, UR4, !P3 ;  /* 0x000000040d007c0c */ /* 0x000fe2000df81270 */
[----:B------:R1:W-:Y:S01]  /*2cc60*/  @P6 STG.E desc[UR16][R246.64], R242 ;  /* 0x000000f2f6006986 */ /* 0x0003e2000c101910 */
[----:B------:R-:W-:-:S03]  /*2cc70*/  ULDC UR4, c[0x0][0x22c] ;  /* 0x00008b0000047ab9 */ /* 0x000fc60000000800 */
[----:B------:R-:W4:Y:S01]  /*2cc80*/  LDL.LU R15, [R1+0x594] ;  /* 0x00059400010f7983 */ /* 0x000f220000300800 */
[----:B---3--:R-:W-:-:S03]  /*2cc90*/  IMAD.WIDE R244, R0, 0x4, R8 ;  /* 0x0000000400f47825 */ /* 0x008fc600078e0208 */
[----:B------:R-:W3:Y:S04]  /*2cca0*/  LDL.LU R250, [R1+0x5b4] ;  /* 0x0005b40001fa7983 */ /* 0x000ee80000300800 */
[----:B--2---:R2:W-:Y:S01]  /*2ccb0*/  @P1 STG.E desc[UR16][R244.64], R249 ;  /* 0x000000f9f4001986 */ /* 0x0045e2000c101910 */
[----:B------:R-:W-:Y:S01]  /*2ccc0*/  ISETP.GE.AND P1, PT, R3, UR4, PT ;  /* 0x0000000403007c0c */ /* 0x000fe2000bf26270 */
[----:B------:R-:W-:Y:S01]  /*2ccd0*/  IMAD.WIDE R210, R0, 0x4, R150 ;  /* 0x0000000400d27825 */ /* 0x000fe200078e0296 */
[----:B------:R-:W-:Y:S01]  /*2cce0*/  ISETP.LT.AND P3, PT, R12, UR6, !P3 ;  /* 0x000000060c007c0c */ /* 0x000fe2000df61270 */
[----:B-1----:R-:W3:Y:S01]  /*2ccf0*/  LDL.LU R242, [R1+0x5a4] ;  /* 0x0005a40001f27983 */ /* 0x002ee20000300800 */
[----:B------:R-:W-:Y:S01]  /*2cd00*/  ISETP.LT.AND P5, PT, R11, UR8, !P2 ;  /* 0x000000080b007c0c */ /* 0x000fe2000d7a1270 */
[----:B------:R-:W-:Y:S01]  /*2cd10*/  VIADD R2, R0, UR28 ;  /* 0x0000001c00027c36 */ /* 0x000fe20008000000 */
[----:B------:R-:W-:Y:S01]  /*2cd20*/  ISETP.LT.AND P6, PT, R14, UR10, !P2 ;  /* 0x0000000a0e007c0c */ /* 0x000fe2000d7c1270 */
[----:B------:R-:W3:Y:S01]  /*2cd30*/  LDL.LU R3, [R1+0x30] ;  /* 0x0000300001037983 */ /* 0x000ee20000300800 */
[----:B------:R-:W-:-:S03]  /*2cd40*/  ULDC UR4, c[0x0][0x228] ;  /* 0x00008a0000047ab9 */ /* 0x000fc60000000800 */
[----:B----4-:R1:W-:Y:S01]  /*2cd50*/  @P4 STG.E desc[UR16][R210.64], R243 ;  /* 0x000000f3d2004986 */ /* 0x0103e2000c101910 */
[----:B--2---:R-:W-:Y:S01]  /*2cd60*/  IMAD.WIDE R244, R0, 0x4, R148 ;  /* 0x0000000400f47825 */ /* 0x004fe200078e0294 */
[----:B------:R-:W-:Y:S01]  /*2cd70*/  ULDC UR6, c[0x0][0x228] ;  /* 0x00008a0000067ab9 */ /* 0x000fe20000000800 */
[----:B------:R-:W-:Y:S01]  /*2cd80*/  ULDC UR8, c[0x0][0x228] ;  /* 0x00008a0000087ab9 */ /* 0x000fe20000000800 */
[----:B------:R-:W-:Y:S01]  /*2cd90*/  ULDC UR10, c[0x0][0x228] ;  /* 0x00008a00000a7ab9 */ /* 0x000fe20000000800 */
[----:B-1----:R-:W2:Y:S04]  /*2cda0*/  LDL.LU R243, [R1+0x424] ;  /* 0x0004240001f37983 */ /* 0x002ea80000300800 */
[----:B------:R-:W4:Y:S04]  /*2cdb0*/  LDL.LU R248, [R1+0x334] ;  /* 0x0003340001f87983 */ /* 0x000f280000300800 */
[----:B------:R-:W4:Y:S04]  /*2cdc0*/  LDL.LU R251, [R1+0x234] ;  /* 0x0002340001fb7983 */ /* 0x000f280000300800 */
[----:B------:R-:W4:Y:S01]  /*2cdd0*/  LDL.LU R249, [R1+0x134] ;  /* 0x0001340001f97983 */ /* 0x000f220000300800 */
[----:B------:R-:W-:Y:S01]  /*2cde0*/  ISETP.LT.AND P4, PT, R13, UR4, !P2 ;  /* 0x000000040d007c0c */ /* 0x000fe2000d781270 */
[----:B------:R-:W-:Y:S01]  /*2cdf0*/  IMAD.WIDE R210, R2, 0x4, R208 ;  /* 0x0000000402d27825 */ /* 0x000fe200078e02d0 */
[----:B------:R-:W-:-:S02]  /*2ce00*/  ULDC UR4, c[0x0][0x228] ;  /* 0x00008a0000047ab9 */ /* 0x000fc40000000800 */
[----:B------:R-:W-:Y:S01]  /*2ce10*/  ISETP.LT.AND P2, PT, R12, UR4, !P2 ;  /* 0x000000040c007c0c */ /* 0x000fe2000d741270 */
[C---:B------:R-:W-:Y:S01]  /*2ce20*/  IMAD.WIDE R246, R2.reuse, 0x4, R8 ;  /* 0x0000000402f67825 */ /* 0x040fe200078e0208 */
[----:B------:R-:W-:Y:S01]  /*2ce30*/  IADD3 R0, R2, UR28, RZ ;  /* 0x0000001c02007c10 */ /* 0x000fe2000fffe0ff */
[----:B------:R-:W-:Y:S01]  /*2ce40*/  ULDC UR4, c[0x0][0x22c] ;  /* 0x00008b0000047ab9 */ /* 0x000fe20000000800 */
[----:B---3--:R-:W-:Y:S01]  /*2ce50*/  @P3 STG.E desc[UR16][R244.64], R3 ;  /* 0x00000003f4003986 */ /* 0x008fe2000c101910 */
[----:B------:R-:W-:Y:S01]  /*2ce60*/  ISETP.LT.AND P3, PT, R11, UR6, !P0 ;  /* 0x000000060b007c0c */ /* 0x000fe2000c761270 */
[----:B------:R-:W-:Y:S02]  /*2ce70*/  ULDC UR6, c[0x0][0x228] ;  /* 0x00008a0000067ab9 */ /* 0x000fe40000000800 */
[----:B------:R1:W-:Y:S01]  /*2ce80*/  @P5 STG.E desc[UR16][R210.64], R15 ;  /* 0x0000000fd2005986 */ /* 0x0003e2000c101910 */
[----:B------:R-:W-:Y:S01]  /*2ce90*/  ISETP.LT.AND P5, PT, R14, UR8, !P0 ;  /* 0x000000080e007c0c */ /* 0x000fe2000c7a1270 */
[----:B------:R-:W-:-:S02]  /*2cea0*/  ULDC UR8, c[0x0][0x228] ;  /* 0x00008a0000087ab9 */ /* 0x000fc40000000800 */
[----:B------:R-:W-:Y:S01]  /*2ceb0*/  @P6 STG.E desc[UR16][R246.64], R250 ;  /* 0x000000faf6006986 */ /* 0x000fe2000c101910 */
[----:B------:R-:W-:Y:S01]  /*2cec0*/  ISETP.LT.AND P6, PT, R13, UR10, !P0 ;  /* 0x0000000a0d007c0c */ /* 0x000fe2000c7c1270 */
[----:B------:R-:W-:Y:S01]  /*2ced0*/  ULDC UR10, c[0x0][0x228] ;  /* 0x00008a00000a7ab9 */ /* 0x000fe20000000800 */
[----:B-1----:R-:W-:-:S04]  /*2cee0*/  IMAD.WIDE R210, R2, 0x4, R150 ;  /* 0x0000000402d27825 */ /* 0x002fc800078e0296 */
[----:B------:R-:W-:Y:S01]  /*2cef0*/  VIADD R15, R10, 0x1d ;  /* 0x0000001d0a0f7836 */ /* 0x000fe20000000000 */
[----:B------:R1:W-:Y:S01]  /*2cf00*/  @P4 STG.E desc[UR16][R210.64], R242 ;  /* 0x000000f2d2004986 */ /* 0x0003e2000c101910 */
[----:B------:R-:W-:-:S03]  /*2cf10*/  IMAD.WIDE R2, R2, 0x4, R148 ;  /* 0x0000000402027825 */ /* 0x000fc600078e0294 */
[----:B------:R-:W-:Y:S01]  /*2cf20*/  ISETP.GE.AND P4, PT, R15, UR4, PT ;  /* 0x000000040f007c0c */ /* 0x000fe2000bf86270 */
[C---:B------:R-:W-:Y:S01]  /*2cf30*/  IMAD.WIDE R244, R0.reuse, 0x4, R8 ;  /* 0x0000000400f47825 */ /* 0x040fe200078e0208 */
[----:B--2---:R2:W-:Y:S01]  /*2cf40*/  @P2 STG.E desc[UR16][R2.64], R243 ;  /* 0x000000f302002986 */ /* 0x0045e2000c101910 */
[----:B------:R-:W-:Y:S02]  /*2cf50*/  ULDC UR4, c[0x0][0x228] ;  /* 0x00008a0000047ab9 */ /* 0x000fe40000000800 */
[C---:B-1----:R-:W-:Y:S01]  /*2cf60*/  IMAD.WIDE R210, R0.reuse, 0x4, R208 ;  /* 0x0000000400d27825 */ /* 0x042fe200078e02d0 */
[----:B------:R-:W3:Y:S03]  /*2cf70*/  LDL.LU R242, [R1+0x34] ;  /* 0x0000340001f27983 */ /* 0x000ee60000300800 */
[----:B------:R-:W-:Y:S01]  /*2cf80*/  IMAD.WIDE R246, R0, 0x4, R150 ;  /* 0x0000000400f67825 */ /* 0x000fe200078e0296 */
[----:B----4-:R1:W-:Y:S01]  /*2cf90*/  @P3 STG.E desc[UR16][R210.64], R248 ;  /* 0x000000f8d2003986 */ /* 0x0103e2000c101910 */
[----:B------:R-:W-:Y:S01]  /*2cfa0*/  ISETP.LT.AND P3, PT, R12, UR4, !P0 ;  /* 0x000000040c007c0c */ /* 0x000fe2000c761270 */
[----:B------:R-:W-:Y:S01]  /*2cfb0*/  ULDC UR4, c[0x0][0x22c] ;  /* 0x00008b0000047ab9 */ /* 0x000fe20000000800 */
[----:B--2---:R-:W-:Y:S01]  /*2cfc0*/  VIADD R2, R10, 0x1e ;  /* 0x0000001e0a027836 */ /* 0x004fe20000000000 */
[----:B------:R-:W2:Y:S01]  /*2cfd0*/  LDL.LU R250, [R1+0x5b8] ;  /* 0x0005b80001fa7983 */ /* 0x000ea20000300800 */
[----:B------:R-:W-:-:S03]  /*2cfe0*/  IADD3 R15, R0, UR28, RZ ;  /* 0x0000001c000f7c10 */ /* 0x000fc6000fffe0ff */
[----:B------:R-:W4:Y:S01]  /*2cff0*/  LDL.LU R243, [R1+0x5a8] ;  /* 0x0005a80001f37983 */ /* 0x000f220000300800 */
[----:B------:R-:W-:Y:S01]  /*2d000*/  ISETP.GE.AND P2, PT, R2, UR4, PT ;  /* 0x0000000402007c0c */ /* 0x000fe2000bf46270 */
[----:B------:R-:W-:Y:S02]  /*2d010*/  IMAD.WIDE R2, R0, 0x4, R148 ;  /* 0x0000000400027825 */ /* 0x000fe400078e0294 */
[----:B------:R1:W-:Y:S01]  /*2d020*/  @P5 STG.E desc[UR16][R244.64], R251 ;  /* 0x000000fbf4005986 */ /* 0x0003e2000c101910 */
[----:B------:R-:W-:Y:S01]  /*2d030*/  ISETP.LT.AND P0, PT, R11, UR6, !P1 ;  /* 0x000000060b007c0c */ /* 0x000fe2000cf01270 */
[----:B-1----:R-:W-:Y:S01]  /*2d040*/  VIADD R248, R10, 0x1f ;  /* 0x0000001f0af87836 */ /* 0x002fe20000000000 */
[----:B------:R-:W-:Y:S01]  /*2d050*/  ULDC UR4, c[0x0][0x22c] ;  /* 0x00008b0000047ab9 */ /* 0x000fe20000000800 */
[----:B------:R1:W-:Y:S04]  /*2d060*/  @P6 STG.E desc[UR16][R246.64], R249 ;  /* 0x000000f9f6006986 */ /* 0x0003e8000c101910 */
[----:B------:R-:W4:Y:S01]  /*2d070*/  LDL.LU R251, [R1+0x428] ;  /* 0x0004280001fb7983 */ /* 0x000f220000300800 */
[----:B------:R-:W-:Y:S01]  /*2d080*/  ISETP.LT.AND P5, PT, R14, UR8, !P1 ;  /* 0x000000080e007c0c */ /* 0x000fe2000cfa1270 */
[----:B------:R-:W-:Y:S01]  /*2d090*/  IMAD.WIDE R210, R15, 0x4, R208 ;  /* 0x000000040fd27825 */ /* 0x000fe200078e02d0 */
[----:B------:R-:W-:Y:S01]  /*2d0a0*/  ISETP.LT.AND P6, PT, R13, UR10, !P1 ;  /* 0x0000000a0d007c0c */ /* 0x000fe2000cfc1270 */
[----:B-1----:R-:W4:Y:S01]  /*2d0b0*/  LDL.LU R249, [R1+0x338] ;  /* 0x0003380001f97983 */ /* 0x002f220000300800 */
[----:B------:R-:W-:Y:S01]  /*2d0c0*/  ULDC UR6, c[0x0][0x228] ;  /* 0x00008a0000067ab9 */ /* 0x000fe20000000800 */
[C---:B------:R-:W-:Y:S01]  /*2d0d0*/  IMAD.WIDE R244, R15.reuse, 0x4, R8 ;  /* 0x000000040ff47825 */ /* 0x040fe200078e0208 */
[----:B------:R-:W-:Y:S01]  /*2d0e0*/  ULDC UR8, c[0x0][0x228] ;  /* 0x00008a0000087ab9 */ /* 0x000fe20000000800 */
[----:B------:R-:W2:Y:S01]  /*2d0f0*/  LDL.LU R0, [R1+0x598] ;  /* 0x0005980001007983 */ /* 0x000ea20000300800 */
[----:B------:R-:W-:Y:S01]  /*2d100*/  ULDC UR10, c[0x0][0x228] ;  /* 0x00008a00000a7ab9 */ /* 0x000fe20000000800 */
[----:B------:R-:W-:-:S02]  /*2d110*/  IMAD.WIDE R246, R15, 0x4, R150 ;  /* 0x000000040ff67825 */ /* 0x000fc400078e0296 */
[----:B---3--:R1:W-:Y:S01]  /*2d120*/  @P3 STG.E desc[UR16][R2.64], R242 ;  /* 0x000000f202003986 */ /* 0x0083e2000c101910 */
[----:B------:R-:W-:Y:S01]  /*2d130*/  ISETP.GE.AND P3, PT, R248, UR4, PT ;  /* 0x00000004f8007c0c */ /* 0x000fe2000bf66270 */
[----:B------:R-:W-:Y:S02]  /*2d140*/  ULDC UR4, c[0x0][0x228] ;  /* 0x00008a0000047ab9 */ /* 0x000fe40000000800 */
[----:B-1----:R-:W3:Y:S04]  /*2d150*/  LDL.LU R242, [R1+0x238] ;  /* 0x0002380001f27983 */ /* 0x002ee80000300800 */
[----:B------:R-:W3:Y:S04]  /*2d160*/  LDL.LU R248, [R1+0x138] ;  /* 0x0001380001f87983 */ /* 0x000ee80000300800 */
[----:B--2---:R-:W-:Y:S04]  /*2d170*/  @P0 STG.E desc[UR16][R210.64], R0 ;  /* 0x00000000d2000986 */ /* 0x004fe8000c101910 */
[----:B------:R1:W-:Y:S04]  /*2d180*/  @P5 STG.E desc[UR16][R244.64], R250 ;  /* 0x000000faf4005986 */ /* 0x0003e8000c101910 */
[----:B----4-:R2:W-:Y:S04]  /*2d190*/  @P6 STG.E desc[UR16][R246.64], R243 ;  /* 0x000000f3f6006986 */ /* 0x0105e8000c101910 */
[----:B-1----:R-:W4:Y:S04]  /*2d1a0*/  LDL.LU R250, [R1+0x38] ;  /* 0x0000380001fa7983 */ /* 0x002f280000300800 */
[----:B--2---:R-:W2:Y:S01]  /*2d1b0*/  LDL.LU R243, [R1+0x59c] ;  /* 0x00059c0001f37983 */ /* 0x004ea20000300800 */
[----:B------:R-:W-:Y:S01]  /*2d1c0*/  ISETP.LT.AND P1, PT, R12, UR4, !P1 ;  /* 0x000000040c007c0c */ /* 0x000fe2000cf21270 */
[----:B------:R-:W-:-:S02]  /*2d1d0*/  ULDC UR4, c[0x0][0x228] ;  /* 0x00008a0000047ab9 */ /* 0x000fc40000000800 */
[----:B------:R-:W-:Y:S02]  /*2d1e0*/  ISETP.LT.AND P0, PT, R11, UR4, !P4 ;  /* 0x000000040b007c0c */ /* 0x000fe4000e701270 */
        /* <DEDUP_REMOVED lines=21> */
[----:B------:R-:W2:Y:S03]  /*2d340*/  LDL.LU R249, [R1+0x5ac] ;  /* 0x0005ac0001f97983 */ /* 0x000ea60000300800 */
[----:B------:R-:W-:Y:S01]  /*2d350*/  IMAD.WIDE R244, R0, 0x4, R148 ;  /* 0x0000000400f47825 */ /* 0x000fe200078e0294 */
[C---:B------:R-:W-:Y:S01]  /*2d360*/  IADD3 R0, R15.reuse, UR28, RZ ;  /* 0x0000001c0f007c10 */ /* 0x040fe2000fffe0ff */
[----:B---3--:R1:W-:Y:S04]  /*2d370*/  @P6 STG.E desc[UR16][R2.64], R242 ;  /* 0x000000f202006986 */ /* 0x0083e8000c101910 */
[----:B------:R3:W-:Y:S01]  /*2d380*/  @P5 STG.E desc[UR16][R210.64], R248 ;  /* 0x000000f8d2005986 */ /* 0x0007e2000c101910 */
[----:B-1----:R-:W-:-:S03]  /*2d390*/  IMAD.WIDE R2, R15, 0x4, R208 ;  /* 0x000000040f027825 */ /* 0x002fc600078e02d0 */
[----:B------:R-:W2:Y:S01]  /*2d3a0*/  LDL.LU R242, [R1+0x33c] ;  /* 0x00033c0001f27983 */ /* 0x000ea20000300800 */
[----:B---3--:R-:W-:-:S03]  /*2d3b0*/  IMAD.WIDE R210, R15, 0x4, R150 ;  /* 0x000000040fd27825 */ /* 0x008fc600078e0296 */
[----:B----4-:R1:W-:Y:S04]  /*2d3c0*/  @P4 STG.E desc[UR16][R244.64], R250 ;  /* 0x000000faf4004986 */ /* 0x0103e8000c101910 */
[----:B--2---:R2:W-:Y:S04]  /*2d3d0*/  @P0 STG.E desc[UR16][R2.64], R243 ;  /* 0x000000f302000986 */ /* 0x0045e8000c101910 */
[----:B-1----:R-:W3:Y:S01]  /*2d3e0*/  LDL.LU R250, [R1+0x23c] ;  /* 0x00023c0001fa7983 */ /* 0x002ee20000300800 */
[----:B------:R-:W-:-:S03]  /*2d3f0*/  IMAD.WIDE R244, R15, 0x4, R148 ;  /* 0x000000040ff47825 */ /* 0x000fc600078e0294 */
[----:B--2---:R-:W2:Y:S01]  /*2d400*/  LDL.LU R243, [R1+0x13c] ;  /* 0x00013c0001f37983 */ /* 0x004ea20000300800 */
[----:B------:R-:W-:-:S03]  /*2d410*/  IMAD.WIDE R2, R15, 0x4, R8 ;  /* 0x000000040f027825 */ /* 0x000fc600078e0208 */
[----:B------:R-:W4:Y:S01]  /*2d420*/  LDL.LU R15, [R1+0x42c] ;  /* 0x00042c00010f7983 */ /* 0x000f220000300800 */
[----:B------:R-:W-:Y:S02]  /*2d430*/  ISETP.LT.AND P4, PT, R14, UR4, !P2 ;  /* 0x000000040e007c0c */ /* 0x000fe4000d781270 */
        /* <DEDUP_REMOVED lines=13> */
[----:B------:R1:W-:Y:S04]  /*2d510*/  @P5 STG.E desc[UR16][R210.64], R249 ;  /* 0x000000f9d2005986 */ /* 0x0003e8000c101910 */
[----:B-1----:R-:W2:Y:S04]  /*2d520*/  LDL.LU R251, [R1+0x5e0] ;  /* 0x0005e00001fb7983 */ /* 0x002ea80000300800 */
[----:B------:R-:W2:Y:S04]  /*2d530*/  LDL.LU R249, [R1+0x5c0] ;  /* 0x0005c00001f97983 */ /* 0x000ea80000300800 */
        /* <DEDUP_REMOVED lines=13> */
[----:B---3--:R1:W-:Y:S01]  /*2d610*/  @P2 STG.E desc[UR16][R2.64], R250 ;  /* 0x000000fa02002986 */ /* 0x0083e2000c101910 */
[----:B------:R-:W-:Y:S01]  /*2d620*/  ISETP.GE.AND P2, PT, R244, UR4, PT ;  /* 0x00000004f4007c0c */ /* 0x000fe2000bf46270 */
[----:B------:R-:W-:Y:S01]  /*2d630*/  ULDC UR4, c[0x0][0x228] ;  /* 0x00008a0000047ab9 */ /* 0x000fe20000000800 */
[----:B------:R-:W-:Y:S01]  /*2d640*/  ISETP.LT.AND P6, PT, R14, UR10, !P1 ;  /* 0x0000000a0e007c0c */ /* 0x000fe2000cfc1270 */
[----:B--2---:R2:W-:Y:S01]  /*2d650*/  @P4 STG.E desc[UR16][R210.64], R243 ;  /* 0x000000f3d2004986 */ /* 0x0045e2000c101910 */
[----:B------:R-:W-:Y:S01]  /*2d660*/  ISETP.LT.AND P4, PT, R13, UR4, !P1 ;  /* 0x000000040d007c0c */ /* 0x000fe2000cf81270 */
[C---:B------:R-:W-:Y:S01]  /*2d670*/  VIADD R15, R0.reuse, UR28 ;  /* 0x0000001c000f7c36 */ /* 0x040fe20008000000 */
[----:B------:R-:W-:Y:S01]  /*2d680*/  ULDC UR4, c[0x0][0x228] ;  /* 0x00008a0000047ab9 */ /* 0x000fe20000000800 */
[----:B------:R-:W-:Y:S01]  /*2d690*/  ULDC UR8, c[0x0][0x228] ;  /* 0x00008a0000087ab9 */ /* 0x000fe20000000800 */
[----:B------:R-:W-:Y:S01]  /*2d6a0*/  ULDC UR10, c[0x0][0x228] ;  /* 0x00008a00000a7ab9 */ /* 0x000fe20000000800 */
[----:B-1----:R-:W-:Y:S01]  /*2d6b0*/  IMAD.WIDE R2, R0, 0x4, R148 ;  /* 0x0000000400027825 */ /* 0x002fe200078e0294 */
[----:B------:R-:W3:Y:S03]  /*2d6c0*/  LDL.LU R250, [R1+0x140] ;  /* 0x0001400001fa7983 */ /* 0x000ee60000300800 */
[C---:B--2---:R-:W-:Y:S01]  /*2d6d0*/  IMAD.WIDE R210, R15.reuse, 0x4, R208 ;  /* 0x000000040fd27825 */ /* 0x044fe200078e02d0 */
[----:B------:R1:W-:Y:S03]  /*2d6e0*/  @P3 STG.E desc[UR16][R2.64], R248 ;  /* 0x000000f802003986 */ /* 0x0003e6000c101910 */
[----:B------:R-:W-:Y:S01]  /*2d6f0*/  IMAD.WIDE R244, R15, 0x4, R8 ;  /* 0x000000040ff47825 */ /* 0x000fe200078e0208 */
[----:B------:R-:W2:Y:S01]  /*2d700*/  LDL.LU R243, [R1+0x40] ;  /* 0x0000400001f37983 */ /* 0x000ea20000300800 */
[----:B------:R-:W-:Y:S01]  /*2d710*/  ISETP.LT.AND P1, PT, R12, UR4, !P1 ;  /* 0x000000040c007c0c */ /* 0x000fe2000cf21270 */
[----:B------:R-:W-:-:S02]  /*2d720*/  ULDC UR4, c[0x0][0x22c] ;  /* 0x00008b0000047ab9 */ /* 0x000fc40000000800 */
[----:B------:R1:W-:Y:S02]  /*2d730*/  @P5 STG.E desc[UR16][R210.64], R251 ;  /* 0x000000fbd2005986 */ /* 0x0003e4000c101910 */
[C---:B-1----:R-:W-:Y:S02]  /*2d740*/  IMAD.WIDE R2, R15.reuse, 0x4, R150 ;  /* 0x000000040f027825 */ /* 0x042fe400078e0296 */
[----:B------:R1:W-:Y:S02]  /*2d750*/  @P6 STG.E desc[UR16][R244.64], R249 ;  /* 0x000000f9f4006986 */ /* 0x0003e4000c101910 */
[----:B------:R-:W-:Y:S01]  /*2d760*/  VIADD R248, R10, 0x23 ;  /* 0x000000230af87836 */ /* 0x000fe20000000000 */
[----:B------:R-:W-:Y:S01]  /*2d770*/  IADD3 R0, R15, UR28, RZ ;  /* 0x0000001c0f007c10 */ /* 0x000fe2000fffe0ff */
[----:B------:R-:W2:Y:S04]  /*2d780*/  LDL.LU R251, [R1+0x5e4] ;  /* 0x0005e40001fb7983 */ /* 0x000ea80000300800 */
[----:B-1----:R-:W2:Y:S04]  /*2d790*/  LDL.LU R249, [R1+0x5c4] ;  /* 0x0005c40001f97983 */ /* 0x002ea80000300800 */
[----:B----4-:R1:W-:Y:S01]  /*2d7a0*/  @P4 STG.E desc[UR16][R2.64], R242 ;  /* 0x000000f202004986 */ /* 0x0103e2000c101910 */
[----:B------:R-:W-:-:S02]  /*2d7b0*/  ISETP.GE.AND P4, PT, R248, UR4, PT ;  /* 0x00000004f8007c0c */ /* 0x000fc4000bf86270 */
[----:B------:R-:W-:Y:S02]  /*2d7c0*/  ISETP.LT.AND P3, PT, R11, UR6, !P0 ;  /* 0x000000060b007c0c */ /* 0x000fe4000c761270 */
[----:B------:R-:W-:Y:S02]  /*2d7d0*/  ISETP.LT.AND P5, PT, R14, UR8, !P0 ;  /* 0x000000080e007c0c */ /* 0x000fe4000c7a1270 */
[----:B------:R-:W-:Y:S01]  /*2d7e0*/  ISETP.LT.AND P6, PT, R13, UR10, !P0 ;  /* 0x0000000a0d007c0c */ /* 0x000fe2000c7c1270 */
[----:B------:R-:W-:Y:S01]  /*2d7f0*/  IMAD.WIDE R210, R0, 0x4, R208 ;  /* 0x0000000400d27825 */ /* 0x000fe200078e02d0 */
[----:B------:R-:W-:Y:S01]  /*2d800*/  ULDC UR4, c[0x0][0x228] ;  /* 0x00008a0000047ab9 */ /* 0x000fe20000000800 */
[----:B------:R-:W-:Y:S01]  /*2d810*/  ULDC UR6, c[0x0][0x228] ;  /* 0x00008a0000067ab9 */ /* 0x000fe20000000800 */
[----:B------:R-:W-:Y:S01]  /*2d820*/  ULDC UR8, c[0x0][0x228] ;  /* 0x00008a0000087ab9 */ /* 0x000fe20000000800 */
[----:B-1----:R-:W4:Y:S01]  /*2d830*/  LDL.LU R242, [R1+0x5d4] ;  /* 0x0005d40001f27983 */ /* 0x002f220000300800 */
[----:B------:R-:W-:Y:S01]  /*2d840*/  IMAD.WIDE R2, R15, 0x4, R148 ;  /* 0x000000040f027825 */ /* 0x000fe200078e0294 */
[----:B------:R-:W-:-:S02]  /*2d850*/  ULDC UR10, c[0x0][0x228] ;  /* 0x00008a00000a7ab9 */ /* 0x000fc40000000800 */
[----:B------:R-:W3:Y:S04]  /*2d860*/  LDL.LU R15, [R1+0x340] ;  /* 0x00034000010f7983 */ /* 0x000ee80000300800 */
[----:B------:R-:W2:Y:S01]  /*2d870*/  LDL.LU R248, [R1+0x430] ;  /* 0x0004300001f87983 */ /* 0x000ea20000300800 */
[----:B------:R-:W-:-:S04]  /*2d880*/  IMAD.WIDE R244, R0, 0x4, R8 ;  /* 0x0000000400f47825 */ /* 0x000fc800078e0208 */
[----:B------:R-:W-:Y:S01]  /*2d890*/  IMAD.WIDE R246, R0, 0x4, R150 ;  /* 0x0000000400f67825 */ /* 0x000fe200078e0296 */
        /* <DEDUP_REMOVED lines=399> */
[----:B------:R-:W2:Y:S01]  /*2f190*/  LDL.LU R249, [R1+0x454] ;  /* 0x0004540001f97983 */ /* 0x000ea20000300800 */
[C---:B------:R-:W-:Y:S01]  /*2f1a0*/  IMAD.WIDE R246, R2.reuse, 0x4, R8 ;  /* 0x0000000402f67825 */ /* 0x040fe200078e0208 */
[----:B------:R-:W-:Y:S02]  /*2f1b0*/  ULDC UR10, c[0x0][0x228] ;  /* 0x00008a00000a7ab9 */ /* 0x000fe40000000800 */
[----:B------:R-:W4:Y:S04]  /*2f1c0*/  LDL.LU R248, [R1+0x364] ;  /* 0x0003640001f87983 */ /* 0x000f280000300800 */
[----:B------:R-:W4:Y:S04]  /*2f1d0*/  LDL.LU R251, [R1+0x264] ;  /* 0x0002640001fb7983 */ /* 0x000f280000300800 */
[----:B-1----:R-:W4:Y:S01]  /*2f1e0*/  LDL.LU R243, [R1+0x164] ;  /* 0x0001640001f37983 */ /* 0x002f220000300800 */
[----:B------:R-:W-:Y:S01]  /*2f1f0*/  ISETP.LT.AND P4, PT, R13, UR4, !P2 ;  /* 0x000000040d007c0c */ /* 0x000fe2000d781270 */
[----:B------:R-:W-:Y:S01]  /*2f200*/  IMAD.WIDE R210, R2, 0x4, R208 ;  /* 0x0000000402d27825 */ /* 0x000fe200078e02d0 */
[----:B------:R-:W-:-:S02]  /*2f210*/  ULDC UR4, c[0x0][0x228] ;  /* 0x00008a0000047ab9 */ /* 0x000fc40000000800 */
[----:B------:R-:W-:Y:S01]  /*2f220*/  ISETP.LT.AND P2, PT, R12, UR4, !P2 ;  /* 0x000000040c007c0c */ /* 0x000fe2000d741270 */
[----:B------:R-:W-:Y:S01]  /*2f230*/  ULDC UR4, c[0x0][0x22c] ;  /* 0x00008b0000047ab9 */ /* 0x000fe20000000800 */
[----:B------:R-:W-:Y:S01]  /*2f240*/  IADD3 R0, R2, UR28, RZ ;  /* 0x0000001c02007c10 */ /* 0x000fe2000fffe0ff */
[----:B---3--:R-:W-:Y:S01]  /*2f250*/  @P3 STG.E desc[UR16][R244.64], R3 ;  /* 0x00000003f4003986 */ /* 0x008fe2000c101910 */
[----:B------:R-:W-:Y:S01]  /*2f260*/  ISETP.LT.AND P3, PT, R11, UR6, !P0 ;  /* 0x000000060b007c0c */ /* 0x000fe2000c761270 */
[----:B------:R-:W-:Y:S02]  /*2f270*/  ULDC UR6, c[0x0][0x228] ;  /* 0x00008a0000067ab9 */ /* 0x000fe40000000800 */
[----:B------:R1:W-:Y:S01]  /*2f280*/  @P5 STG.E desc[UR16][R210.64], R15 ;  /* 0x0000000fd2005986 */ /* 0x0003e2000c101910 */
[----:B------:R-:W-:Y:S01]  /*2f290*/  ISETP.LT.AND P5, PT, R14, UR8, !P0 ;  /* 0x000000080e007c0c */ /* 0x000fe2000c7a1270 */
[----:B------:R-:W-:Y:S02]  /*2f2a0*/  ULDC UR8, c[0x0][0x228] ;  /* 0x00008a0000087ab9 */ /* 0x000fe40000000800 */
        /* <DEDUP_REMOVED lines=46> */
[----:B-1----:R-:W2:Y:S04]  /*2f590*/  LDL.LU R250, [R1+0x68] ;  /* 0x0000680001fa7983 */ /* 0x002ea80000300800 */
[----:B----4-:R1:W-:Y:S04]  /*2f5a0*/  @P6 STG.E desc[UR16][R246.64], R249 ;  /* 0x000000f9f6006986 */ /* 0x0103e8000c101910 */
[----:B-1----:R-:W4:Y:S01]  /*2f5b0*/  LDL.LU R249, [R1+0x62c] ;  /* 0x00062c0001f97983 */ /* 0x002f220000300800 */
[----:B------:R-:W-:Y:S01]  /*2f5c0*/  ISETP.LT.AND P1, PT, R12, UR4, !P1 ;  /* 0x000000040c007c0c */ /* 0x000fe2000cf21270 */
[----:B------:R-:W-:-:S02]  /*2f5d0*/  ULDC UR4, c[0x0][0x228] ;  /* 0x00008a0000047ab9 */ /* 0x000fc40000000800 */
[----:B------:R-:W-:Y:S01]  /*2f5e0*/  ISETP.LT.AND P0, PT, R11, UR4, !P4 ;  /* 0x000000040b007c0c */ /* 0x000fe2000e701270 */
[----:B------:R-:W-:Y:S01]  /*2f5f0*/  ULDC UR4, c[0x0][0x228] ;  /* 0x00008a0000047ab9 */ /* 0x000fe20000000800 */
[C---:B------:R-:W-:Y:S02]  /*2f600*/  IADD3 R0, R15.reuse, UR28, RZ ;  /* 0x0000001c0f007c10 */ /* 0x040fe4000fffe0ff */
[----:B------:R-:W-:Y:S01]  /*2f610*/  ISETP.LT.AND P6, PT, R14, UR6, !P4 ;  /* 0x000000060e007c0c */ /* 0x000fe2000e7c1270 */
[----:B------:R-:W-:Y:S01]  /*2f620*/  IMAD.WIDE R2, R15, 0x4, R148 ;  /* 0x000000040f027825 */ /* 0x000fe200078e0294 */
[----:B------:R-:W-:Y:S01]  /*2f630*/  ISETP.LT.AND P5, PT, R13, UR4, !P4 ;  /* 0x000000040d007c0c */ /* 0x000fe2000e7a1270 */
[----:B------:R-:W-:Y:S01]  /*2f640*/  ULDC UR4, c[0x0][0x22c] ;  /* 0x00008b0000047ab9 */ /* 0x000fe20000000800 */
[----:B------:R-:W-:Y:S01]  /*2f650*/  ISETP.LT.AND P4, PT, R12, UR8, !P4 ;  /* 0x000000080c007c0c */ /* 0x000fe2000e781270 */
[----:B------:R-:W-:Y:S01]  /*2f660*/  IMAD.WIDE R210, R0, 0x4, R208 ;  /* 0x0000000400d27825 */ /* 0x000fe200078e02d0 */
[----:B------:R1:W-:Y:S01]  /*2f670*/  @P1 STG.E desc[UR16][R2.64], R251 ;  /* 0x000000fb02001986 */ /* 0x0003e2000c101910 */
[----:B------:R-:W-:Y:S01]  /*2f680*/  ULDC UR6, c[0x0][0x228] ;  /* 0x00008a0000067ab9 */ /* 0x000fe20000000800 */
[----:B------:R-:W-:Y:S01]  /*2f690*/  ULDC UR8, c[0x0][0x228] ;  /* 0x00008a0000087ab9 */ /* 0x000fe20000000800 */
[----:B------:R-:W-:Y:S01]  /*2f6a0*/  VIADD R244, R10, 0x38 ;  /* 0x000000380af47836 */ /* 0x000fe20000000000 */
[----:B------:R1:W-:Y:S04]  /*2f6b0*/  @P0 STG.E desc[UR16][R210.64], R243 ;  /* 0x000000f3d2000986 */ /* 0x0003e8000c101910 */
[----:B------:R-:W-:Y:S01]  /*2f6c0*/  ISETP.GE.AND P1, PT, R244, UR4, PT ;  /* 0x00000004f4007c0c */ /* 0x000fe2000bf26270 */
[C---:B------:R-:W-:Y:S01]  /*2f6d0*/  IMAD.WIDE R244, R0.reuse, 0x4, R148 ;  /* 0x0000000400f47825 */ /* 0x040fe200078e0294 */
[----:B------:R-:W-:Y:S01]  /*2f6e0*/  ULDC UR4, c[0x0][0x228] ;  /* 0x00008a0000047ab9 */ /* 0x000fe20000000800 */
[----:B-1----:R-:W4:Y:S02]  /*2f6f0*/  LDL.LU R251, [R1+0x64c] ;  /* 0x00064c0001fb7983 */ /* 0x002f240000300800 */
[C---:B------:R-:W-:Y:S01]  /*2f700*/  IMAD.WIDE R2, R0.reuse, 0x4, R8 ;  /* 0x0000000400027825 */ /* 0x040fe200078e0208 */
[----:B------:R-:W-:Y:S01]  /*2f710*/  ISETP.LT.AND P0, PT, R11, UR4, !P2 ;  /* 0x000000040b007c0c */ /* 0x000fe2000d701270 */
[----:B------:R-:W-:Y:S01]  /*2f720*/  ULDC UR4, c[0x0][0x228] ;  /* 0x00008a0000047ab9 */ /* 0x000fe20000000800 */
[----:B------:R-:W4:Y:S01]  /*2f730*/  LDL.LU R243, [R1+0x63c] ;  /* 0x00063c0001f37983 */ /* 0x000f220000300800 */
[----:B------:R-:W-:-:S04]  /*2f740*/  IMAD.WIDE R210, R0, 0x4, R150 ;  /* 0x0000000400d27825 */ /* 0x000fc800078e0296 */
[----:B------:R-:W-:Y:S01]  /*2f750*/  VIADD R15, R10, 0x39 ;  /* 0x000000390a0f7836 */ /* 0x000fe20000000000 */
[----:B---3--:R1:W-:Y:S04]  /*2f760*/  @P6 STG.E desc[UR16][R2.64], R242 ;  /* 0x000000f202006986 */ /* 0x0083e8000c101910 */
[----:B------:R-:W-:Y:S04]  /*2f770*/  @P5 STG.E desc[UR16][R210.64], R248 ;  /* 0x000000f8d2005986 */ /* 0x000fe8000c101910 */
[----:B-1----:R-:W3:Y:S04]  /*2f780*/  LDL.LU R242, [R1+0x36c] ;  /* 0x00036c0001f27983 */ /* 0x002ee80000300800 */
[----:B--2---:R1:W-:Y:S01]  /*2f790*/  @P4 STG.E desc[UR16][R244.64], R250 ;  /* 0x000000faf4004986 */ /* 0x0043e2000c101910 */
[----:B------:R-:W-:Y:S01]  /*2f7a0*/  ISETP.LT.AND P4, PT, R14, UR4, !P2 ;  /* 0x000000040e007c0c */ /* 0x000fe2000d781270 */
[----:B------:R-:W-:Y:S01]  /*2f7b0*/  ULDC UR4, c[0x0][0x22c] ;  /* 0x00008b0000047ab9 */ /* 0x000fe20000000800 */
[----:B-1----:R-:W-:Y:S01]  /*2f7c0*/  VIADD R244, R0, UR28 ;  /* 0x0000001c00f47c36 */ /* 0x002fe20008000000 */
[----:B------:R-:W2:Y:S03]  /*2f7d0*/  LDL.LU R250, [R1+0x26c] ;  /* 0x00026c0001fa7983 */ /* 0x000ea60000300800 */
[----:B------:R-:W-:-:S05]  /*2f7e0*/  IMAD.WIDE R2, R244, 0x4, R208 ;  /* 0x00000004f4027825 */ /* 0x000fca00078e02d0 */
[----:B----4-:R1:W-:Y:S01]  /*2f7f0*/  @P0 STG.E desc[UR16][R2.64], R249 ;  /* 0x000000f902000986 */ /* 0x0103e2000c101910 */
[----:B------:R-:W-:Y:S02]  /*2f800*/  ISETP.GE.AND P0, PT, R15, UR4, PT ;  /* 0x000000040f007c0c */ /* 0x000fe4000bf06270 */
[----:B------:R-:W-:Y:S02]  /*2f810*/  ISETP.LT.AND P5, PT, R13, UR6, !P2 ;  /* 0x000000060d007c0c */ /* 0x000fe4000d7a1270 */
[----:B------:R-:W-:Y:S01]  /*2f820*/  ISETP.LT.AND P6, PT, R11, UR10, !P3 ;  /* 0x0000000a0b007c0c */ /* 0x000fe2000dfc1270 */
[----:B------:R-:W-:Y:S01]  /*2f830*/  IMAD.WIDE R210, R244, 0x4, R150 ;  /* 0x00000004f4d27825 */ /* 0x000fe200078e0296 */
[----:B-1----:R-:W4:Y:S01]  /*2f840*/  LDL.LU R249, [R1+0x16c] ;  /* 0x00016c0001f97983 */ /* 0x002f220000300800 */
[----:B------:R-:W-:Y:S02]  /*2f850*/  ISETP.LT.AND P2, PT, R12, UR8, !P2 ;  /* 0x000000080c007c0c */ /* 0x000fe4000d741270 */
[C---:B------:R-:W-:Y:S01]  /*2f860*/  IADD3 R0, R244.reuse, UR28, RZ ;  /* 0x0000001cf4007c10 */ /* 0x040fe2000fffe0ff */
[----:B------:R-:W3:Y:S01]  /*2f870*/  LDL.LU R15, [R1+0x45c] ;  /* 0x00045c00010f7983 */ /* 0x000ee20000300800 */
[C---:B------:R-:W-:Y:S01]  /*2f880*/  IMAD.WIDE R2, R244.reuse, 0x4, R8 ;  /* 0x00000004f4027825 */ /* 0x040fe200078e0208 */
[----:B------:R-:W-:Y:S01]  /*2f890*/  ULDC UR4, c[0x0][0x228] ;  /* 0x00008a0000047ab9 */ /* 0x000fe20000000800 */
[----:B------:R-:W-:Y:S01]  /*2f8a0*/  ULDC UR6, c[0x0][0x228] ;  /* 0x00008a0000067ab9 */ /* 0x000fe20000000800 */
[----:B------:R-:W4:Y:S01]  /*2f8b0*/  LDL.LU R248, [R1+0x6c] ;  /* 0x00006c0001f87983 */ /* 0x000f220000300800 */
[----:B------:R-:W-:Y:S01]  /*2f8c0*/  IMAD.WIDE R244, R244, 0x4, R148 ;  /* 0x00000004f4f47825 */ /* 0x000fe200078e0294 */
[----:B------:R-:W-:Y:S01]  /*2f8d0*/  ULDC UR8, c[0x0][0x228] ;  /* 0x00008a0000087ab9 */ /* 0x000fe20000000800 */
[----:B------:R-:W-:-:S02]  /*2f8e0*/  ULDC UR10, c[0x0][0x228] ;  /* 0x00008a00000a7ab9 */ /* 0x000fc40000000800 */
[----:B------:R-:W-:Y:S01]  /*2f8f0*/  IMAD.WIDE R246, R0, 0x4, R208 ;  /* 0x0000000400f67825 */ /* 0x000fe200078e02d0 */
[----:B------:R1:W-:Y:S04]  /*2f900*/  @P4 STG.E desc[UR16][R2.64], R251 ;  /* 0x000000fb02004986 */ /* 0x0003e8000c101910 */
[----:B------:R1:W-:Y:S04]  /*2f910*/  @P5 STG.E desc[UR16][R210.64], R243 ;  /* 0x000000f3d2005986 */ /* 0x0003e8000c101910 */
[----:B-1----:R-:W4:Y:S04]  /*2f920*/  LDL.LU R251, [R1+0x670] ;  /* 0x0006700001fb7983 */ /* 0x002f280000300800 */
[----:B------:R-:W4:Y:S04]  /*2f930*/  LDL.LU R243, [R1+0x650] ;  /* 0x0006500001f37983 */ /* 0x000f280000300800 */
[----:B---3--:R-:W-:Y:S04]  /*2f940*/  @P2 STG.E desc[UR16][R244.64], R15 ;  /* 0x0000000ff4002986 */ /* 0x008fe8000c101910 */
[----:B------:R1:W-:Y:S04]  /*2f950*/  @P6 STG.E desc[UR16][R246.64], R242 ;  /* 0x000000f2f6006986 */ /* 0x0003e8000c101910 */
[----:B-1----:R-:W3:Y:S01]  /*2f960*/  LDL.LU R242, [R1+0x660] ;  /* 0x0006600001f27983 */ /* 0x002ee20000300800 */
        /* <DEDUP_REMOVED lines=10> */
[----:B--2---:R1:W-:Y:S01]  /*2fa10*/  @P2 STG.E desc[UR16][R2.64], R250 ;  /* 0x000000fa02002986 */ /* 0x0043e2000c101910 */
[----:B------:R-:W-:Y:S01]  /*2fa20*/  ISETP.GE.AND P2, PT, R244, UR4, PT ;  /* 0x00000004f4007c0c */ /* 0x000fe2000bf46270 */
[----:B------:R-:W-:Y:S01]  /*2fa30*/  ULDC UR4, c[0x0][0x228] ;  /* 0x00008a0000047ab9 */ /* 0x000fe20000000800 */
[----:B------:R-:W-:Y:S01]  /*2fa40*/  ISETP.LT.AND P6, PT, R14, UR10, !P1 ;  /* 0x0000000a0e007c0c */ /* 0x000fe2000cfc1270 */
[----:B----4-:R2:W-:Y:S01]  /*2fa50*/  @P4 STG.E desc[UR16][R210.64], R249 ;  /* 0x000000f9d2004986 */ /* 0x0105e2000c101910 */
[----:B------:R-:W-:Y:S01]  /*2fa60*/  ISETP.LT.AND P4, PT, R13, UR4, !P1 ;  /* 0x000000040d007c0c */ /* 0x000fe2000cf81270 */
[C---:B------:R-:W-:Y:S01]  /*2fa70*/  VIADD R15, R0.reuse, UR28 ;  /* 0x0000001c000f7c36 */ /* 0x040fe20008000000 */
[----:B------:R-:W-:Y:S01]  /*2fa80*/  ULDC UR4, c[0x0][0x228] ;  /* 0x00008a0000047ab9 */ /* 0x000fe20000000800 */
[----:B------:R-:W-:Y:S01]  /*2fa90*/  ULDC UR8, c[0x0][0x228] ;  /* 0x00008a0000087ab9 */ /* 0x000fe20000000800 */
[----:B------:R-:W-:Y:S01]  /*2faa0*/  ULDC UR10, c[0x0][0x228] ;  /* 0x00008a00000a7ab9 */ /* 0x000fe20000000800 */
[----:B-1----:R-:W-:Y:S01]  /*2fab0*/  IMAD.WIDE R2, R0, 0x4, R148 ;  /* 0x0000000400027825 */ /* 0x002fe200078e0294 */
[----:B------:R-:W4:Y:S03]  /*2fac0*/  LDL.LU R250, [R1+0x270] ;  /* 0x0002700001fa7983 */ /* 0x000f260000300800 */
[C---:B--2---:R-:W-:Y:S01]  /*2fad0*/  IMAD.WIDE R210, R15.reuse, 0x4, R208 ;  /* 0x000000040fd27825 */ /* 0x044fe200078e02d0 */
[----:B------:R1:W-:Y:S03]  /*2fae0*/  @P3 STG.E desc[UR16][R2.64], R248 ;  /* 0x000000f802003986 */ /* 0x0003e6000c101910 */
[----:B------:R-:W-:Y:S01]  /*2faf0*/  IMAD.WIDE R244, R15, 0x4, R8 ;  /* 0x000000040ff47825 */ /* 0x000fe200078e0208 */
[----:B------:R2:W-:Y:S01]  /*2fb00*/  @P5 STG.E desc[UR16][R210.64], R251 ;  /* 0x000000fbd2005986 */ /* 0x0005e2000c101910 */
[----:B------:R-:W-:Y:S01]  /*2fb10*/  ISETP.LT.AND P1, PT, R12, UR4, !P1 ;  /* 0x000000040c007c0c */ /* 0x000fe2000cf21270 */
[----:B------:R-:W-:-:S02]  /*2fb20*/  ULDC UR4, c[0x0][0x22c] ;  /* 0x00008b0000047ab9 */ /* 0x000fc40000000800 */
[----:B------:R-:W-:Y:S01]  /*2fb30*/  @P6 STG.E desc[UR16][R244.64], R243 ;  /* 0x000000f3f4006986 */ /* 0x000fe2000c101910 */
[----:B-1----:R-:W-:-:S03]  /*2fb40*/  IMAD.WIDE R2, R15, 0x4, R150 ;  /* 0x000000040f027825 */ /* 0x002fc600078e0296 */
[----:B------:R-:W4:Y:S01]  /*2fb50*/  LDL.LU R249, [R1+0x170] ;  /* 0x0001700001f97983 */ /* 0x000f220000300800 */
[----:B------:R-:W-:Y:S01]  /*2fb60*/  VIADD R248, R10, 0x3b ;  /* 0x0000003b0af87836 */ /* 0x000fe20000000000 */
[----:B------:R-:W-:Y:S02]  /*2fb70*/  IADD3 R0, R15, UR28, RZ ;  /* 0x0000001c0f007c10 */ /* 0x000fe4000fffe0ff */
[----:B---3--:R1:W-:Y:S02]  /*2fb80*/  @P4 STG.E desc[UR16][R2.64], R242 ;  /* 0x000000f202004986 */ /* 0x0083e4000c101910 */
[----:B------:R-:W-:Y:S02]  /*2fb90*/  ISETP.GE.AND P4, PT, R248, UR4, PT ;  /* 0x00000004f8007c0c */ /* 0x000fe4000bf86270 */
[----:B------:R-:W-:Y:S02]  /*2fba0*/  ISETP.LT.AND P3, PT, R11, UR6, !P0 ;  /* 0x000000060b007c0c */ /* 0x000fe4000c761270 */
[----:B------:R-:W-:-:S02]  /*2fbb0*/  ISETP.LT.AND P5, PT, R14, UR8, !P0 ;  /* 0x000000080e007c0c */ /* 0x000fc4000c7a1270 */
[----:B------:R-:W-:Y:S01]  /*2fbc0*/  ISETP.LT.AND P6, PT, R13, UR10, !P0 ;  /* 0x0000000a0d007c0c */ /* 0x000fe2000c7c1270 */
[C---:B--2---:R-:W-:Y:S01]  /*2fbd0*/  IMAD.WIDE R210, R0.reuse, 0x4, R208 ;  /* 0x0000000400d27825 */ /* 0x044fe200078e02d0 */
[----:B------:R-:W-:Y:S01]  /*2fbe0*/  ULDC UR4, c[0x0][0x228] ;  /* 0x00008a0000047ab9 */ /* 0x000fe20000000800 */
[----:B------:R-:W-:Y:S01]  /*2fbf0*/  ULDC UR6, c[0x0][0x228] ;  /* 0x00008a0000067ab9 */ /* 0x000fe20000000800 */
[----:B------:R-:W-:Y:S01]  /*2fc00*/  ULDC UR8, c[0x0][0x228] ;  /* 0x00008a0000087ab9 */ /* 0x000fe20000000800 */
[----:B-1----:R-:W2:Y:S01]  /*2fc10*/  LDL.LU R242, [R1+0x370] ;  /* 0x0003700001f27983 */ /* 0x002ea20000300800 */
[----:B------:R-:W-:Y:S01]  /*2fc20*/  IMAD.WIDE R2, R15, 0x4, R148 ;  /* 0x000000040f027825 */ /* 0x000fe200078e0294 */
[----:B------:R-:W-:Y:S02]  /*2fc30*/  ULDC UR10, c[0x0][0x228] ;  /* 0x00008a00000a7ab9 */ /* 0x000fe40000000800 */
[----:B------:R-:W3:Y:S04]  /*2fc40*/  LDL.LU R251, [R1+0x654] ;  /* 0x0006540001fb7983 */ /* 0x000ee80000300800 */
[----:B------:R-:W3:Y:S04]  /*2fc50*/  LDL.LU R243, [R1+0x664] ;  /* 0x0006640001f37983 */ /* 0x000ee80000300800 */
[----:B------:R-:W4:Y:S04]  /*2fc60*/  LDL.LU R15, [R1+0x460] ;  /* 0x00046000010f7983 */ /* 0x000f280000300800 */
[----:B------:R-:W2:Y:S01]  /*2fc70*/  LDL.LU R248, [R1+0x470] ;  /* 0x0004700001f87983 */ /* 0x000ea20000300800 */
[----:B------:R-:W-:-:S04]  /*2fc80*/  IMAD.WIDE R244, R0, 0x4, R8 ;  /* 0x0000000400f47825 */ /* 0x000fc800078e0208 */
[----:B------:R-:W-:Y:S01]  /*2fc90*/  IMAD.WIDE R246, R0, 0x4, R150 ;  /* 0x0000000400f67825 */ /* 0x000fe200078e0296 */
[----:B--2---:R1:W-:Y:S04]  /*2fca0*/  @P1 STG.E desc[UR16][R2.64], R248 ;  /* 0x000000f802001986 */ /* 0x0043e8000c101910 */
[----:B----4-:R2:W-:Y:S01]  /*2fcb0*/  @P3 STG.E desc[UR16][R210.64], R15 ;  /* 0x0000000fd2003986 */ /* 0x0105e2000c101910 */
        /* <DEDUP_REMOVED lines=8> */
[----:B----4-:R-:W2:Y:S01]  /*2fd40*/  LDL.LU R250, [R1+0x474] ;  /* 0x0004740001fa7983 */ /* 0x010ea20000300800 */
[----:B------:R-:W-:Y:S01]  /*2fd50*/  ISETP.LT.AND P0, PT, R11, UR6, !P2 ;  /* 0x000000060b007c0c */ /* 0x000fe2000d701270 */
[----:B------:R-:W-:Y:S01]  /*2fd60*/  ULDC UR4, c[0x0][0x22c] ;  /* 0x00008b0000047ab9 */ /* 0x000fe20000000800 */
[----:B------:R-:W-:Y:S02]  /*2fd70*/  ISETP.LT.AND P5, PT, R14, UR8, !P2 ;  /* 0x000000080e007c0c */ /* 0x000fe4000d7a1270 */
[----:B------:R-:W-:Y:S01]  /*2fd80*/  ISETP.LT.AND P6, PT, R13, UR10, !P2 ;  /* 0x0000000a0d007c0c */ /* 0x000fe2000d7c1270 */
[----:B-1----:R-:W4:Y:S01]  /*2fd90*/  LDL.LU R249, [R1+0x464] ;  /* 0x0004640001f97983 */ /* 0x002f220000300800 */
[C---:B------:R-:W-:Y:S01]  /*2fda0*/  IMAD.WIDE R210, R15.reuse, 0x4, R208 ;  /* 0x000000040fd27825 */ /* 0x040fe200078e02d0 */
[----:B------:R-:W-:Y:S01]  /*2fdb0*/  ULDC UR6, c[0x0][0x228] ;  /* 0x00008a0000067ab9 */ /* 0x000fe20000000800 */
[----:B------:R-:W-:Y:S01]  /*2fdc0*/  ULDC UR8, c[0x0][0x228] ;  /* 0x00008a0000087ab9 */ /* 0x000fe20000000800 */
[----:B------:R-:W3:Y:S01]  /*2fdd0*/  LDL.LU R0, [R1+0x674] ;  /* 0x0006740001007983 */ /* 0x000ee20000300800 */
[----:B------:R-:W-:Y:S01]  /*2fde0*/  IMAD.WIDE R244, R15, 0x4, R8 ;  /* 0x000000040ff47825 */ /* 0x000fe200078e0208 */
[----:B------:R-:W-:-:S03]  /*2fdf0*/  ULDC UR10, c[0x0][0x228] ;  /* 0x00008a00000a7ab9 */ /* 0x000fc60000000800 */
[----:B------:R-:W-:Y:S01]  /*2fe00*/  IMAD.WIDE R246, R15, 0x4, R150 ;  /* 0x000000040ff67825 */ /* 0x000fe200078e0296 */
[----:B------:R1:W-:Y:S04]  /*2fe10*/  @P3 STG.E desc[UR16][R2.64], R242 ;  /* 0x000000f202003986 */ /* 0x0003e8000c101910 */
[----:B-1----:R-:W4:Y:S01]  /*2fe20*/  LDL.LU R242, [R1+0xfbc] ;  /* 0x000fbc0001f27983 */ /* 0x002f220000300800 */
[----:B------:R-:W-:-:S03]  /*2fe30*/  VIADD R248, R10, 0x3d ;  /* 0x0000003d0af87836 */ /* 0x000fc60000000000 */
[----:B---3--:R-:W-:Y:S04]  /*2fe40*/  @P0 STG.E desc[UR16][R210.64], R0 ;  /* 0x00000000d2000986 */ /* 0x008fe8000c101910 */
[----:B------:R1:W-:Y:S04]  /*2fe50*/  @P5 STG.E desc[UR16][R244.64], R251 ;  /* 0x000000fbf4005986 */ /* 0x0003e8000c101910 */
[----:B------:R3:W-:Y:S04]  /*2fe60*/  @P6 STG.E desc[UR16][R246.64], R243 ;  /* 0x000000f3f6006986 */ /* 0x0007e8000c101910 */
[----:B-1----:R-:W4:Y:S04]  /*2fe70*/  LDL.LU R251, [R1+0x374] ;  /* 0x0003740001fb7983 */ /* 0x002f280000300800 */
[----:B---3--:R-:W3:Y:S04]  /*2fe80*/  LDL.LU R246, [R1+0x274] ;  /* 0x0002740001f67983 */ /* 0x008ee80000300800 */
[----:B------:R-:W3:Y:S04]  /*2fe90*/  LDL.LU R247, [R1+0x174] ;  /* 0x0001740001f77983 */ /* 0x000ee80000300800 */
[----:B------:R-:W3:Y:S01]  /*2fea0*/  LDL.LU R243, [R1+0x678] ;  /* 0x0006780001f37983 */ /* 0x000ee20000300800 */
[----:B------:R-:W-:Y:S01]  /*2feb0*/  ISETP.GE.AND P3, PT, R248, UR4, PT ;  /* 0x00000004f8007c0c */ /* 0x000fe2000bf66270 */
[----:B------:R-:W-:-:S02]  /*2fec0*/  ULDC UR4, c[0x0][0x228] ;  /* 0x00008a0000047ab9 */ /* 0x000fc40000000800 */
[----:B------:R-:W-:Y:S01]  /*2fed0*/  ISETP.LT.AND P2, PT, R12, UR4, !P2 ;  /* 0x000000040c007c0c */ /* 0x000fe2000d741270 */
[----:B------:R-:W-:Y:S01]  /*2fee0*/  ULDC UR4, c[0x0][0x228] ;  /* 0x00008a0000047ab9 */ /* 0x000fe20000000800 */
[C---:B------:R-:W-:Y:S01]  /*2fef0*/  IADD3 R0, R15.reuse, UR28, RZ ;  /* 0x0000001c0f007c10 */ /* 0x040fe2000fffe0ff */
[----:B------:R-:W-:Y:S01]  /*2ff00*/  IMAD.WIDE R2, R15, 0x4, R148 ;  /* 0x000000040f027825 */ /* 0x000fe200078e0294 */
[----:B------:R-:W-:Y:S01]  /*2ff10*/  ISETP.LT.AND P0, PT, R11, UR4, !P4 ;  /* 0x000000040b007c0c */ /* 0x000fe2000e701270 */
[----:B------:R-:W-:Y:S01]  /*2ff20*/  ULDC UR4, c[0x0][0x228] ;  /* 0x00008a0000047ab9 */ /* 0x000fe20000000800 */
[----:B------:R-:W-:Y:S01]  /*2ff30*/  ISETP.LT.AND P6, PT, R14, UR6, !P4 ;  /* 0x000000060e007c0c */ /* 0x000fe2000e7c1270 */
[----:B------:R-:W-:Y:S01]  /*2ff40*/  IMAD.WIDE R210, R0, 0x4, R208 ;  /* 0x0000000400d27825 */ /* 0x000fe200078e02d0 */
[----:B------:R-:W-:Y:S01]  /*2ff50*/  ISETP.LT.AND P5, PT, R13, UR4, !P4 ;  /* 0x000000040d007c0c */ /* 0x000fe2000e7a1270 */
[----:B------:R-:W-:Y:S01]  /*2ff60*/  ULDC UR4, c[0x0][0x22c] ;  /* 0x00008b0000047ab9 */ /* 0x000fe20000000800 */
[----:B------:R-:W-:Y:S01]  /*2ff70*/  ISETP.LT.AND P4, PT, R12, UR8, !P4 ;  /* 0x000000080c007c0c */ /* 0x000fe2000e781270 */
[C---:B------:R-:W-:Y:S01]  /*2ff80*/  VIADD R244, R10.reuse, 0x3e ;  /* 0x0000003e0af47836 */ /* 0x040fe20000000000 */
[----:B------:R-:W3:Y:S01]  /*2ff90*/  LDL.LU R248, [R1+0x668] ;  /* 0x0006680001f87983 */ /* 0x000ee20000300800 */
[----:B------:R-:W-:Y:S01]  /*2ffa0*/  VIADD R15, R10, 0x3f ;  /* 0x0000003f0a0f7836 */ /* 0x000fe20000000000 */
[----:B------:R-:W-:Y:S01]  /*2ffb0*/  ULDC UR6, c[0x0][0x228] ;  /* 0x00008a0000067ab9 */ /* 0x000fe20000000800 */
[----:B------:R-:W-:Y:S01]  /*2ffc0*/  ULDC UR8, c[0x0][0x228] ;  /* 0x00008a0000087ab9 */ /* 0x000fe20000000800 */
[----:B--2---:R1:W-:Y:S01]  /*2ffd0*/  @P2 STG.E desc[UR16][R2.64], R250 ;  /* 0x000000fa02002986 */ /* 0x0043e2000c101910 */
[----:B------:R-:W-:Y:S01]  /*2ffe0*/  ISETP.GE.AND P2, PT, R244, UR4, PT ;  /* 0x00000004f4007c0c */ /* 0x000fe2000bf46270 */
[C---:B------:R-:W-:Y:S01]  /*2fff0*/  IMAD.WIDE R244, R0.reuse, 0x4, R148 ;  /* 0x0000000400f47825 */ /* 0x040fe200078e0294 */
[----:B------:R-:W-:Y:S01]  /*30000*/  ULDC UR4, c[0x0][0x228] ;  /* 0x00008a0000047ab9 */ /* 0x000fe20000000800 */
[----:B----4-:R2:W-:Y:S01]  /*30010*/  @P0 STG.E desc[UR16][R210.64], R249 ;  /* 0x000000f9d2000986 */ /* 0x0105e2000c101910 */
[----:B------:R-:W-:Y:S01]  /*30020*/  ISETP.LT.AND P0, PT, R11, UR4, !P1 ;  /* 0x000000040b007c0c */ /* 0x000fe2000cf01270 */
[----:B------:R-:W-:Y:S01]  /*30030*/  ULDC UR4, c[0x0][0x228] ;  /* 0x00008a0000047ab9 */ /* 0x000fe20000000800 */
[C---:B-1----:R-:W-:Y:S01]  /*30040*/  IMAD.WIDE R2, R0.reuse, 0x4, R8 ;  /* 0x0000000400027825 */ /* 0x042fe200078e0208 */
[----:B------:R-:W4:Y:S03]  /*30050*/  LDL.LU R250, [R1+0x478] ;  /* 0x0004780001fa7983 */ /* 0x000f260000300800 */
[----:B--2---:R-:W-:Y:S01]  /*30060*/  IMAD.WIDE R210, R0, 0x4, R150 ;  /* 0x0000000400d27825 */ /* 0x004fe200078e0296 */
[----:B------:R-:W2:Y:S04]  /*30070*/  LDL.LU R249, [R1+0x468] ;  /* 0x0004680001f97983 */ /* 0x000ea80000300800 */
[----:B---3--:R-:W-:Y:S04]  /*30080*/  @P6 STG.E desc[UR16][R2.64], R246 ;  /* 0x000000f602006986 */ /* 0x008fe8000c101910 */
[----:B------:R-:W-:Y:S04]  /*30090*/  @P5 STG.E desc[UR16][R210.64], R247 ;  /* 0x000000f7d2005986 */ /* 0x000fe8000c101910 */
[----:B------:R1:W-:Y:S01]  /*300a0*/  @P4 STG.E desc[UR16][R244.64], R251 ;  /* 0x000000fbf4004986 */ /* 0x0003e2000c101910 */
[----:B------:R-:W-:Y:S01]  /*300b0*/  ISETP.LT.AND P4, PT, R14, UR4, !P1 ;  /* 0x000000040e007c0c */ /* 0x000fe2000cf81270 */
[----:B------:R-:W-:Y:S01]  /*300c0*/  ULDC UR4, c[0x0][0x22c] ;  /* 0x00008b0000047ab9 */ /* 0x000fe20000000800 */
[----:B-1----:R-:W-:Y:S01]  /*300d0*/  VIADD R244, R0, UR28 ;  /* 0x0000001c00f47c36 */ /* 0x002fe20008000000 */
[----:B------:R-:W3:Y:S03]  /*300e0*/  LDL.LU R251, [R1+0x278] ;  /* 0x0002780001fb7983 */ /* 0x000ee60000300800 */
[----:B------:R-:W-:-:S05]  /*300f0*/  IMAD.WIDE R2, R244, 0x4, R208 ;  /* 0x00000004f4027825 */ /* 0x000fca00078e02d0 */
[----:B------:R1:W-:Y:S01]  /*30100*/  @P0 STG.E desc[UR16][R2.64], R243 ;  /* 0x000000f302000986 */ /* 0x0003e2000c101910 */
[----:B------:R-:W-:Y:S02]  /*30110*/  ISETP.GE.AND P0, PT, R15, UR4, PT ;  /* 0x000000040f007c0c */ /* 0x000fe4000bf06270 */
[----:B------:R-:W-:Y:S01]  /*30120*/  ISETP.LT.AND P5, PT, R13, UR6, !P1 ;  /* 0x000000060d007c0c */ /* 0x000fe2000cfa1270 */
[C---:B------:R-:W-:Y:S01]  /*30130*/  IMAD.WIDE R210, R244.reuse, 0x4, R150 ;  /* 0x00000004f4d27825 */ /* 0x040fe200078e0296 */
[----:B-1----:R-:W3:Y:S03]  /*30140*/  LDL.LU R243, [R1+0x178] ;  /* 0x0001780001f37983 */ /* 0x002ee60000300800 */
[C---:B------:R-:W-:Y:S01]  /*30150*/  IMAD.WIDE R2, R244.reuse, 0x4, R8 ;  /* 0x00000004f4027825 */ /* 0x040fe200078e0208 */
[----:B------:R-:W-:Y:S01]  /*30160*/  IADD3 R0, R244, UR28, RZ ;  /* 0x0000001cf4007c10 */ /* 0x000fe2000fffe0ff */
[----:B------:R-:W-:Y:S01]  /*30170*/  ULDC UR4, c[0x0][0x228] ;  /* 0x00008a0000047ab9 */ /* 0x000fe20000000800 */
[----:B------:R-:W4:Y:S01]  /*30180*/  LDL.LU R15, [R1+0x658] ;  /* 0x00065800010f7983 */ /* 0x000f220000300800 */
[----:B------:R-:W-:Y:S01]  /*30190*/  ISETP.LT.AND P1, PT, R12, UR8, !P1 ;  /* 0x000000080c007c0c */ /* 0x000fe2000cf21270 */
[----:B------:R-:W-:Y:S01]  /*301a0*/  IMAD.WIDE R244, R244, 0x4, R148 ;  /* 0x00000004f4f47825 */ /* 0x000fe200078e0294 */
[----:B------:R-:W-:Y:S01]  /*301b0*/  ISETP.LT.AND P6, PT, R11, UR10, !P3 ;  /* 0x0000000a0b007c0c */ /* 0x000fe2000dfc1270 */
[----:B------:R-:W-:Y:S01]  /*301c0*/  ULDC UR6, c[0x0][0x228] ;  /* 0x00008a0000067ab9 */ /* 0x000fe20000000800 */
[----:B------:R-:W-:Y:S01]  /*301d0*/  ULDC UR8, c[0x0][0x228] ;  /* 0x00008a0000087ab9 */ /* 0x000fe20000000800 */
[----:B------:R-:W-:Y:S01]  /*301e0*/  IMAD.WIDE R246, R0, 0x4, R208 ;  /* 0x0000000400f67825 */ /* 0x000fe200078e02d0 */
[----:B------:R-:W-:Y:S01]  /*301f0*/  ULDC UR10, c[0x0][0x228] ;  /* 0x00008a00000a7ab9 */ /* 0x000fe20000000800 */
[----:B----4-:R1:W-:Y:S04]  /*30200*/  @P4 STG.E desc[UR16][R2.64], R15 ;  /* 0x0000000f02004986 */ /* 0x0103e8000c101910 */
[----:B------:R-:W-:Y:S04]  /*30210*/  @P5 STG.E desc[UR16][R210.64], R248 ;  /* 0x000000f8d2005986 */ /* 0x000fe8000c101910 */
[----:B------:R4:W-:Y:S01]  /*30220*/  @P1 STG.E desc[UR16][R244.64], R250 ;  /* 0x000000faf4001986 */ /* 0x0009e2000c101910 */
[----:B------:R-:W-:Y:S01]  /*30230*/  ISETP.LT.AND P1, PT, R14, UR4, !P3 ;  /* 0x000000040e007c0c */ /* 0x000fe2000df21270 */
[----:B------:R-:W-:Y:S01]  /*30240*/  ULDC UR4, c[0x0][0x228] ;  /* 0x00008a0000047ab9 */ /* 0x000fe20000000800 */
[----:B-1----:R-:W-:Y:S01]  /*30250*/  VIADD R3, R10, 0x40 ;  /* 0x000000400a037836 */ /* 0x002fe20000000000 */
[----:B------:R-:W-:Y:S01]  /*30260*/  ISETP.LT.AND P4, PT, R13, UR4, !P3 ;  /* 0x000000040d007c0c */ /* 0x000fe2000df81270 */
[----:B------:R-:W3:Y:S01]  /*30270*/  LDL.LU R15, [R1+0x67c] ;  /* 0x00067c00010f7983 */ /* 0x000ee20000300800 */
[----:B------:R-:W-:Y:S01]  /*30280*/  ULDC UR4, c[0x0][0x22c] ;  /* 0x00008b0000047ab9 */ /* 0x000fe20000000800 */
[----:B----4-:R-:W-:-:S02]  /*30290*/  IMAD.WIDE R244, R0, 0x4, R8 ;  /* 0x0000000400f47825 */ /* 0x010fc400078e0208 */
[----:B--2---:R1:W-:Y:S04]  /*302a0*/  @P6 STG.E desc[UR16][R246.64], R249 ;  /* 0x000000f9f6006986 */ /* 0x0043e8000c101910 */
[----:B------:R-:W2:Y:S04]  /*302b0*/  LDL.LU R250, [R1+0x65c] ;  /* 0x00065c0001fa7983 */ /* 0x000ea80000300800 */
[----:B---3--:R3:W-:Y:S01]  /*302c0*/  @P1 STG.E desc[UR16][R244.64], R251 ;  /* 0x000000fbf4001986 */ /* 0x0087e2000c101910 */
[----:B------:R-:W-:Y:S01]  /*302d0*/  ISETP.GE.AND P1, PT, R3, UR4, PT ;  /* 0x0000000403007c0c */ /* 0x000fe2000bf26270 */
[----:B------:R-:W-:Y:S01]  /*302e0*/  IMAD.WIDE R210, R0, 0x4, R150 ;  /* 0x0000000400d27825 */ /* 0x000fe200078e0296 */
[----:B------:R-:W-:Y:S01]  /*302f0*/  ISETP.LT.AND P3, PT, R12, UR6, !P3 ;  /* 0x000000060c007c0c */ /* 0x000fe2000df61270 */
[----:B-1----:R-:W4:Y:S01]  /*30300*/  LDL.LU R249, [R1+0x66c] ;  /* 0x00066c0001f97983 */ /* 0x002f220000300800 */
[----:B------:R-:W-:Y:S01]  /*30310*/  ISETP.LT.AND P5, PT, R11, UR8, !P2 ;  /* 0x000000080b007c0c */ /* 0x000fe2000d7a1270 */
[----:B------:R-:W-:Y:S01]  /*30320*/  VIADD R2, R0, UR28 ;  /* 0x0000001c00027c36 */ /* 0x000fe20008000000 */
[----:B------:R-:W-:Y:S01]  /*30330*/  ULDC UR4, c[0x0][0x228] ;  /* 0x00008a0000047ab9 */ /* 0x000fe20000000800 */
[----:B------:R-:W2:Y:S01]  /*30340*/  LDL.LU R3, [R1+0x378] ;  /* 0x0003780001037983 */ /* 0x000ea20000300800 */
[----:B------:R-:W-:-:S03]  /*30350*/  ISETP.LT.AND P6, PT, R14, UR10, !P2 ;  /* 0x0000000a0e007c0c */ /* 0x000fc6000d7c1270 */
[----:B------:R1:W-:Y:S01]  /*30360*/  @P4 STG.E desc[UR16][R210.64], R243 ;  /* 0x000000f3d2004986 */ /* 0x0003e2000c101910 */
[----:B------:R-:W-:Y:S01]  /*30370*/  ISETP.LT.AND P4, PT, R13, UR4, !P2 ;  /* 0x000000040d007c0c */ /* 0x000fe2000d781270 */
[----:B---3--:R-:W-:Y:S01]  /*30380*/  IMAD.WIDE R244, R0, 0x4, R148 ;  /* 0x0000000400f47825 */ /* 0x008fe200078e0294 */
[----:B------:R-:W-:Y:S01]  /*30390*/  ULDC UR4, c[0x0][0x228] ;  /* 0x00008a0000047ab9 */ /* 0x000fe20000000800 */
[----:B------:R-:W-:Y:S01]  /*303a0*/  ULDC UR6, c[0x0][0x228] ;  /* 0x00008a0000067ab9 */ /* 0x000fe20000000800 */
[----:B------:R-:W-:Y:S01]  /*303b0*/  ULDC UR8, c[0x0][0x228] ;  /* 0x00008a0000087ab9 */ /* 0x000fe20000000800 */
[----:B------:R-:W-:Y:S01]  /*303c0*/  IMAD.WIDE R246, R2, 0x4, R8 ;  /* 0x0000000402f67825 */ /* 0x000fe200078e0208 */
[----:B------:R-:W-:-:S03]  /*303d0*/  ULDC UR10, c[0x0][0x228] ;  /* 0x00008a00000a7ab9 */ /* 0x000fc60000000800 */
[----:B-1----:R-:W-:Y:S01]  /*303e0*/  IMAD.WIDE R210, R2, 0x4, R208 ;  /* 0x0000000402d27825 */ /* 0x002fe200078e02d0 */
[----:B------:R-:W3:Y:S01]  /*303f0*/  LDL.LU R243, [R1+0x47c] ;  /* 0x00047c0001f37983 */ /* 0x000ee20000300800 */
[----:B------:R-:W-:Y:S01]  /*30400*/  ISETP.LT.AND P2, PT, R12, UR4, !P2 ;  /* 0x000000040c007c0c */ /* 0x000fe2000d741270 */
[----:B------:R-:W-:Y:S02]  /*30410*/  ULDC UR4, c[0x0][0x22c] ;  /* 0x00008b0000047ab9 */ /* 0x000fe40000000800 */
[----:B------:R-:W3:Y:S04]  /*30420*/  LDL.LU R248, [R1+0x27c] ;  /* 0x00027c0001f87983 */ /* 0x000ee80000300800 */
[----:B------:R-:W3:Y:S04]  /*30430*/  LDL.LU R251, [R1+0x17c] ;  /* 0x00017c0001fb7983 */ /* 0x000ee80000300800 */
[----:B--2---:R-:W-:Y:S04]  /*30440*/  @P3 STG.E desc[UR16][R244.64], R3 ;  /* 0x00000003f4003986 */ /* 0x004fe8000c101910 */
[----:B------:R1:W-:Y:S04]  /*30450*/  @P5 STG.E desc[UR16][R210.64], R15 ;  /* 0x0000000fd2005986 */ /* 0x0003e8000c101910 */
[----:B------:R-:W-:Y:S01]  /*30460*/  @P6 STG.E desc[UR16][R246.64], R250 ;  /* 0x000000faf6006986 */ /* 0x000fe2000c101910 */
[----:B-1----:R-:W-:-:S04]  /*30470*/  IMAD.WIDE R210, R2, 0x4, R150 ;  /* 0x0000000402d27825 */ /* 0x002fc800078e0296 */
[----:B------:R-:W-:Y:S01]  /*30480*/  VIADD R15, R10, 0x41 ;  /* 0x000000410a0f7836 */ /* 0x000fe20000000000 */
[----:B----4-:R1:W-:Y:S04]  /*30490*/  @P4 STG.E desc[UR16][R210.64], R249 ;  /* 0x000000f9d2004986 */ /* 0x0103e8000c101910 */
[----:B------:R-:W-:Y:S01]  /*304a0*/  ISETP.GE.AND P4, PT, R15, UR4, PT ;  /* 0x000000040f007c0c */ /* 0x000fe2000bf86270 */
[----:B------:R-:W-:Y:S01]  /*304b0*/  ULDC UR4, c[0x0][0x228] ;  /* 0x00008a0000047ab9 */ /* 0x000fe20000000800 */
[----:B-1----:R-:W2:Y:S04]  /*304c0*/  LDL.LU R249, [R1+0x37c] ;  /* 0x00037c0001f97983 */ /* 0x002ea80000300800 */
[----:B------:R-:W4:Y:S04]  /*304d0*/  LDL.LU R250, [R1+0x680] ;  /* 0x0006800001fa7983 */ /* 0x000f280000300800 */
[----:B------:R-:W2:Y:S01]  /*304e0*/  LDL.LU R15, [R1+0x46c] ;  /* 0x00046c00010f7983 */ /* 0x000ea20000300800 */
        /* <DEDUP_REMOVED lines=8> */
[----:B---3--:R1:W-:Y:S01]  /*30570*/  @P2 STG.E desc[UR16][R2.64], R243 ;  /* 0x000000f302002986 */ /* 0x0083e2000c101910 */
[----:B------:R-:W-:Y:S01]  /*30580*/  ISETP.LT.AND P2, PT, R12, UR4, !P0 ;  /* 0x000000040c007c0c */ /* 0x000fe2000c741270 */
[----:B------:R-:W-:Y:S01]  /*30590*/  ULDC UR4, c[0x0][0x22c] ;  /* 0x00008b0000047ab9 */ /* 0x000fe20000000800 */
[----:B------:R-:W-:Y:S01]  /*305a0*/  IMAD.WIDE R244, R0, 0x4, R8 ;  /* 0x0000000400f47825 */ /* 0x000fe200078e0208 */
[----:B------:R-:W-:-:S03]  /*305b0*/  ULDC UR10, c[0x0][0x228] ;  /* 0x00008a00000a7ab9 */ /* 0x000fc60000000800 */
[----:B------:R-:W-:-:S04]  /*305c0*/  IMAD.WIDE R246, R0, 0x4, R150 ;  /* 0x0000000400f67825 */ /* 0x000fc800078e0296 */
[----:B-1----:R-:W-:Y:S01]  /*305d0*/  VIADD R2, R10, 0x42 ;  /* 0x000000420a027836 */ /* 0x002fe20000000000 */
[----:B------:R-:W3:Y:S04]  /*305e0*/  LDL.LU R243, [R1+0xfb8] ;  /* 0x000fb80001f37983 */ /* 0x000ee80000300800 */
[----:B--2---:R1:W-:Y:S01]  /*305f0*/  @P3 STG.E desc[UR16][R210.64], R15 ;  /* 0x0000000fd2003986 */ /* 0x0043e2000c101910 */
[----:B------:R-:W-:Y:S01]  /*30600*/  ISETP.GE.AND P3, PT, R2, UR4, PT ;  /* 0x0000000402007c0c */ /* 0x000fe2000bf66270 */
[----:B------:R-:W-:Y:S01]  /*30610*/  IMAD.WIDE R2, R0, 0x4, R148 ;  /* 0x0000000400027825 */ /* 0x000fe200078e0294 */
[----:B------:R-:W-:Y:S01]  /*30620*/  ISETP.LT.AND P0, PT, R11, UR6, !P1 ;  /* 0x000000060b007c0c */ /* 0x000fe2000cf01270 */
[----:B------:R-:W-:Y:S01]  /*30630*/  @P5 STG.E desc[UR16][R244.64], R248 ;  /* 0x000000f8f4005986 */ /* 0x000fe2000c101910 */
[----:B------:R-:W-:Y:S01]  /*30640*/  ULDC UR4, c[0x0][0x22c] ;  /* 0x00008b0000047ab9 */ /* 0x000fe20000000800 */
[----:B------:R-:W-:-:S02]  /*30650*/  ULDC UR6, c[0x0][0x228] ;  /* 0x00008a0000067ab9 */ /* 0x000fc40000000800 */
[----:B------:R2:W-:Y:S01]  /*30660*/  @P6 STG.E desc[UR16][R246.64], R251 ;  /* 0x000000fbf6006986 */ /* 0x0005e2000c101910 */
[----:B-1----:R-:W-:-:S03]  /*30670*/  IADD3 R15, R0, UR28, RZ ;  /* 0x0000001c000f7c10 */ /* 0x002fc6000fffe0ff */
[----:B------:R1:W-:Y:S04]  /*30680*/  @P2 STG.E desc[UR16][R2.64], R249 ;  /* 0x000000f902002986 */ /* 0x0003e8000c101910 */
[----:B--2---:R-:W2:Y:S04]  /*30690*/  LDL.LU R251, [R1+0x180] ;  /* 0x0001800001fb7983 */ /* 0x004ea80000300800 */
[----:B------:R-:W4:Y:S04]  /*306a0*/  LDL.LU R0, [R1+0x690] ;  /* 0x0006900001007983 */ /* 0x000f280000300800 */
[----:B-1----:R-:W3:Y:S01]  /*306b0*/  LDL.LU R3, [R1+0x6a0] ;  /* 0x0006a00001037983 */ /* 0x002ee20000300800 */
[----:B------:R-:W-:-:S02]  /*306c0*/  ISETP.LT.AND P5, PT, R14, UR8, !P1 ;  /* 0x000000080e007c0c */ /* 0x000fc4000cfa1270 */
[----:B------:R-:W-:Y:S01]  /*306d0*/  ISETP.LT.AND P6, PT, R13, UR10, !P1 ;  /* 0x0000000a0d007c0c */ /* 0x000fe2000cfc1270 */
[----:B------:R-:W-:Y:S01]  /*306e0*/  VIADD R248, R10, 0x43 ;  /* 0x000000430af87836 */ /* 0x000fe20000000000 */
[----:B------:R-:W2:Y:S01]  /*306f0*/  LDL.LU R249, [R1+0x78] ;  /* 0x0000780001f97983 */ /* 0x000ea20000300800 */
[C---:B------:R-:W-:Y:S01]  /*30700*/  IMAD.WIDE R210, R15.reuse, 0x4, R208 ;  /* 0x000000040fd27825 */ /* 0x040fe200078e02d0 */
[----:B------:R-:W-:Y:S01]  /*30710*/  ULDC UR8, c[0x0][0x228] ;  /* 0x00008a0000087ab9 */ /* 0x000fe20000000800 */
[----:B------:R-:W-:Y:S01]  /*30720*/  ULDC UR10, c[0x0][0x228] ;  /* 0x00008a00000a7ab9 */ /* 0x000fe20000000800 */
[----:B------:R-:W-:Y:S01]  /*30730*/  ISETP.GE.AND P2, PT, R248, UR4, PT ;  /* 0x00000004f8007c0c */ /* 0x000fe2000bf46270 */
[C---:B------:R-:W-:Y:S01]  /*30740*/  IMAD.WIDE R244, R15.reuse, 0x4, R8 ;  /* 0x000000040ff47825 */ /* 0x040fe200078e0208 */
[----:B------:R-:W2:Y:S01]  /*30750*/  LDL.LU R248, [R1+0x280] ;  /* 0x0002800001f87983 */ /* 0x000ea20000300800 */
[----:B------:R-:W-:Y:S02]  /*30760*/  ULDC UR4, c[0x0][0x228] ;  /* 0x00008a0000047ab9 */ /* 0x000fe40000000800 */
[----:B------:R-:W-:Y:S01]  /*30770*/  IMAD.WIDE R246, R15, 0x4, R150 ;  /* 0x000000040ff67825 */ /* 0x000fe200078e0296 */
[----:B------:R-:W-:Y:S01]  /*30780*/  ISETP.LT.AND P1, PT, R12, UR4, !P1 ;  /* 0x000000040c007c0c */ /* 0x000fe2000cf21270 */
[----:B------:R-:W-:Y:S01]  /*30790*/  ULDC UR4, c[0x0][0x228] ;  /* 0x00008a0000047ab9 */ /* 0x000fe20000000800 */
[----:B---3--:R-:W-:Y:S04]  /*307a0*/  @P0 STG.E desc[UR16][R210.64], R3 ;  /* 0x00000003d2000986 */ /* 0x008fe8000c101910 */
[----:B----4-:R-:W-:Y:S04]  /*307b0*/  @P5 STG.E desc[UR16][R244.64], R0 ;  /* 0x00000000f4005986 */ /* 0x010fe8000c101910 */
[----:B------:R1:W-:Y:S04]  /*307c0*/  @P6 STG.E desc[UR16][R246.64], R250 ;  /* 0x000000faf6006986 */ /* 0x0003e8000c101910 */
[----:B-1----:R-:W3:Y:S04]  /*307d0*/  LDL.LU R246, [R1+0x80] ;  /* 0x0000800001f67983 */ /* 0x002ee80000300800 */
[----:B------:R-:W4:Y:S04]  /*307e0*/  LDL.LU R247, [R1+0x70] ;  /* 0x0000700001f77983 */ /* 0x000f280000300800 */
[----:B------:R-:W4:Y:S01]  /*307f0*/  LDL.LU R250, [R1+0x6a4] ;  /* 0x0006a40001fa7983 */ /* 0x000f220000300800 */
[----:B------:R-:W-:Y:S01]  /*30800*/  ISETP.LT.AND P0, PT, R11, UR4, !P4 ;  /* 0x000000040b007c0c */ /* 0x000fe2000e701270 */
[----:B------:R-:W-:Y:S01]  /*30810*/  ULDC UR4, c[0x0][0x228] ;  /* 0x00008a0000047ab9 */ /* 0x000fe20000000800 */
[----:B------:R-:W-:-:S02]  /*30820*/  IADD3 R0, R15, UR28, RZ ;  /* 0x0000001c0f007c10 */ /* 0x000fc4000fffe0ff */
[----:B------:R-:W-:Y:S01]  /*30830*/  ISETP.LT.AND P6, PT, R14, UR6, !P4 ;  /* 0x000000060e007c0c */ /* 0x000fe2000e7c1270 */
[----:B------:R-:W-:Y:S01]  /*30840*/  IMAD.WIDE R2, R15, 0x4, R148 ;  /* 0x000000040f027825 */ /* 0x000fe200078e0294 */
[----:B------:R-:W-:Y:S01]  /*30850*/  ISETP.LT.AND P5, PT, R13, UR4, !P4 ;  /* 0x000000040d007c0c */ /* 0x000fe2000e7a1270 */
[----:B------:R-:W-:Y:S01]  /*30860*/  ULDC UR4, c[0x0][0x22c] ;  /* 0x00008b0000047ab9 */ /* 0x000fe20000000800 */
[----:B------:R-:W-:Y:S01]  /*30870*/  ISETP.LT.AND P4, PT, R12, UR8, !P4 ;  /* 0x000000080c007c0c */ /* 0x000fe2000e781270 */
[----:B------:R-:W-:Y:S01]  /*30880*/  IMAD.WIDE R210, R0, 0x4, R208 ;  /* 0x0000000400d27825 */ /* 0x000fe200078e02d0 */
[----:B--2---:R1:W-:Y:S01]  /*30890*/  @P1 STG.E desc[UR16][R2.64], R248 ;  /* 0x000000f802001986 */ /* 0x0043e2000c101910 */
        /* <DEDUP_REMOVED lines=11> */
[----:B--2---:R-:W2:Y:S01]  /*30950*/  LDL.LU R251, [R1+0x184] ;  /* 0x0001840001fb7983 */ /* 0x004ea20000300800 */
[----:B------:R-:W-:-:S04]  /*30960*/  IMAD.WIDE R210, R0, 0x4, R150 ;  /* 0x0000000400d27825 */ /* 0x000fc800078e0296 */
[----:B------:R-:W-:Y:S01]  /*30970*/  VIADD R15, R10, 0x45 ;  /* 0x000000450a0f7836 */ /* 0x000fe20000000000 */
[----:B---3--:R-:W-:Y:S04]  /*30980*/  @P6 STG.E desc[UR16][R2.64], R246 ;  /* 0x000000f602006986 */ /* 0x008fe8000c101910 */
[----:B----4-:R-:W-:Y:S04]  /*30990*/  @P5 STG.E desc[UR16][R210.64], R247 ;  /* 0x000000f7d2005986 */ /* 0x010fe8000c101910 */
        /* <DEDUP_REMOVED lines=10> */
[----:B-1----:R-:W4:Y:S03]  /*30a40*/  LDL.LU R250, [R1+0x84] ;  /* 0x0000840001fa7983 */ /* 0x002f260000300800 */
[C---:B------:R-:W-:Y:S01]  /*30a50*/  IMAD.WIDE R2, R244.reuse, 0x4, R8 ;  /* 0x00000004f4027825 */ /* 0x040fe200078e0208 */
[----:B------:R-:W-:Y:S01]  /*30a60*/  IADD3 R0, R244, UR28, RZ ;  /* 0x0000001cf4007c10 */ /* 0x000fe2000fffe0ff */
[----:B------:R-:W-:Y:S01]  /*30a70*/  ULDC UR4, c[0x0][0x228] ;  /* 0x00008a0000047ab9 */ /* 0x000fe20000000800 */
[----:B------:R-:W2:Y:S01]  /*30a80*/  LDL.LU R15, [R1+0x694] ;  /* 0x00069400010f7983 */ /* 0x000ea20000300800 */
[----:B------:R-:W-:Y:S01]  /*30a90*/  ISETP.LT.AND P3, PT, R12, UR8, !P3 ;  /* 0x000000080c007c0c */ /* 0x000fe2000df61270 */
[----:B------:R-:W-:Y:S01]  /*30aa0*/  IMAD.WIDE R244, R244, 0x4, R148 ;  /* 0x00000004f4f47825 */ /* 0x000fe200078e0294 */
[----:B------:R-:W-:Y:S01]  /*30ab0*/  ISETP.LT.AND P6, PT, R11, UR10, !P2 ;  /* 0x0000000a0b007c0c */ /* 0x000fe2000d7c1270 */
[----:B------:R-:W-:Y:S01]  /*30ac0*/  ULDC UR6, c[0x0][0x228] ;  /* 0x00008a0000067ab9 */ /* 0x000fe20000000800 */
[----:B------:R-:W-:Y:S01]  /*30ad0*/  ULDC UR8, c[0x0][0x228] ;  /* 0x00008a0000087ab9 */ /* 0x000fe20000000800 */
[----:B------:R-:W-:Y:S01]  /*30ae0*/  IMAD.WIDE R246, R0, 0x4, R208 ;  /* 0x0000000400f67825 */ /* 0x000fe200078e02d0 */
[----:B------:R-:W-:Y:S01]  /*30af0*/  ULDC UR10, c[0x0][0x228] ;  /* 0x00008a00000a7ab9 */ /* 0x000fe20000000800 */
[----:B--2---:R1:W-:Y:S04]  /*30b00*/  @P4 STG.E desc[UR16][R2.64], R15 ;  /* 0x0000000f02004986 */ /* 0x0043e8000c101910 */
[----:B---3--:R2:W-:Y:S04]  /*30b10*/  @P5 STG.E desc[UR16][R210.64], R240 ;  /* 0x000000f0d2005986 */ /* 0x0085e8000c101910 */
[----:B------:R3:W-:Y:S01]  /*30b20*/  @P3 STG.E desc[UR16][R244.64], R248 ;  /* 0x000000f8f4003986 */ /* 0x0007e2000c101910 */
[----:B------:R-:W-:Y:S01]  /*30b30*/  ISETP.LT.AND P3, PT, R14, UR4, !P2 ;  /* 0x000000040e007c0c */ /* 0x000fe2000d761270 */
[----:B------:R-:W-:Y:S01]  /*30b40*/  ULDC UR4, c[0x0][0x228] ;  /* 0x00008a0000047ab9 */ /* 0x000fe20000000800 */
[----:B-1----:R-:W-:Y:S01]  /*30b50*/  IMAD.WIDE R2, R0, 0x4, R8 ;  /* 0x0000000400027825 */ /* 0x002fe200078e0208 */
[----:B------:R1:W-:Y:S01]  /*30b60*/  @P6 STG.E desc[UR16][R246.64], R251 ;  /* 0x000000fbf6006986 */ /* 0x0003e2000c101910 */
[----:B------:R-:W-:Y:S01]  /*30b70*/  ISETP.LT.AND P4, PT, R13, UR4, !P2 ;  /* 0x000000040d007c0c */ /* 0x000fe2000d781270 */
[----:B------:R-:W-:Y:S01]  /*30b80*/  ULDC UR4, c[0x0][0x22c] ;  /* 0x00008b0000047ab9 */ /* 0x000fe20000000800 */
[----:B--2---:R-:W-:Y:S01]  /*30b90*/  VIADD R240, R10, 0x46 ;  /* 0x000000460af07836 */ /* 0x004fe20000000000 */
[----:B---3--:R-:W2:Y:S04]  /*30ba0*/  LDL.LU R245, [R1+0x74] ;  /* 0x0000740001f57983 */ /* 0x008ea80000300800 */
[----:B-1----:R-:W3:Y:S04]  /*30bb0*/  LDL.LU R246, [R1+0x698] ;  /* 0x0006980001f67983 */ /* 0x002ee80000300800 */
[----:B------:R-:W3:Y:S04]  /*30bc0*/  LDL.LU R247, [R1+0x688] ;  /* 0x0006880001f77983 */ /* 0x000ee80000300800 */
[----:B------:R-:W3:Y:S04]  /*30bd0*/  LDL.LU R248, [R1+0x288] ;  /* 0x0002880001f87983 */ /* 0x000ee80000300800 */
[----:B----4-:R1:W-:Y:S01]  /*30be0*/  @P3 STG.E desc[UR16][R2.64], R250 ;  /* 0x000000fa02003986 */ /* 0x0103e2000c101910 */
[----:B------:R-:W-:Y:S01]  /*30bf0*/  ISETP.GE.AND P3, PT, R240, UR4, PT ;  /* 0x00000004f0007c0c */ /* 0x000fe2000bf66270 */
[----:B------:R-:W-:Y:S01]  /*30c00*/  IMAD.WIDE R210, R0, 0x4, R150 ;  /* 0x0000000400d27825 */ /* 0x000fe200078e0296 */
[----:B------:R-:W-:Y:S01]  /*30c10*/  ISETP.LT.AND P2, PT, R12, UR6, !P2 ;  /* 0x000000060c007c0c */ /* 0x000fe2000d741270 */
[----:B------:R-:W4:Y:S01]  /*30c20*/  LDL.LU R251, [R1+0x188] ;  /* 0x0001880001fb7983 */ /* 0x000f220000300800 */
[----:B------:R-:W-:Y:S01]  /*30c30*/  ISETP.LT.AND P5, PT, R11, UR8, !P1 ;  /* 0x000000080b007c0c */ /* 0x000fe2000cfa1270 */
[----:B------:R-:W-:Y:S01]  /*30c40*/  VIADD R15, R0, UR28 ;  /* 0x0000001c000f7c36 */ /* 0x000fe20008000000 */
[----:B------:R-:W-:Y:S01]  /*30c50*/  ISETP.LT.AND P6, PT, R14, UR10, !P1 ;  /* 0x0000000a0e007c0c */ /* 0x000fe2000cfc1270 */
[----:B------:R-:W-:Y:S01]  /*30c60*/  ULDC UR4, c[0x0][0x228] ;  /* 0x00008a0000047ab9 */ /* 0x000fe20000000800 */
[----:B------:R-:W-:Y:S01]  /*30c70*/  ULDC UR6, c[0x0][0x228] ;  /* 0x00008a0000067ab9 */ /* 0x000fe20000000800 */
[----:B------:R-:W-:Y:S01]  /*30c80*/  ULDC UR8, c[0x0][0x228] ;  /* 0x00008a0000087ab9 */ /* 0x000fe20000000800 */
[----:B------:R-:W-:Y:S01]  /*30c90*/  ULDC UR10, c[0x0][0x228] ;  /* 0x00008a00000a7ab9 */ /* 0x000fe20000000800 */
[----:B-1----:R-:W4:Y:S04]  /*30ca0*/  LDL.LU R250, [R1+0x88] ;  /* 0x0000880001fa7983 */ /* 0x002f280000300800 */
[----:B------:R-:W3:Y:S01]  /*30cb0*/  LDL.LU R240, [R1+0x6a8] ;  /* 0x0006a80001f07983 */ /* 0x000ee20000300800 */
[----:B------:R-:W-:Y:S01]  /*30cc0*/  IMAD.WIDE R2, R0, 0x4, R148 ;  /* 0x0000000400027825 */ /* 0x000fe200078e0294 */
[----:B------:R-:W-:-:S02]  /*30cd0*/  IADD3 R0, R15, UR28, RZ ;  /* 0x0000001c0f007c10 */ /* 0x000fc4000fffe0ff */
[----:B--2---:R1:W-:Y:S04]  /*30ce0*/  @P4 STG.E desc[UR16][R210.64], R245 ;  /* 0x000000f5d2004986 */ /* 0x0043e8000c101910 */
[----:B------:R2:W-:Y:S01]  /*30cf0*/  @P2 STG.E desc[UR16][R2.64], R241 ;  /* 0x000000f102002986 */ /* 0x0005e2000c101910 */
[----:B------:R-:W-:Y:S01]  /*30d00*/  ISETP.LT.AND P2, PT, R13, UR4, !P1 ;  /* 0x000000040d007c0c */ /* 0x000fe2000cf41270 */
[----:B------:R-:W-:Y:S01]  /*30d10*/  ULDC UR4, c[0x0][0x228] ;  /* 0x00008a0000047ab9 */ /* 0x000fe20000000800 */
[----:B-1----:R-:W-:-:S04]  /*30d20*/  IMAD.WIDE R210, R15, 0x4, R208 ;  /* 0x000000040fd27825 */ /* 0x002fc800078e02d0 */
[C---:B------:R-:W-:Y:S01]  /*30d30*/  IMAD.WIDE R244, R15.reuse, 0x4, R8 ;  /* 0x000000040ff47825 */ /* 0x040fe200078e0208 */
[----:B------:R-:W-:Y:S01]  /*30d40*/  ISETP.LT.AND P1, PT, R12, UR4, !P1 ;  /* 0x000000040c007c0c */ /* 0x000fe2000cf21270 */
[----:B------:R-:W-:Y:S02]  /*30d50*/  ULDC UR4, c[0x0][0x22c] ;  /* 0x00008b0000047ab9 */ /* 0x000fe40000000800 */
[----:B--2---:R-:W-:Y:S01]  /*30d60*/  IMAD.WIDE R2, R15, 0x4, R150 ;  /* 0x000000040f027825 */ /* 0x004fe200078e0296 */
[----:B------:R-:W-:Y:S01]  /*30d70*/  ISETP.LT.AND P4, PT, R13, UR10, !P0 ;  /* 0x0000000a0d007c0c */ /* 0x000fe2000c781270 */
[----:B------:R-:W-:Y:S01]  /*30d80*/  ULDC UR10, c[0x0][0x228] ;  /* 0x00008a00000a7ab9 */ /* 0x000fe20000000800 */
[----:B---3--:R-:W-:Y:S04]  /*30d90*/  @P5 STG.E desc[UR16][R210.64], R240 ;  /* 0x000000f0d2005986 */ /* 0x008fe8000c101910 */
[----:B------:R1:W-:Y:S01]  /*30da0*/  @P6 STG.E desc[UR16][R244.64], R246 ;  /* 0x000000f6f4006986 */ /* 0x0003e2000c101910 */
[----:B------:R-:W-:Y:S01]  /*30db0*/  ISETP.LT.AND P6, PT, R11, UR6, !P0 ;  /* 0x000000060b007c0c */ /* 0x000fe2000c7c1270 */
[----:B------:R-:W-:Y:S01]  /*30dc0*/  ULDC UR6, c[0x0][0x228] ;  /* 0x00008a0000067ab9 */ /* 0x000fe20000000800 */
[----:B------:R-:W-:Y:S01]  /*30dd0*/  ISETP.LT.AND P5, PT, R14, UR8, !P0 ;  /* 0x000000080e007c0c */ /* 0x000fe2000c7a1270 */
[----:B------:R2:W-:Y:S01]  /*30de0*/  @P2 STG.E desc[UR16][R2.64], R247 ;  /* 0x000000f702002986 */ /* 0x0005e2000c101910 */
[----:B------:R-:W-:Y:S01]  /*30df0*/  ULDC UR8, c[0x0][0x228] ;  /* 0x00008a0000087ab9 */ /* 0x000fe20000000800 */
[----:B-1----:R-:W-:-:S02]  /*30e00*/  VIADD R246, R10, 0x47 ;  /* 0x000000470af67836 */ /* 0x002fc40000000000 */
[----:B------:R-:W-:Y:S01]  /*30e10*/  IMAD.WIDE R210, R0, 0x4, R208 ;  /* 0x0000000400d27825 */ /* 0x000fe200078e02d0 */
[----:B--2---:R-:W2:Y:S02]  /*30e20*/  LDL.LU R247, [R1+0x68c] ;  /* 0x00068c0001f77983 */ /* 0x004ea40000300800 */
[----:B------:R-:W-:Y:S01]  /*30e30*/  ISETP.GE.AND P2, PT, R246, UR4, PT ;  /* 0x00000004f6007c0c */ /* 0x000fe2000bf46270 */
[----:B------:R-:W-:Y:S02]  /*30e40*/  ULDC UR4, c[0x0][0x228] ;  /* 0x00008a0000047ab9 */ /* 0x000fe40000000800 */
[----:B------:R-:W-:Y:S01]  /*30e50*/  ISETP.LT.AND P0, PT, R12, UR4, !P0 ;  /* 0x000000040c007c0c */ /* 0x000fe2000c701270 */
[----:B------:R-:W-:Y:S01]  /*30e60*/  IMAD.WIDE R2, R15, 0x4, R148 ;  /* 0x000000040f027825 */ /* 0x000fe200078e0294 */
[----:B------:R-:W-:-:S03]  /*30e70*/  ULDC UR4, c[0x0][0x22c] ;  /* 0x00008b0000047ab9 */ /* 0x000fc60000000800 */
[C---:B------:R-:W-:Y:S01]  /*30e80*/  IMAD.WIDE R240, R0.reuse, 0x4, R8 ;  /* 0x0000000400f07825 */ /* 0x040fe200078e0208 */
[----:B------:R1:W-:Y:S03]  /*30e90*/  @P1 STG.E desc[UR16][R2.64], R248 ;  /* 0x000000f802001986 */ /* 0x0003e6000c101910 */
[C---:B------:R-:W-:Y:S01]  /*30ea0*/  IMAD.WIDE R244, R0.reuse, 0x4, R150 ;  /* 0x0000000400f47825 */ /* 0x040fe200078e0296 */
[----:B----4-:R3:W-:Y:S01]  /*30eb0*/  @P6 STG.E desc[UR16][R210.64], R251 ;  /* 0x000000fbd2006986 */ /* 0x0107e2000c101910 */
[----:B------:R-:W-:-:S03]  /*30ec0*/  IADD3 R15, R0, UR28, RZ ;  /* 0x0000001c000f7c10 */ /* 0x000fc6000fffe0ff */
[----:B------:R4:W-:Y:S01]  /*30ed0*/  @P5 STG.E desc[UR16][R240.64], R250 ;  /* 0x000000faf0005986 */ /* 0x0009e2000c101910 */
[----:B-1----:R-:W-:-:S03]  /*30ee0*/  IMAD.WIDE R2, R0, 0x4, R148 ;  /* 0x0000000400027825 */ /* 0x002fc600078e0294 */
[----:B------:R-:W2:Y:S04]  /*30ef0*/  LDL.LU R248, [R1+0x28c] ;  /* 0x00028c0001f87983 */ /* 0x000ea80000300800 */
[----:B---3--:R-:W3:Y:S04]  /*30f00*/  LDL.LU R251, [R1+0x18c] ;  /* 0x00018c0001fb7983 */ /* 0x008ee80000300800 */
[----:B------:R1:W-:Y:S04]  /*30f10*/  @P4 STG.E desc[UR16][R244.64], R249 ;  /* 0x000000f9f4004986 */ /* 0x0003e8000c101910 */
[----:B----4-:R-:W4:Y:S04]  /*30f20*/  LDL.LU R250, [R1+0x8c] ;  /* 0x00008c0001fa7983 */ /* 0x010f280000300800 */
[----:B------:R1:W-:Y:S04]  /*30f30*/  @P0 STG.E desc[UR16][R2.64], R242 ;  /* 0x000000f202000986 */ /* 0x0003e8000c101910 */
[----:B-1----:R-:W4:Y:S04]  /*30f40*/  LDL.LU R249, [R1+0x7c] ;  /* 0x00007c0001f97983 */ /* 0x002f280000300800 */
[----:B------:R-:W2:Y:S04]  /*30f50*/  LDL.LU R0, [R1+0x69c] ;  /* 0x00069c0001007983 */ /* 0x000ea80000300800 */
[----:B------:R-:W3:Y:S01]  /*30f60*/  LDL.LU R3, [R1+0x6ac] ;  /* 0x0006ac0001037983 */ /* 0x000ee20000300800 */
[----:B------:R-:W-:Y:S01]  /*30f70*/  VIADD R246, R10, 0x48 ;  /* 0x000000480af67836 */ /* 0x000fe20000000000 */
[----:B------:R-:W-:-:S02]  /*30f80*/  ISETP.LT.AND P4, PT, R11, UR6, !P3 ;  /* 0x000000060b007c0c */ /* 0x000fc4000df81270 */
[----:B------:R-:W-:Y:S02]  /*30f90*/  ISETP.LT.AND P5, PT, R14, UR8, !P3 ;  /* 0x000000080e007c0c */ /* 0x000fe4000dfa1270 */
[----:B------:R-:W-:Y:S01]  /*30fa0*/  ISETP.LT.AND P6, PT, R13, UR10, !P3 ;  /* 0x0000000a0d007c0c */ /* 0x000fe2000dfc1270 */
[C---:B------:R-:W-:Y:S01]  /*30fb0*/  IMAD.WIDE R210, R15.reuse, 0x4, R208 ;  /* 0x000000040fd27825 */ /* 0x040fe200078e02d0 */
[----:B------:R-:W-:Y:S01]  /*30fc0*/  ISETP.GE.AND P1, PT, R246, UR4, PT ;  /* 0x00000004f6007c0c */ /* 0x000fe2000bf26270 */
[----:B------:R-:W-:Y:S01]  /*30fd0*/  ULDC UR4, c[0x0][0x22c] ;  /* 0x00008b0000047ab9 */ /* 0x000fe20000000800 */
[----:B------:R-:W-:Y:S01]  /*30fe0*/  ULDC UR6, c[0x0][0x228] ;  /* 0x00008a0000067ab9 */ /* 0x000fe20000000800 */
[----:B------:R-:W-:Y:S01]  /*30ff0*/  VIADD R246, R10, 0x49 ;  /* 0x000000490af67836 */ /* 0x000fe20000000000 */
[----:B------:R-:W-:Y:S01]  /*31000*/  ULDC UR8, c[0x0][0x228] ;  /* 0x00008a0000087ab9 */ /* 0x000fe20000000800 */
[----:B------:R-:W-:Y:S01]  /*31010*/  IMAD.WIDE R240, R15, 0x4, R8 ;  /* 0x000000040ff07825 */ /* 0x000fe200078e0208 */
[----:B------:R-:W-:-:S02]  /*31020*/  ULDC UR10, c[0x0][0x228] ;  /* 0x00008a00000a7ab9 */ /* 0x000fc40000000800 */
[----:B------:R-:W-:Y:S01]  /*31030*/  ISETP.GE.AND P0, PT, R246, UR4, PT ;  /* 0x00000004f6007c0c */ /* 0x000fe2000bf06270 */
[----:B------:R-:W-:Y:S01]  /*31040*/  ULDC UR4, c[0x0][0x228] ;  /* 0x00008a0000047ab9 */ /* 0x000fe20000000800 */
[----:B------:R-:W-:Y:S01]  /*31050*/  IMAD.WIDE R244, R15, 0x4, R150 ;  /* 0x000000040ff47825 */ /* 0x000fe200078e0296 */
[----:B------:R-:W-:Y:S01]  /*31060*/  ISETP.LT.AND P3, PT, R12, UR4, !P3 ;  /* 0x000000040c007c0c */ /* 0x000fe2000df61270 */
[----:B------:R-:W-:Y:S01]  /*31070*/  ULDC UR4, c[0x0][0x228] ;  /* 0x00008a0000047ab9 */ /* 0x000fe20000000800 */
[----:B---3--:R1:W-:Y:S01]  /*31080*/  @P4 STG.E desc[UR16][R210.64], R3 ;  /* 0x00000003d2004986 */ /* 0x0083e2000c101910 */
[----:B------:R-:W-:Y:S01]  /*31090*/  ISETP.LT.AND P4, PT, R11, UR4, !P2 ;  /* 0x000000040b007c0c */ /* 0x000fe2000d781270 */
[----:B------:R-:W-:Y:S02]  /*310a0*/  ULDC UR4, c[0x0][0x228] ;  /* 0x00008a0000047ab9 */ /* 0x000fe40000000800 */
[----:B--2---:R-:W-:Y:S04]  /*310b0*/  @P5 STG.E desc[UR16][R240.64], R0 ;  /* 0x00000000f0005986 */ /* 0x004fe8000c101910 */
[----:B------:R2:W-:Y:S01]  /*310c0*/  @P6 STG.E desc[UR16][R244.64], R247 ;  /* 0x000000f7f4006986 */ /* 0x0005e2000c101910 */
[----:B------:R-:W-:Y:S01]  /*310d0*/  ISETP.LT.AND P6, PT, R14, UR6, !P2 ;  /* 0x000000060e007c0c */ /* 0x000fe2000d7c1270 */
[----:B------:R-:W-:Y:S01]  /*310e0*/  ULDC UR6, c[0x0][0x228] ;  /* 0x00008a0000067ab9 */ /* 0x000fe20000000800 */
[----:B------:R-:W-:Y:S01]  /*310f0*/  ISETP.LT.AND P5, PT, R13, UR4, !P2 ;  /* 0x000000040d007c0c */ /* 0x000fe2000d7a1270 */
[C---:B-1----:R-:W-:Y:S01]  /*31100*/  IMAD.WIDE R2, R15.reuse, 0x4, R148 ;  /* 0x000000040f027825 */ /* 0x042fe200078e0294 */
[----:B------:R-:W-:Y:S01]  /*31110*/  ISETP.LT.AND P2, PT, R12, UR8, !P2 ;  /* 0x000000080c007c0c */ /* 0x000fe2000d741270 */
[----:B------:R-:W-:Y:S01]  /*31120*/  ULDC UR4, c[0x0][0x22c] ;  /* 0x00008b0000047ab9 */ /* 0x000fe20000000800 */
[----:B------:R-:W-:Y:S01]  /*31130*/  ULDC UR8, c[0x0][0x228] ;  /* 0x00008a0000087ab9 */ /* 0x000fe20000000800 */
[----:B--2---:R-:W-:Y:S01]  /*31140*/  IADD3 R247, R15, UR28, RZ ;  /* 0x0000001c0ff77c10 */ /* 0x004fe2000fffe0ff */
[----:B------:R-:W-:-:S04]  /*31150*/  VIADD R0, R10, 0x4a ;  /* 0x0000004a0a007836 */ /* 0x000fc80000000000 */
[C---:B------:R-:W-:Y:S01]  /*31160*/  IMAD.WIDE R210, R247.reuse, 0x4, R208 ;  /* 0x00000004f7d27825 */ /* 0x040fe200078e02d0 */
[----:B------:R1:W-:Y:S01]  /*31170*/  @P3 STG.E desc[UR16][R2.64], R248 ;  /* 0x000000f802003986 */ /* 0x0003e2000c101910 */
[----:B------:R-:W-:Y:S01]  /*31180*/  ISETP.GE.AND P3, PT, R0, UR4, PT ;  /* 0x0000000400007c0c */ /* 0x000fe2000bf66270 */
[----:B------:R-:W-:Y:S02]  /*31190*/  ULDC UR4, c[0x0][0x228] ;  /* 0x00008a0000047ab9 */ /* 0x000fe40000000800 */
[----:B------:R2:W-:Y:S01]  /*311a0*/  @P4 STG.E desc[UR16][R210.64], R251 ;  /* 0x000000fbd2004986 */ /* 0x0005e2000c101910 */
[----:B------:R-:W-:Y:S01]  /*311b0*/  IMAD.WIDE R240, R247, 0x4, R148 ;  /* 0x00000004f7f07825 */ /* 0x000fe200078e0294 */
[----:B------:R-:W-:Y:S01]  /*311c0*/  ISETP.LT.AND P4, PT, R11, UR4, !P1 ;  /* 0x000000040b007c0c */ /* 0x000fe2000cf81270 */
[----:B------:R-:W-:Y:S02]  /*311d0*/  ULDC UR4, c[0x0][0x228] ;  /* 0x00008a0000047ab9 */ /* 0x000fe40000000800 */
[----:B-1----:R-:W-:-:S04]  /*311e0*/  IMAD.WIDE R2, R247, 0x4, R8 ;  /* 0x00000004f7027825 */ /* 0x002fc800078e0208 */
[C---:B--2---:R-:W-:Y:S01]  /*311f0*/  IMAD.WIDE R210, R247.reuse, 0x4, R150 ;  /* 0x00000004f7d27825 */ /* 0x044fe200078e0296 */
[----:B----4-:R1:W-:Y:S04]  /*31200*/  @P6 STG.E desc[UR16][R2.64], R250 ;  /* 0x000000fa02006986 */ /* 0x0103e8000c101910 */
[----:B------:R2:W-:Y:S01]  /*31210*/  @P5 STG.E desc[UR16][R210.64], R249 ;  /* 0x000000f9d2005986 */ /* 0x0005e2000c101910 */
[----:B------:R-:W-:-:S03]  /*31220*/  VIADD R247, R247, UR28 ;  /* 0x0000001cf7f77c36 */ /* 0x000fc60008000000 */
[----:B------:R3:W-:Y:S01]  /*31230*/  @P2 STG.E desc[UR16][R240.64], R243 ;  /* 0x000000f3f0002986 */ /* 0x0007e2000c101910 */
[----:B------:R-:W-:Y:S02]  /*31240*/  ISETP.LT.AND P2, PT, R14, UR4, !P1 ;  /* 0x000000040e007c0c */ /* 0x000fe4000cf41270 */
[----:B------:R-:W-:Y:S01]  /*31250*/  ISETP.LT.AND P5, PT, R13, UR6, !P1 ;  /* 0x000000060d007c0c */ /* 0x000fe2000cfa1270 */
[----:B------:R-:W-:Y:S01]  /*31260*/  IMAD.WIDE R244, R247, 0x4, R208 ;  /* 0x00000004f7f47825 */ /* 0x000fe200078e02d0 */
[----:B------:R-:W-:Y:S01]  /*31270*/  ISETP.LT.AND P1, PT, R12, UR8, !P1 ;  /* 0x000000080c007c0c */ /* 0x000fe2000cf21270 */
[----:B------:R-:W-:Y:S02]  /*31280*/  ULDC UR4, c[0x0][0x22c] ;  /* 0x00008b0000047ab9 */ /* 0x000fe40000000800 */
[----:B------:R-:W-:Y:S01]  /*31290*/  VIADD R0, R10, 0x4b ;  /* 0x0000004b0a007836 */ /* 0x000fe20000000000 */
[----:B------:R-:W-:Y:S01]  /*312a0*/  ISETP.LT.AND P6, PT, R11, UR10, !P0 ;  /* 0x0000000a0b007c0c */ /* 0x000fe2000c7c1270 */
[C---:B-1----:R-:W-:Y:S01]  /*312b0*/  IMAD.WIDE R2, R247.reuse, 0x4, R8 ;  /* 0x00000004f7027825 */ /* 0x042fe200078e0208 */
[----:B------:R-:W-:Y:S01]  /*312c0*/  @P4 STG.E desc[UR16][R244.64], R236 ;  /* 0x000000ecf4004986 */ /* 0x000fe2000c101910 */
[C---:B------:R-:W-:Y:S01]  /*312d0*/  IADD3 R15, R247.reuse, UR28, RZ ;  /* 0x0000001cf70f7c10 */ /* 0x040fe2000fffe0ff */
[----:B------:R-:W-:Y:S01]  /*312e0*/  ULDC UR6, c[0x0][0x228] ;  /* 0x00008a0000067ab9 */ /* 0x000fe20000000800 */
[----:B--2---:R-:W-:Y:S01]  /*312f0*/  IMAD.WIDE R210, R247, 0x4, R150 ;  /* 0x00000004f7d27825 */ /* 0x004fe200078e0296 */
[----:B------:R-:W-:Y:S01]  /*31300*/  ISETP.GE.AND P4, PT, R0, UR4, PT ;  /* 0x0000000400007c0c */ /* 0x000fe2000bf86270 */
[----:B------:R-:W-:-:S02]  /*31310*/  ULDC UR4, c[0x0][0x228] ;  /* 0x00008a0000047ab9 */ /* 0x000fc40000000800 */
[----:B---3--:R-:W-:Y:S01]  /*31320*/  IMAD.WIDE R240, R247, 0x4, R148 ;  /* 0x00000004f7f07825 */ /* 0x008fe200078e0294 */
[----:B------:R1:W-:Y:S01]  /*31330*/  @P2 STG.E desc[UR16][R2.64], R232 ;  /* 0x000000e802002986 */ /* 0x0003e2000c101910 */
[----:B------:R-:W-:Y:S01]  /*31340*/  ISETP.LT.AND P2, PT, R14, UR4, !P0 ;  /* 0x000000040e007c0c */ /* 0x000fe2000c741270 */
[----:B------:R-:W-:Y:S01]  /*31350*/  ULDC UR4, c[0x0][0x228] ;  /* 0x00008a0000047ab9 */ /* 0x000fe20000000800 */
[----:B------:R-:W-:Y:S01]  /*31360*/  IMAD.WIDE R242, R15, 0x4, R208 ;  /* 0x000000040ff27825 */ /* 0x000fe200078e02d0 */
[----:B------:R2:W-:Y:S01]  /*31370*/  @P5 STG.E desc[UR16][R210.64], R224 ;  /* 0x000000e0d2005986 */ /* 0x0005e2000c101910 */
[----:B------:R-:W-:Y:S01]  /*31380*/  ULDC UR8, c[0x0][0x228] ;  /* 0x00008a0000087ab9 */ /* 0x000fe20000000800 */
[----:B------:R-:W-:Y:S02]  /*31390*/  ULDC UR10, c[0x0][0x228] ;  /* 0x00008a00000a7ab9 */ /* 0x000fe40000000800 */
[----:B------:R3:W-:Y:S01]  /*313a0*/  @P1 STG.E desc[UR16][R240.64], R216 ;  /* 0x000000d8f0001986 */ /* 0x0007e2000c101910 */
[----:B------:R-:W-:Y:S01]  /*313b0*/  ISETP.LT.AND P1, PT, R13, UR4, !P0 ;  /* 0x000000040d007c0c */ /* 0x000fe2000c721270 */
[----:B------:R-:W-:Y:S01]  /*313c0*/  VIADD R0, R10, 0x4c ;  /* 0x0000004c0a007836 */ /* 0x000fe20000000000 */
[----:B------:R-:W-:Y:S01]  /*313d0*/  ISETP.LT.AND P0, PT, R12, UR6, !P0 ;  /* 0x000000060c007c0c */ /* 0x000fe2000c701270 */
[----:B------:R4:W-:Y:S01]  /*313e0*/  @P6 STG.E desc[UR16][R242.64], R4 ;  /* 0x00000004f2006986 */ /* 0x0009e2000c101910 */
[----:B------:R-:W-:Y:S01]  /*313f0*/  ISETP.LT.AND P5, PT, R11, UR8, !P3 ;  /* 0x000000080b007c0c */ /* 0x000fe2000dfa1270 */
[C---:B-1----:R-:W-:Y:S01]  /*31400*/  IMAD.WIDE R2, R15.reuse, 0x4, R150 ;  /* 0x000000040f027825 */ /* 0x042fe200078e0296 */
[----:B------:R-:W-:Y:S01]  /*31410*/  ISETP.LT.AND P6, PT, R14, UR10, !P3 ;  /* 0x0000000a0e007c0c */ /* 0x000fe2000dfc1270 */
[----:B------:R-:W-:Y:S01]  /*31420*/  ULDC UR4, c[0x0][0x22c] ;  /* 0x00008b0000047ab9 */ /* 0x000fe20000000800 */
[----:B------:R-:W-:Y:S01]  /*31430*/  ULDC UR6, c[0x0][0x228] ;  /* 0x00008a0000067ab9 */ /* 0x000fe20000000800 */
[----:B--2---:R-:W-:Y:S01]  /*31440*/  IMAD.WIDE R210, R15, 0x4, R8 ;  /* 0x000000040fd27825 */ /* 0x004fe200078e0208 */
[----:B------:R-:W-:Y:S01]  /*31450*/  ULDC UR8, c[0x0][0x228] ;  /* 0x00008a0000087ab9 */ /* 0x000fe20000000800 */
[----:B------:R-:W-:-:S02]  /*31460*/  ULDC UR10, c[0x0][0x228] ;  /* 0x00008a00000a7ab9 */ /* 0x000fc40000000800 */
[C---:B------:R-:W-:Y:S02]  /*31470*/  VIADD R247, R15.reuse, UR28 ;  /* 0x0000001c0ff77c36 */ /* 0x040fe40008000000 */
[----:B---3--:R-:W-:Y:S01]  /*31480*/  IMAD.WIDE R240, R15, 0x4, R148 ;  /* 0x000000040ff07825 */ /* 0x008fe200078e0294 */
[----:B------:R-:W-:Y:S01]  /*31490*/  @P2 STG.E desc[UR16][R210.64], R28 ;  /* 0x0000001cd2002986 */ /* 0x000fe2000c101910 */
[----:B------:R-:W-:Y:S01]  /*314a0*/  ISETP.GE.AND P2, PT, R0, UR4, PT ;  /* 0x0000000400007c0c */ /* 0x000fe2000bf46270 */
[----:B------:R-:W-:Y:S01]  /*314b0*/  ULDC UR4, c[0x0][0x228] ;  /* 0x00008a0000047ab9 */ /* 0x000fe20000000800 */
[C---:B----4-:R-:W-:Y:S01]  /*314c0*/  IMAD.WIDE R242, R247.reuse, 0x4, R208 ;  /* 0x00000004f7f27825 */ /* 0x050fe200078e02d0 */
[----:B------:R1:W-:Y:S03]  /*314d0*/  @P1 STG.E desc[UR16][R2.64], R36 ;  /* 0x0000002402001986 */ /* 0x0003e6000c101910 */
[----:B------:R-:W-:Y:S01]  /*314e0*/  IMAD.WIDE R244, R247, 0x4, R8 ;  /* 0x00000004f7f47825 */ /* 0x000fe200078e0208 */
[----:B------:R-:W-:Y:S01]  /*314f0*/  @P0 STG.E desc[UR16][R240.64], R32 ;  /* 0x00000020f0000986 */ /* 0x000fe2000c101910 */
[----:B------:R-:W-:Y:S01]  /*31500*/  ISETP.LT.AND P0, PT, R13, UR4, !P3 ;  /* 0x000000040d007c0c */ /* 0x000fe2000df01270 */
[----:B------:R-:W-:-:S02]  /*31510*/  ULDC UR4, c[0x0][0x228] ;  /* 0x00008a0000047ab9 */ /* 0x000fc40000000800 */
[----:B------:R-:W-:Y:S01]  /*31520*/  @P5 STG.E desc[UR16][R242.64], R237 ;  /* 0x000000edf2005986 */ /* 0x000fe2000c101910 */
[----:B------:R-:W-:Y:S02]  /*31530*/  ISETP.LT.AND P3, PT, R12, UR4, !P3 ;  /* 0x000000040c007c0c */ /* 0x000fe4000df61270 */
[----:B------:R-:W-:Y:S01]  /*31540*/  IADD3 R15, R247, UR28, RZ ;  /* 0x0000001cf70f7c10 */ /* 0x000fe2000fffe0ff */
[----:B------:R2:W-:Y:S01]  /*31550*/  @P6 STG.E desc[UR16][R244.64], R233 ;  /* 0x000000e9f4006986 */ /* 0x0005e2000c101910 */
[----:B------:R-:W-:Y:S01]  /*31560*/  ISETP.LT.AND P6, PT, R11, UR6, !P4 ;  /* 0x000000060b007c0c */ /* 0x000fe2000e7c1270 */
[----:B-1----:R-:W-:Y:S01]  /*31570*/  IMAD.WIDE R2, R247, 0x4, R150 ;  /* 0x00000004f7027825 */ /* 0x002fe200078e0296 */
[----:B------:R-:W-:Y:S01]  /*31580*/  ISETP.LT.AND P5, PT, R14, UR8, !P4 ;  /* 0x000000080e007c0c */ /* 0x000fe2000e7a1270 */
[----:B------:R-:W-:Y:S01]  /*31590*/  ULDC UR4, c[0x0][0x22c] ;  /* 0x00008b0000047ab9 */ /* 0x000fe20000000800 */
[----:B------:R-:W-:Y:S01]  /*315a0*/  ISETP.LT.AND P1, PT, R13, UR10, !P4 ;  /* 0x0000000a0d007c0c */ /* 0x000fe2000e721270 */
[----:B------:R-:W-:Y:S01]  /*315b0*/  IMAD.WIDE R210, R247, 0x4, R148 ;  /* 0x00000004f7d27825 */ /* 0x000fe200078e0294 */
[----:B------:R1:W-:Y:S01]  /*315c0*/  @P0 STG.E desc[UR16][R2.64], R225 ;  /* 0x000000e102000986 */ /* 0x0003e2000c101910 */
[----:B------:R-:W-:Y:S01]  /*315d0*/  ULDC UR6, c[0x0][0x228] ;  /* 0x00008a0000067ab9 */ /* 0x000fe20000000800 */
[----:B------:R-:W-:Y:S01]  /*315e0*/  ULDC UR8, c[0x0][0x228] ;  /* 0x00008a0000087ab9 */ /* 0x000fe20000000800 */
[----:B------:R-:W-:-:S02]  /*315f0*/  VIADD R0, R10, 0x4d ;  /* 0x0000004d0a007836 */ /* 0x000fc40000000000 */
[C---:B--2---:R-:W-:Y:S01]  /*31600*/  IMAD.WIDE R232, R15.reuse, 0x4, R208 ;  /* 0x000000040fe87825 */ /* 0x044fe200078e02d0 */
[----:B------:R2:W-:Y:S01]  /*31610*/  @P3 STG.E desc[UR16][R210.64], R217 ;  /* 0x000000d9d2003986 */ /* 0x0005e2000c101910 */
[----:B------:R-:W-:Y:S02]  /*31620*/  ULDC UR10, c[0x0][0x228] ;  /* 0x00008a00000a7ab9 */ /* 0x000fe40000000800 */
[----:B------:R-:W-:Y:S01]  /*31630*/  IMAD.WIDE R236, R15, 0x4, R8 ;  /* 0x000000040fec7825 */ /* 0x000fe200078e0208 */
[----:B------:R-:W-:-:S03]  /*31640*/  ISETP.GE.AND P0, PT, R0, UR4, PT ;  /* 0x0000000400007c0c */ /* 0x000fc6000bf06270 */
[----:B------:R-:W-:Y:S01]  /*31650*/  IMAD.WIDE R240, R15, 0x4, R150 ;  /* 0x000000040ff07825 */ /* 0x000fe200078e0296 */
[----:B------:R3:W-:Y:S01]  /*31660*/  @P6 STG.E desc[UR16][R232.64], R5 ;  /* 0x00000005e8006986 */ /* 0x0007e2000c101910 */
[----:B------:R-:W-:-:S03]  /*31670*/  ULDC UR4, c[0x0][0x228] ;  /* 0x00008a0000047ab9 */ /* 0x000fc60000000800 */
[----:B------:R4:W-:Y:S04]  /*31680*/  @P5 STG.E desc[UR16][R236.64], R29 ;  /* 0x0000001dec005986 */ /* 0x0009e8000c101910 */
[----:B------:R4:W-:Y:S01]  /*31690*/  @P1 STG.E desc[UR16][R240.64], R37 ;  /* 0x00000025f0001986 */ /* 0x0009e2000c101910 */
[----:B------:R-:W-:Y:S01]  /*316a0*/  ISETP.LT.AND P1, PT, R12, UR4, !P4 ;  /* 0x000000040c007c0c */ /* 0x000fe2000e721270 */
[----:B------:R-:W-:Y:S01]  /*316b0*/  VIADD R0, R10, 0x4e ;  /* 0x0000004e0a007836 */ /* 0x000fe20000000000 */
[----:B------:R-:W-:Y:S01]  /*316c0*/  ULDC UR4, c[0x0][0x22c] ;  /* 0x00008b0000047ab9 */ /* 0x000fe20000000800 */
[----:B------:R-:W-:Y:S01]  /*316d0*/  ISETP.LT.AND P4, PT, R11, UR6, !P2 ;  /* 0x000000060b007c0c */ /* 0x000fe2000d781270 */
[----:B-1----:R-:W-:Y:S01]  /*316e0*/  IMAD.WIDE R2, R15, 0x4, R148 ;  /* 0x000000040f027825 */ /* 0x002fe200078e0294 */
[----:B------:R-:W-:Y:S01]  /*316f0*/  ISETP.LT.AND P5, PT, R14, UR8, !P2 ;  /* 0x000000080e007c0c */ /* 0x000fe2000d7a1270 */
[----:B------:R-:W-:Y:S01]  /*31700*/  ULDC UR6, c[0x0][0x228] ;  /* 0x00008a0000067ab9 */ /* 0x000fe20000000800 */
[----:B------:R-:W-:Y:S01]  /*31710*/  ISETP.LT.AND P6, PT, R13, UR10, !P2 ;  /* 0x0000000a0d007c0c */ /* 0x000fe2000d7c1270 */
[----:B------:R-:W-:Y:S01]  /*31720*/  ULDC UR8, c[0x0][0x228] ;  /* 0x00008a0000087ab9 */ /* 0x000fe20000000800 */
[----:B------:R-:W-:Y:S01]  /*31730*/  ISETP.GE.AND P3, PT, R0, UR4, PT ;  /* 0x0000000400007c0c */ /* 0x000fe2000bf66270 */
[----:B------:R-:W-:Y:S01]  /*31740*/  VIADD R0, R10, 0x4f ;  /* 0x0000004f0a007836 */ /* 0x000fe20000000000 */
[----:B--2---:R-:W-:Y:S01]  /*31750*/  IADD3 R211, R15, UR28, RZ ;  /* 0x0000001c0fd37c10 */ /* 0x004fe2000fffe0ff */
[----:B------:R-:W-:Y:S01]  /*31760*/  ULDC UR4, c[0x0][0x22c] ;  /* 0x00008b0000047ab9 */ /* 0x000fe20000000800 */
[----:B------:R1:W-:Y:S01]  /*31770*/  @P1 STG.E desc[UR16][R2.64], R33 ;  /* 0x0000002102001986 */ /* 0x0003e2000c101910 */
[----:B------:R-:W-:Y:S01]  /*31780*/  ULDC UR10, c[0x0][0x228] ;  /* 0x00008a00000a7ab9 */ /* 0x000fe20000000800 */
[----:B------:R-:W-:Y:S01]  /*31790*/  ISETP.GE.AND P1, PT, R0, UR4, PT ;  /* 0x0000000400007c0c */ /* 0x000fe2000bf26270 */
[----:B---3--:R-:W-:Y:S01]  /*317a0*/  IMAD.WIDE R4, R211, 0x4, R208 ;  /* 0x00000004d3047825 */ /* 0x008fe200078e02d0 */
[----:B------:R-:W-:-:S03]  /*317b0*/  ULDC UR4, c[0x0][0x228] ;  /* 0x00008a0000047ab9 */ /* 0x000fc60000000800 */
[C---:B----4-:R-:W-:Y:S01]  /*317c0*/  IMAD.WIDE R28, R211.reuse, 0x4, R8 ;  /* 0x00000004d31c7825 */ /* 0x050fe200078e0208 */
[----:B------:R-:W-:Y:S01]  /*317d0*/  ISETP.LT.AND P2, PT, R12, UR4, !P2 ;  /* 0x000000040c007c0c */ /* 0x000fe2000d741270 */
[----:B------:R-:W-:Y:S02]  /*317e0*/  ULDC UR4, c[0x0][0x228] ;  /* 0x00008a0000047ab9 */ /* 0x000fe40000000800 */
[----:B------:R-:W-:Y:S01]  /*317f0*/  IMAD.WIDE R36, R211, 0x4, R150 ;  /* 0x00000004d3247825 */ /* 0x000fe200078e0296 */
[----:B------:R2:W-:Y:S01]  /*31800*/  @P4 STG.E desc[UR16][R4.64], R238 ;  /* 0x000000ee04004986 */ /* 0x0005e2000c101910 */
[----:B------:R-:W-:Y:S01]  /*31810*/  ISETP.LT.AND P4, PT, R11, UR4, !P0 ;  /* 0x000000040b007c0c */ /* 0x000fe2000c781270 */
[----:B------:R-:W-:Y:S02]  /*31820*/  ULDC UR4, c[0x0][0x228] ;  /* 0x00008a0000047ab9 */ /* 0x000fe40000000800 */
[----:B------:R3:W-:Y:S01]  /*31830*/  @P5 STG.E desc[UR16][R28.64], R234 ;  /* 0x000000ea1c005986 */ /* 0x0007e2000c101910 */
[----:B------:R-:W-:-:S02]  /*31840*/  ISETP.LT.AND P5, PT, R13, UR4, !P0 ;  /* 0x000000040d007c0c */ /* 0x000fc4000c7a1270 */
[C---:B------:R-:W-:Y:S01]  /*31850*/  IADD3 R15, R211.reuse, UR28, RZ ;  /* 0x0000001cd30f7c10 */ /* 0x040fe2000fffe0ff */
[----:B------:R4:W-:Y:S01]  /*31860*/  @P6 STG.E desc[UR16][R36.64], R226 ;  /* 0x000000e224006986 */ /* 0x0009e2000c101910 */
[----:B------:R-:W-:Y:S01]  /*31870*/  ISETP.LT.AND P6, PT, R14, UR6, !P0 ;  /* 0x000000060e007c0c */ /* 0x000fe2000c7c1270 */
[----:B-1----:R-:W-:Y:S01]  /*31880*/  IMAD.WIDE R2, R211, 0x4, R148 ;  /* 0x00000004d3027825 */ /* 0x002fe200078e0294 */
[----:B------:R-:W-:Y:S01]  /*31890*/  ISETP.LT.AND P0, PT, R12, UR8, !P0 ;  /* 0x000000080c007c0c */ /* 0x000fe2000c701270 */
[----:B------:R-:W-:Y:S01]  /*318a0*/  ULDC UR4, c[0x0][0x22c] ;  /* 0x00008b0000047ab9 */ /* 0x000fe20000000800 */
[----:B------:R-:W-:Y:S01]  /*318b0*/  ULDC UR6, c[0x0][0x228] ;  /* 0x00008a0000067ab9 */ /* 0x000fe20000000800 */
[----:B------:R-:W-:Y:S02]  /*318c0*/  VIADD R0, R10, 0x50 ;  /* 0x000000500a007836 */ /* 0x000fe40000000000 */
[----:B--2---:R-:W-:Y:S01]  /*318d0*/  IMAD.WIDE R4, R15, 0x4, R208 ;  /* 0x000000040f047825 */ /* 0x004fe200078e02d0 */
[----:B------:R1:W-:Y:S01]  /*318e0*/  @P2 STG.E desc[UR16][R2.64], R218 ;  /* 0x000000da02002986 */ /* 0x0003e2000c101910 */
[----:B------:R-:W-:-:S02]  /*318f0*/  ULDC UR8, c[0x0][0x228] ;  /* 0x00008a0000087ab9 */ /* 0x000fc40000000800 */
[C---:B---3--:R-:W-:Y:S01]  /*31900*/  IMAD.WIDE R28, R15.reuse, 0x4, R8 ;  /* 0x000000040f1c7825 */ /* 0x048fe200078e0208 */
[----:B------:R-:W-:Y:S01]  /*31910*/  ISETP.GE.AND P2, PT, R0, UR4, PT ;  /* 0x0000000400007c0c */ /* 0x000fe2000bf46270 */
[----:B------:R-:W-:Y:S02]  /*31920*/  ULDC UR4, c[0x0][0x228] ;  /* 0x00008a0000047ab9 */ /* 0x000fe40000000800 */
[C---:B------:R-:W-:Y:S01]  /*31930*/  IMAD.WIDE R32, R15.reuse, 0x4, R150 ;  /* 0x000000040f207825 */ /* 0x040fe200078e0296 */
[----:B------:R2:W-:Y:S03]  /*31940*/  @P4 STG.E desc[UR16][R4.64], R6 ;  /* 0x0000000604004986 */ /* 0x0005e6000c101910 */
[----:B----4-:R-:W-:Y:S01]  /*31950*/  IMAD.WIDE R36, R15, 0x4, R148 ;  /* 0x000000040f247825 */ /* 0x010fe200078e0294 */
[----:B------:R3:W-:Y:S01]  /*31960*/  @P6 STG.E desc[UR16][R28.64], R30 ;  /* 0x0000001e1c006986 */ /* 0x0007e2000c101910 */
[----:B------:R-:W-:Y:S01]  /*31970*/  ISETP.LT.AND P4, PT, R11, UR4, !P3 ;  /* 0x000000040b007c0c */ /* 0x000fe2000df81270 */
[----:B------:R-:W-:-:S02]  /*31980*/  ULDC UR4, c[0x0][0x228] ;  /* 0x00008a0000047ab9 */ /* 0x000fc40000000800 */
[----:B------:R4:W-:Y:S01]  /*31990*/  @P5 STG.E desc[UR16][R32.64], R38 ;  /* 0x0000002620005986 */ /* 0x0009e2000c101910 */
[----:B------:R-:W-:Y:S01]  /*319a0*/  ISETP.LT.AND P5, PT, R13, UR6, !P3 ;  /* 0x000000060d007c0c */ /* 0x000fe2000dfa1270 */
[----:B------:R-:W-:Y:S01]  /*319b0*/  VIADD R15, R15, UR28 ;  /* 0x0000001c0f0f7c36 */ /* 0x000fe20008000000 */
[----:B------:R-:W-:Y:S01]  /*319c0*/  ISETP.LT.AND P6, PT, R11, UR10, !P1 ;  /* 0x0000000a0b007c0c */ /* 0x000fe2000cfc1270 */
[----:B------:R4:W-:Y:S01]  /*319d0*/  @P0 STG.E desc[UR16][R36.64], R34 ;  /* 0x0000002224000986 */ /* 0x0009e2000c101910 */
[----:B------:R-:W-:Y:S01]  /*319e0*/  ISETP.LT.AND P0, PT, R14, UR4, !P3 ;  /* 0x000000040e007c0c */ /* 0x000fe2000df01270 */
[----:B-1----:R-:W-:Y:S01]  /*319f0*/  IMAD.WIDE R2, R15, 0x4, R208 ;  /* 0x000000040f027825 */ /* 0x002fe200078e02d0 */
[----:B------:R-:W-:Y:S01]  /*31a00*/  ISETP.LT.AND P3, PT, R12, UR8, !P3 ;  /* 0x000000080c007c0c */ /* 0x000fe2000df61270 */
[----:B------:R-:W-:Y:S01]  /*31a10*/  ULDC UR4, c[0x0][0x22c] ;  /* 0x00008b0000047ab9 */ /* 0x000fe20000000800 */
[----:B------:R-:W-:Y:S01]  /*31a20*/  ULDC UR6, c[0x0][0x228] ;  /* 0x00008a0000067ab9 */ /* 0x000fe20000000800 */
[----:B------:R-:W-:-:S02]  /*31a30*/  VIADD R0, R10, 0x51 ;  /* 0x000000510a007836 */ /* 0x000fc40000000000 */
[C---:B--2---:R-:W-:Y:S01]  /*31a40*/  IMAD.WIDE R4, R15.reuse, 0x4, R8 ;  /* 0x000000040f047825 */ /* 0x044fe200078e0208 */
[----:B------:R1:W-:Y:S03]  /*31a50*/  @P4 STG.E desc[UR16][R2.64], R239 ;  /* 0x000000ef02004986 */ /* 0x0003e6000c101910 */
[C---:B---3--:R-:W-:Y:S01]  /*31a60*/  IMAD.WIDE R28, R15.reuse, 0x4, R150 ;  /* 0x000000040f1c7825 */ /* 0x048fe200078e0296 */
[----:B------:R-:W-:-:S03]  /*31a70*/  IADD3 R211, R15, UR28, RZ ;  /* 0x0000001c0fd37c10 */ /* 0x000fc6000fffe0ff */
[----:B----4-:R-:W-:Y:S01]  /*31a80*/  IMAD.WIDE R32, R15, 0x4, R148 ;  /* 0x000000040f207825 */ /* 0x010fe200078e0294 */
[----:B------:R-:W-:Y:S01]  /*31a90*/  ISETP.GE.AND P4, PT, R0, UR4, PT ;  /* 0x0000000400007c0c */ /* 0x000fe2000bf86270 */
[----:B------:R2:W-:Y:S01]  /*31aa0*/  @P0 STG.E desc[UR16][R4.64], R235 ;  /* 0x000000eb04000986 */ /* 0x0005e2000c101910 */
[----:B------:R-:W-:Y:S01]  /*31ab0*/  ULDC UR4, c[0x0][0x228] ;  /* 0x00008a0000047ab9 */ /* 0x000fe20000000800 */
[----:B------:R-:W-:Y:S01]  /*31ac0*/  ULDC UR8, c[0x0][0x228] ;  /* 0x00008a0000087ab9 */ /* 0x000fe20000000800 */
[----:B------:R-:W-:Y:S01]  /*31ad0*/  ULDC UR10, c[0x0][0x228] ;  /* 0x00008a00000a7ab9 */ /* 0x000fe20000000800 */
[----:B------:R-:W-:Y:S01]  /*31ae0*/  @P5 STG.E desc[UR16][R28.64], R227 ;  /* 0x000000e31c005986 */ /* 0x000fe2000c101910 */
[----:B------:R-:W-:-:S03]  /*31af0*/  IMAD.WIDE R36, R211, 0x4, R208 ;  /* 0x00000004d3247825 */ /* 0x000fc600078e02d0 */
[----:B------:R-:W-:Y:S01]  /*31b00*/  @P3 STG.E desc[UR16][R32.64], R219 ;  /* 0x000000db20003986 */ /* 0x000fe2000c101910 */
[----:B------:R-:W-:Y:S01]  /*31b10*/  ISETP.LT.AND P3, PT, R14, UR4, !P1 ;  /* 0x000000040e007c0c */ /* 0x000fe2000cf61270 */
[----:B------:R-:W-:Y:S02]  /*31b20*/  ULDC UR4, c[0x0][0x228] ;  /* 0x00008a0000047ab9 */ /* 0x000fe40000000800 */
[----:B------:R-:W-:Y:S01]  /*31b30*/  ISETP.LT.AND P0, PT, R13, UR4, !P1 ;  /* 0x000000040d007c0c */ /* 0x000fe2000cf01270 */
[----:B------:R3:W-:Y:S01]  /*31b40*/  @P6 STG.E desc[UR16][R36.64], R7 ;  /* 0x0000000724006986 */ /* 0x0007e2000c101910 */
[----:B------:R-:W-:Y:S01]  /*31b50*/  ISETP.LT.AND P1, PT, R12, UR6, !P1 ;  /* 0x000000060c007c0c */ /* 0x000fe2000cf21270 */
[----:B-1----:R-:W-:Y:S01]  /*31b60*/  IMAD.WIDE R2, R211, 0x4, R8 ;  /* 0x00000004d3027825 */ /* 0x002fe200078e0208 */
[----:B------:R-:W-:Y:S01]  /*31b70*/  ISETP.LT.AND P5, PT, R11, UR8, !P2 ;  /* 0x000000080b007c0c */ /* 0x000fe2000d7a1270 */
[----:B------:R-:W-:Y:S01]  /*31b80*/  ULDC UR4, c[0x0][0x22c] ;  /* 0x00008b0000047ab9 */ /* 0x000fe20000000800 */
[----:B------:R-:W-:Y:S01]  /*31b90*/  ISETP.LT.AND P6, PT, R14, UR10, !P2 ;  /* 0x0000000a0e007c0c */ /* 0x000fe2000d7c1270 */
[----:B------:R-:W-:Y:S01]  /*31ba0*/  VIADD R0, R10, 0x52 ;  /* 0x000000520a007836 */ /* 0x000fe20000000000 */
[----:B------:R-:W-:Y:S01]  /*31bb0*/  ULDC UR6, c[0x0][0x228] ;  /* 0x00008a0000067ab9 */ /* 0x000fe20000000800 */
[----:B------:R-:W-:-:S02]  /*31bc0*/  VIADD R15, R211, UR28 ;  /* 0x0000001cd30f7c36 */ /* 0x000fc40008000000 */
[C---:B--2---:R-:W-:Y:S01]  /*31bd0*/  IMAD.WIDE R4, R211.reuse, 0x4, R150 ;  /* 0x00000004d3047825 */ /* 0x044fe200078e0296 */
[----:B------:R1:W-:Y:S01]  /*31be0*/  @P3 STG.E desc[UR16][R2.64], R31 ;  /* 0x0000001f02003986 */ /* 0x0003e2000c101910 */
[----:B------:R-:W-:Y:S01]  /*31bf0*/  ISETP.GE.AND P3, PT, R0, UR4, PT ;  /* 0x0000000400007c0c */ /* 0x000fe2000bf66270 */
[----:B------:R-:W-:Y:S01]  /*31c00*/  ULDC UR4, c[0x0][0x228] ;  /* 0x00008a0000047ab9 */ /* 0x000fe20000000800 */
[----:B---3--:R-:W-:Y:S01]  /*31c10*/  IMAD.WIDE R6, R211, 0x4, R148 ;  /* 0x00000004d3067825 */ /* 0x008fe200078e0294 */
[----:B------:R2:W-:Y:S01]  /*31c20*/  @P0 STG.E desc[UR16][R4.64], R39 ;  /* 0x0000002704000986 */ /* 0x0005e2000c101910 */
[----:B------:R-:W-:Y:S01]  /*31c30*/  ULDC UR8, c[0x0][0x228] ;  /* 0x00008a0000087ab9 */ /* 0x000fe20000000800 */
[----:B------:R-:W-:Y:S01]  /*31c40*/  ULDC UR10, c[0x0][0x228] ;  /* 0x00008a00000a7ab9 */ /* 0x000fe20000000800 */
[----:B------:R-:W-:Y:S01]  /*31c50*/  IMAD.WIDE R28, R15, 0x4, R208 ;  /* 0x000000040f1c7825 */ /* 0x000fe200078e02d0 */
[----:B------:R-:W-:-:S03]  /*31c60*/  ISETP.LT.AND P0, PT, R13, UR4, !P2 ;  /* 0x000000040d007c0c */ /* 0x000fc6000d701270 */
[C---:B------:R-:W-:Y:S01]  /*31c70*/  IMAD.WIDE R32, R15.reuse, 0x4, R8 ;  /* 0x000000040f207825 */ /* 0x040fe200078e0208 */
[----:B------:R3:W-:Y:S01]  /*31c80*/  @P1 STG.E desc[UR16][R6.64], R35 ;  /* 0x0000002306001986 */ /* 0x0007e2000c101910 */
[----:B------:R-:W-:Y:S02]  /*31c90*/  ULDC UR4, c[0x0][0x228] ;  /* 0x00008a0000047ab9 */ /* 0x000fe40000000800 */
[----:B------:R-:W-:Y:S01]  /*31ca0*/  ISETP.LT.AND P2, PT, R12, UR4, !P2 ;  /* 0x000000040c007c0c */ /* 0x000fe2000d741270 */
[----:B------:R4:W-:Y:S01]  /*31cb0*/  @P5 STG.E desc[UR16][R28.64], R24 ;  /* 0x000000181c005986 */ /* 0x0009e2000c101910 */
[----:B------:R-:W-:Y:S01]  /*31cc0*/  ISETP.LT.AND P5, PT, R14, UR8, !P4 ;  /* 0x000000080e007c0c */ /* 0x000fe2000e7a1270 */
[----:B-1----:R-:W-:Y:S01]  /*31cd0*/  IMAD.WIDE R2, R15, 0x4, R150 ;  /* 0x000000040f027825 */ /* 0x002fe200078e0296 */
[----:B------:R-:W-:Y:S01]  /*31ce0*/  ISETP.LT.AND P1, PT, R13, UR10, !P4 ;  /* 0x0000000a0d007c0c */ /* 0x000fe2000e721270 */
[----:B------:R-:W-:Y:S01]  /*31cf0*/  @P6 STG.E desc[UR16][R32.64], R20 ;  /* 0x0000001420006986 */ /* 0x000fe2000c101910 */
[----:B------:R-:W-:Y:S01]  /*31d00*/  ISETP.LT.AND P6, PT, R11, UR6, !P4 ;  /* 0x000000060b007c0c */ /* 0x000fe2000e7c1270 */
[C---:B--2---:R-:W-:Y:S01]  /*31d10*/  IMAD.WIDE R4, R15.reuse, 0x4, R148 ;  /* 0x000000040f047825 */ /* 0x044fe200078e0294 */
[----:B------:R-:W-:Y:S01]  /*31d20*/  ULDC UR4, c[0x0][0x22c] ;  /* 0x00008b0000047ab9 */ /* 0x000fe20000000800 */
[----:B---3--:R-:W-:-:S02]  /*31d30*/  IADD3 R35, R15, UR28, RZ ;  /* 0x0000001c0f237c10 */ /* 0x008fc4000fffe0ff */
[----:B------:R-:W-:Y:S01]  /*31d40*/  VIADD R0, R10, 0x53 ;  /* 0x000000530a007836 */ /* 0x000fe20000000000 */
[----:B------:R1:W-:Y:S01]  /*31d50*/  @P0 STG.E desc[UR16][R2.64], R16 ;  /* 0x0000001002000986 */ /* 0x0003e2000c101910 */
[----:B------:R-:W-:Y:S01]  /*31d60*/  ULDC UR6, c[0x0][0x228] ;  /* 0x00008a0000067ab9 */ /* 0x000fe20000000800 */
[C---:B------:R-:W-:Y:S01]  /*31d70*/  IMAD.WIDE R6, R35.reuse, 0x4, R208 ;  /* 0x0000000423067825 */ /* 0x040fe200078e02d0 */
[----:B------:R-:W-:Y:S01]  /*31d80*/  ULDC UR8, c[0x0][0x228] ;  /* 0x00008a0000087ab9 */ /* 0x000fe20000000800 */
[----:B------:R-:W-:Y:S02]  /*31d90*/  ULDC UR10, c[0x0][0x228] ;  /* 0x00008a00000a7ab9 */ /* 0x000fe40000000800 */
[C---:B----4-:R-:W-:Y:S01]  /*31da0*/  IMAD.WIDE R28, R35.reuse, 0x4, R8 ;  /* 0x00000004231c7825 */ /* 0x050fe200078e0208 */
[----:B------:R2:W-:Y:S03]  /*31db0*/  @P2 STG.E desc[UR16][R4.64], R44 ;  /* 0x0000002c04002986 */ /* 0x0005e6000c101910 */
[----:B------:R-:W-:Y:S01]  /*31dc0*/  IMAD.WIDE R30, R35, 0x4, R150 ;  /* 0x00000004231e7825 */ /* 0x000fe200078e0296 */
[----:B------:R-:W-:Y:S01]  /*31dd0*/  ISETP.GE.AND P0, PT, R0, UR4, PT ;  /* 0x0000000400007c0c */ /* 0x000fe2000bf06270 */
[----:B------:R3:W-:Y:S01]  /*31de0*/  @P6 STG.E desc[UR16][R6.64], R40 ;  /* 0x0000002806006986 */ /* 0x0007e2000c101910 */
[----:B------:R-:W-:-:S03]  /*31df0*/  ULDC UR4, c[0x0][0x228] ;  /* 0x00008a0000047ab9 */ /* 0x000fc60000000800 */
[----:B------:R4:W-:Y:S04]  /*31e00*/  @P5 STG.E desc[UR16][R28.64], R88 ;  /* 0x000000581c005986 */ /* 0x0009e8000c101910 */
[----:B------:R-:W-:Y:S01]  /*31e10*/  @P1 STG.E desc[UR16][R30.64], R64 ;  /* 0x000000401e001986 */ /* 0x000fe2000c101910 */
        /* <DEDUP_REMOVED lines=11> */
[----:B------:R-:W-:Y:S01]  /*31ed0*/  IADD3 R15, R35, UR28, RZ ;  /* 0x0000001c230f7c10 */ /* 0x000fe2000fffe0ff */
[----:B------:R-:W-:Y:S01]  /*31ee0*/  ULDC UR4, c[0x0][0x22c] ;  /* 0x00008b0000047ab9 */ /* 0x000fe20000000800 */
[----:B------:R1:W-:Y:S01]  /*31ef0*/  @P1 STG.E desc[UR16][R2.64], R60 ;  /* 0x0000003c02001986 */ /* 0x0003e2000c101910 */
[----:B------:R-:W-:Y:S01]  /*31f00*/  ULDC UR10, c[0x0][0x228] ;  /* 0x00008a00000a7ab9 */ /* 0x000fe20000000800 */
[----:B------:R-:W-:Y:S01]  /*31f10*/  ISETP.GE.AND P1, PT, R0, UR4, PT ;  /* 0x0000000400007c0c */ /* 0x000fe2000bf26270 */
[----:B--2---:R-:W-:Y:S01]  /*31f20*/  IMAD.WIDE R4, R15, 0x4, R208 ;  /* 0x000000040f047825 */ /* 0x004fe200078e02d0 */
[----:B------:R-:W-:-:S03]  /*31f30*/  ULDC UR4, c[0x0][0x228] ;  /* 0x00008a0000047ab9 */ /* 0x000fc60000000800 */
[C---:B---3--:R-:W-:Y:S01]  /*31f40*/  IMAD.WIDE R6, R15.reuse, 0x4, R8 ;  /* 0x000000040f067825 */ /* 0x048fe200078e0208 */
[----:B------:R-:W-:Y:S01]  /*31f50*/  ISETP.LT.AND P3, PT, R12, UR4, !P3 ;  /* 0x000000040c007c0c */ /* 0x000fe2000df61270 */
[----:B------:R-:W-:Y:S02]  /*31f60*/  ULDC UR4, c[0x0][0x228] ;  /* 0x00008a0000047ab9 */ /* 0x000fe40000000800 */
[----:B----4-:R-:W-:Y:S01]  /*31f70*/  IMAD.WIDE R28, R15, 0x4, R150 ;  /* 0x000000040f1c7825 */ /* 0x010fe200078e0296 */
[----:B------:R2:W-:Y:S01]  /*31f80*/  @P4 STG.E desc[UR16][R4.64], R25 ;  /* 0x0000001904004986 */ /* 0x0005e2000c101910 */
[----:B------:R-:W-:Y:S01]  /*31f90*/  ISETP.LT.AND P4, PT, R11, UR4, !P0 ;  /* 0x000000040b007c0c */ /* 0x000fe2000c781270 */
[----:B------:R-:W-:Y:S02]  /*31fa0*/  ULDC UR4, c[0x0][0x228] ;  /* 0x00008a0000047ab9 */ /* 0x000fe40000000800 */
[----:B------:R3:W-:Y:S01]  /*31fb0*/  @P5 STG.E desc[UR16][R6.64], R21 ;  /* 0x0000001506005986 */ /* 0x0007e2000c101910 */
[----:B------:R-:W-:Y:S01]  /*31fc0*/  ISETP.LT.AND P5, PT, R13, UR4, !P0 ;  /* 0x000000040d007c0c */ /* 0x000fe2000c7a1270 */
[----:B-1----:R-:W-:Y:S01]  /*31fd0*/  IMAD.WIDE R2, R15, 0x4, R148 ;  /* 0x000000040f027825 */ /* 0x002fe200078e0294 */
[----:B------:R-:W-:Y:S01]  /*31fe0*/  ULDC UR4, c[0x0][0x22c] ;  /* 0x00008b0000047ab9 */ /* 0x000fe20000000800 */
[----:B------:R1:W-:Y:S01]  /*31ff0*/  @P6 STG.E desc[UR16][R28.64], R17 ;  /* 0x000000111c006986 */ /* 0x0003e2000c101910 */
[----:B------:R-:W-:Y:S01]  /*32000*/  ISETP.LT.AND P6, PT, R14, UR6, !P0 ;  /* 0x000000060e007c0c */ /* 0x000fe2000c7c1270 */
[----:B------:R-:W-:Y:S01]  /*32010*/  VIADD R0, R10, 0x56 ;  /* 0x000000560a007836 */ /* 0x000fe20000000000 */
[----:B------:R-:W-:-:S02]  /*32020*/  ISETP.LT.AND P0, PT, R12, UR8, !P0 ;  /* 0x000000080c007c0c */ /* 0x000fc4000c701270 */
[----:B--2---:R-:W-:Y:S01]  /*32030*/  IADD3 R25, R15, UR28, RZ ;  /* 0x0000001c0f197c10 */ /* 0x004fe2000fffe0ff */
[----:B------:R2:W-:Y:S01]  /*32040*/  @P3 STG.E desc[UR16][R2.64], R45 ;  /* 0x0000002d02003986 */ /* 0x0005e2000c101910 */
[----:B------:R-:W-:Y:S01]  /*32050*/  ISETP.GE.AND P3, PT, R0, UR4, PT ;  /* 0x0000000400007c0c */ /* 0x000fe2000bf66270 */
[----:B------:R-:W-:Y:S01]  /*32060*/  ULDC UR4, c[0x0][0x228] ;  /* 0x00008a0000047ab9 */ /* 0x000fe20000000800 */
[----:B------:R-:W-:Y:S01]  /*32070*/  ULDC UR6, c[0x0][0x228] ;  /* 0x00008a0000067ab9 */ /* 0x000fe20000000800 */
[----:B------:R-:W-:Y:S01]  /*32080*/  IMAD.WIDE R4, R25, 0x4, R208 ;  /* 0x0000000419047825 */ /* 0x000fe200078e02d0 */
[----:B------:R-:W-:-:S03]  /*32090*/  ULDC UR8, c[0x0][0x228] ;  /* 0x00008a0000087ab9 */ /* 0x000fc60000000800 */
[C---:B---3--:R-:W-:Y:S01]  /*320a0*/  IMAD.WIDE R6, R25.reuse, 0x4, R8 ;  /* 0x0000000419067825 */ /* 0x048fe200078e0208 */
[----:B------:R3:W-:Y:S03]  /*320b0*/  @P4 STG.E desc[UR16][R4.64], R41 ;  /* 0x0000002904004986 */ /* 0x0007e6000c101910 */
[C---:B-1----:R-:W-:Y:S01]  /*320c0*/  IMAD.WIDE R16, R25.reuse, 0x4, R150 ;  /* 0x0000000419107825 */ /* 0x042fe200078e0296 */
[----:B------:R1:W-:Y:S03]  /*320d0*/  @P6 STG.E desc[UR16][R6.64], R89 ;  /* 0x0000005906006986 */ /* 0x0003e6000c101910 */
[----:B------:R-:W-:Y:S01]  /*320e0*/  IMAD.WIDE R20, R25, 0x4, R148 ;  /* 0x0000000419147825 */ /* 0x000fe200078e0294 */
[----:B------:R-:W-:Y:S01]  /*320f0*/  ISETP.LT.AND P4, PT, R11, UR4, !P2 ;  /* 0x000000040b007c0c */ /* 0x000fe2000d781270 */
[----:B------:R4:W-:Y:S01]  /*32100*/  @P5 STG.E desc[UR16][R16.64], R65 ;  /* 0x0000004110005986 */ /* 0x0009e2000c101910 */
[----:B------:R-:W-:Y:S01]  /*32110*/  ULDC UR4, c[0x0][0x228] ;  /* 0x00008a0000047ab9 */ /* 0x000fe20000000800 */
[----:B------:R-:W-:Y:S01]  /*32120*/  ISETP.LT.AND P5, PT, R13, UR6, !P2 ;  /* 0x000000060d007c0c */ /* 0x000fe2000d7a1270 */
[----:B------:R-:W-:Y:S01]  /*32130*/  VIADD R25, R25, UR28 ;  /* 0x0000001c19197c36 */ /* 0x000fe20008000000 */
[----:B------:R4:W-:Y:S01]  /*32140*/  @P0 STG.E desc[UR16][R20.64], R61 ;  /* 0x0000003d14000986 */ /* 0x0009e2000c101910 */
[----:B------:R-:W-:Y:S01]  /*32150*/  ISETP.LT.AND P0, PT, R14, UR4, !P2 ;  /* 0x000000040e007c0c */ /* 0x000fe2000d701270 */
[----:B------:R-:W-:Y:S01]  /*32160*/  VIADD R0, R10, 0x57 ;  /* 0x000000570a007836 */ /* 0x000fe20000000000 */
[----:B------:R-:W-:Y:S01]  /*32170*/  ISETP.LT.AND P2, PT, R12, UR8, !P2 ;  /* 0x000000080c007c0c */ /* 0x000fe2000d741270 */
[----:B--2---:R-:W-:Y:S01]  /*32180*/  IMAD.WIDE R2, R25, 0x4, R208 ;  /* 0x0000000419027825 */ /* 0x004fe200078e02d0 */
[----:B------:R-:W-:Y:S01]  /*32190*/  ISETP.LT.AND P6, PT, R11, UR10, !P1 ;  /* 0x0000000a0b007c0c */ /* 0x000fe2000cfc1270 */
[----:B------:R-:W-:Y:S01]  /*321a0*/  ULDC UR4, c[0x0][0x22c] ;  /* 0x00008b0000047ab9 */ /* 0x000fe20000000800 */
[----:B------:R-:W-:Y:S01]  /*321b0*/  ULDC UR6, c[0x0][0x228] ;  /* 0x00008a0000067ab9 */ /* 0x000fe20000000800 */
[C---:B---3--:R-:W-:Y:S01]  /*321c0*/  IMAD.WIDE R4, R25.reuse, 0x4, R8 ;  /* 0x0000000419047825 */ /* 0x048fe200078e0208 */
[----:B------:R2:W-:Y:S03]  /*321d0*/  @P4 STG.E desc[UR16][R2.64], R26 ;  /* 0x0000001a02004986 */ /* 0x0005e6000c101910 */
[C---:B-1----:R-:W-:Y:S01]  /*321e0*/  IMAD.WIDE R6, R25.reuse, 0x4, R150 ;  /* 0x0000000419067825 */ /* 0x042fe200078e0296 */
[----:B------:R-:W-:-:S03]  /*321f0*/  IADD3 R15, R25, UR28, RZ ;  /* 0x0000001c190f7c10 */ /* 0x000fc6000fffe0ff */
[----:B----4-:R-:W-:Y:S01]  /*32200*/  IMAD.WIDE R16, R25, 0x4, R148 ;  /* 0x0000000419107825 */ /* 0x010fe200078e0294 */
[----:B------:R-:W-:Y:S01]  /*32210*/  ISETP.GE.AND P4, PT, R0, UR4, PT ;  /* 0x0000000400007c0c */ /* 0x000fe2000bf86270 */
[----:B------:R1:W-:Y:S01]  /*32220*/  @P0 STG.E desc[UR16][R4.64], R22 ;  /* 0x0000001604000986 */ /* 0x0003e2000c101910 */
[----:B------:R-:W-:Y:S01]  /*32230*/  ULDC UR4, c[0x0][0x228] ;  /* 0x00008a0000047ab9 */ /* 0x000fe20000000800 */
[----:B------:R-:W-:Y:S01]  /*32240*/  ULDC UR8, c[0x0][0x228] ;  /* 0x00008a0000087ab9 */ /* 0x000fe20000000800 */
[----:B------:R-:W-:Y:S01]  /*32250*/  ULDC UR10, c[0x0][0x228] ;  /* 0x00008a00000a7ab9 */ /* 0x000fe20000000800 */
[----:B------:R3:W-:Y:S01]  /*32260*/  @P5 STG.E desc[UR16][R6.64], R18 ;  /* 0x0000001206005986 */ /* 0x0007e2000c101910 */
[----:B------:R-:W-:-:S03]  /*32270*/  IMAD.WIDE R20, R15, 0x4, R208 ;  /* 0x000000040f147825 */ /* 0x000fc600078e02d0 */
[----:B------:R4:W-:Y:S01]  /*32280*/  @P2 STG.E desc[UR16][R16.64], R46 ;  /* 0x0000002e10002986 */ /* 0x0009e2000c101910 */
[----:B------:R-:W-:Y:S01]  /*32290*/  ISETP.LT.AND P2, PT, R14, UR4, !P1 ;  /* 0x000000040e007c0c */ /* 0x000fe2000cf41270 */
[----:B------:R-:W-:Y:S02]  /*322a0*/  ULDC UR4, c[0x0][0x228] ;  /* 0x00008a0000047ab9 */ /* 0x000fe40000000800 */
[----:B------:R-:W-:Y:S01]  /*322b0*/  ISETP.LT.AND P0, PT, R13, UR4, !P1 ;  /* 0x000000040d007c0c */ /* 0x000fe2000cf01270 */
[----:B------:R4:W-:Y:S01]  /*322c0*/  @P6 STG.E desc[UR16][R20.64], R42 ;  /* 0x0000002a14006986 */ /* 0x0009e2000c101910 */
[----:B------:R-:W-:Y:S01]  /*322d0*/  ISETP.LT.AND P1, PT, R12, UR6, !P1 ;  /* 0x000000060c007c0c */ /* 0x000fe2000cf21270 */
[----:B--2---:R-:W-:Y:S01]  /*322e0*/  IMAD.WIDE R2, R15, 0x4, R8 ;  /* 0x000000040f027825 */ /* 0x004fe200078e0208 */
[----:B------:R-:W-:Y:S01]  /*322f0*/  ISETP.LT.AND P5, PT, R11, UR8, !P3 ;  /* 0x000000080b007c0c */ /* 0x000fe2000dfa1270 */
[----:B------:R-:W-:Y:S01]  /*32300*/  ULDC UR4, c[0x0][0x22c] ;  /* 0x00008b0000047ab9 */ /* 0x000fe20000000800 */
[----:B------:R-:W-:Y:S01]  /*32310*/  ISETP.LT.AND P6, PT, R14, UR10, !P3 ;  /* 0x0000000a0e007c0c */ /* 0x000fe2000dfc1270 */
[----:B------:R-:W-:Y:S01]  /*32320*/  VIADD R0, R10, 0x58 ;  /* 0x000000580a007836 */ /* 0x000fe20000000000 */
[----:B------:R-:W-:Y:S01]  /*32330*/  ULDC UR6, c[0x0][0x228] ;  /* 0x00008a0000067ab9 */ /* 0x000fe20000000800 */
[----:B------:R-:W-:-:S02]  /*32340*/  VIADD R25, R15, UR28 ;  /* 0x0000001c0f197c36 */ /* 0x000fc40008000000 */
[C---:B-1----:R-:W-:Y:S01]  /*32350*/  IMAD.WIDE R4, R15.reuse, 0x4, R150 ;  /* 0x000000040f047825 */ /* 0x042fe200078e0296 */
[----:B------:R1:W-:Y:S01]  /*32360*/  @P2 STG.E desc[UR16][R2.64], R90 ;  /* 0x0000005a02002986 */ /* 0x0003e2000c101910 */
[----:B------:R-:W-:Y:S01]  /*32370*/  ISETP.GE.AND P2, PT, R0, UR4, PT ;  /* 0x0000000400007c0c */ /* 0x000fe2000bf46270 */
[----:B------:R-:W-:Y:S01]  /*32380*/  ULDC UR4, c[0x0][0x228] ;  /* 0x00008a0000047ab9 */ /* 0x000fe20000000800 */
[----:B---3--:R-:W-:Y:S01]  /*32390*/  IMAD.WIDE R6, R15, 0x4, R148 ;  /* 0x000000040f067825 */ /* 0x008fe200078e0294 */
[----:B------:R2:W-:Y:S01]  /*323a0*/  @P0 STG.E desc[UR16][R4.64], R66 ;  /* 0x0000004204000986 */ /* 0x0005e2000c101910 */
[----:B------:R-:W-:Y:S01]  /*323b0*/  ULDC UR8, c[0x0][0x228] ;  /* 0x00008a0000087ab9 */ /* 0x000fe20000000800 */
[----:B------:R-:W-:Y:S01]  /*323c0*/  ULDC UR10, c[0x0][0x228] ;  /* 0x00008a00000a7ab9 */ /* 0x000fe20000000800 */
[----:B----4-:R-:W-:Y:S01]  /*323d0*/  IMAD.WIDE R16, R25, 0x4, R208 ;  /* 0x0000000419107825 */ /* 0x010fe200078e02d0 */
[----:B------:R-:W-:-:S03]  /*323e0*/  ISETP.LT.AND P0, PT, R13, UR4, !P3 ;  /* 0x000000040d007c0c */ /* 0x000fc6000df01270 */
[C---:B------:R-:W-:Y:S01]  /*323f0*/  IMAD.WIDE R20, R25.reuse, 0x4, R8 ;  /* 0x0000000419147825 */ /* 0x040fe200078e0208 */
[----:B------:R3:W-:Y:S01]  /*32400*/  @P1 STG.E desc[UR16][R6.64], R62 ;  /* 0x0000003e06001986 */ /* 0x0007e2000c101910 */
[----:B------:R-:W-:Y:S02]  /*32410*/  ULDC UR4, c[0x0][0x228] ;  /* 0x00008a0000047ab9 */ /* 0x000fe40000000800 */
[----:B------:R-:W-:Y:S01]  /*32420*/  ISETP.LT.AND P3, PT, R12, UR4, !P3 ;  /* 0x000000040c007c0c */ /* 0x000fe2000df61270 */
[----:B------:R4:W-:Y:S01]  /*32430*/  @P5 STG.E desc[UR16][R16.64], R27 ;  /* 0x0000001b10005986 */ /* 0x0009e2000c101910 */
[----:B------:R-:W-:Y:S02]  /*32440*/  ISETP.LT.AND P5, PT, R14, UR8, !P4 ;  /* 0x000000080e007c0c */ /* 0x000fe4000e7a1270 */
[----:B------:R-:W-:Y:S01]  /*32450*/  IADD3 R15, R25, UR28, RZ ;  /* 0x0000001c190f7c10 */ /* 0x000fe2000fffe0ff */
[----:B------:R4:W-:Y:S01]  /*32460*/  @P6 STG.E desc[UR16][R20.64], R23 ;  /* 0x0000001714006986 */ /* 0x0009e2000c101910 */
[----:B------:R-:W-:Y:S01]  /*32470*/  ISETP.LT.AND P6, PT, R11, UR6, !P4 ;  /* 0x000000060b007c0c */ /* 0x000fe2000e7c1270 */
[----:B-1----:R-:W-:Y:S01]  /*32480*/  IMAD.WIDE R2, R25, 0x4, R150 ;  /* 0x0000000419027825 */ /* 0x002fe200078e0296 */
[----:B------:R-:W-:Y:S01]  /*32490*/  ISETP.LT.AND P1, PT, R13, UR10, !P4 ;  /* 0x0000000a0d007c0c */ /* 0x000fe2000e721270 */
[----:B------:R-:W-:Y:S01]  /*324a0*/  ULDC UR4, c[0x0][0x22c] ;  /* 0x00008b0000047ab9 */ /* 0x000fe20000000800 */
[----:B------:R-:W-:Y:S01]  /*324b0*/  ULDC UR6, c[0x0][0x228] ;  /* 0x00008a0000067ab9 */ /* 0x000fe20000000800 */
[----:B--2---:R-:W-:Y:S01]  /*324c0*/  IMAD.WIDE R4, R25, 0x4, R148 ;  /* 0x0000000419047825 */ /* 0x004fe200078e0294 */
[----:B------:R1:W-:Y:S01]  /*324d0*/  @P0 STG.E desc[UR16][R2.64], R19 ;  /* 0x0000001302000986 */ /* 0x0003e2000c101910 */
[----:B------:R-:W-:Y:S01]  /*324e0*/  ULDC UR8, c[0x0][0x228] ;  /* 0x00008a0000087ab9 */ /* 0x000fe20000000800 */
[----:B------:R-:W-:Y:S01]  /*324f0*/  ULDC UR10, c[0x0][0x228] ;  /* 0x00008a00000a7ab9 */ /* 0x000fe20000000800 */
[----:B------:R-:W-:-:S02]  /*32500*/  VIADD R0, R10, 0x59 ;  /* 0x000000590a007836 */ /* 0x000fc40000000000 */
[C---:B---3--:R-:W-:Y:S01]  /*32510*/  IMAD.WIDE R6, R15.reuse, 0x4, R208 ;  /* 0x000000040f067825 */ /* 0x048fe200078e02d0 */
[----:B------:R2:W-:Y:S03]  /*32520*/  @P3 STG.E desc[UR16][R4.64], R47 ;  /* 0x0000002f04003986 */ /* 0x0005e6000c101910 */
[----:B----4-:R-:W-:Y:S01]  /*32530*/  IMAD.WIDE R16, R15, 0x4, R8 ;  /* 0x000000040f107825 */ /* 0x010fe200078e0208 */
[----:B------:R-:W-:-:S03]  /*32540*/  ISETP.GE.AND P0, PT, R0, UR4, PT ;  /* 0x0000000400007c0c */ /* 0x000fc6000bf06270 */
[----:B------:R-:W-:Y:S01]  /*32550*/  IMAD.WIDE R20, R15, 0x4, R150 ;  /* 0x000000040f147825 */ /* 0x000fe200078e0296 */
        /* <DEDUP_REMOVED lines=45> */
[C---:B----4-:R-:W-:Y:S01]  /*32830*/  IMAD.WIDE R16, R15.reuse, 0x4, R150 ;  /* 0x000000040f107825 */ /* 0x050fe200078e0296 */
[----:B------:R2:W-:Y:S03]  /*32840*/  @P4 STG.E desc[UR16][R4.64], R92 ;  /* 0x0000005c04004986 */ /* 0x0005e6000c101910 */
[----:B------:R-:W-:Y:S01]  /*32850*/  IMAD.WIDE R18, R15, 0x4, R148 ;  /* 0x000000040f127825 */ /* 0x000fe200078e0294 */
        /* <DEDUP_REMOVED lines=188> */
[----:B------:R-:W-:Y:S03]  /*33420*/  @P3 STG.E desc[UR16][R4.64], R125 ;  /* 0x0000007d04003986 */ /* 0x000fe6000c101910 */
[----:B----4-:R-:W-:Y:S01]  /*33430*/  IMAD.WIDE R16, R15, 0x4, R8 ;  /* 0x000000040f107825 */ /* 0x010fe200078e0208 */
[----:B------:R-:W-:-:S03]  /*33440*/  ISETP.GE.AND P0, PT, R0, UR4, PT ;  /* 0x0000000400007c0c */ /* 0x000fc6000bf06270 */
[----:B------:R-:W-:Y:S01]  /*33450*/  IMAD.WIDE R18, R15, 0x4, R150 ;  /* 0x000000040f127825 */ /* 0x000fe200078e0296 */
[----:B------:R-:W-:Y:S01]  /*33460*/  @P6 STG.E desc[UR16][R6.64], R121 ;  /* 0x0000007906006986 */ /* 0x000fe2000c101910 */
[----:B------:R-:W-:-:S03]  /*33470*/  ULDC UR4, c[0x0][0x228] ;  /* 0x00008a0000047ab9 */ /* 0x000fc60000000800 */
[----:B------:R-:W-:Y:S04]  /*33480*/  @P5 STG.E desc[UR16][R16.64], R129 ;  /* 0x0000008110005986 */ /* 0x000fe8000c101910 */
        /* <DEDUP_REMOVED lines=17> */
[----:B------:R-:W-:Y:S01]  /*335a0*/  IMAD.WIDE R4, R19, 0x4, R208 ;  /* 0x0000000413047825 */ /* 0x000fe200078e02d0 */
[----:B------:R-:W-:-:S03]  /*335b0*/  ULDC UR4, c[0x0][0x228] ;  /* 0x00008a0000047ab9 */ /* 0x000fc60000000800 */
[C---:B------:R-:W-:Y:S01]  /*335c0*/  IMAD.WIDE R6, R19.reuse, 0x4, R8 ;  /* 0x0000000413067825 */ /* 0x040fe200078e0208 */
        /* <DEDUP_REMOVED lines=103> */
[----:B------:R-:W-:Y:S01]  /*33c40*/  ISETP.LT.AND P6, PT, R11, UR6, !P3 ;  /* 0x000000060b007c0c */ /* 0x000fe2000dfc1270 */
[----:B------:R-:W-:Y:S01]  /*33c50*/  ULDC UR4, c[0x0][0x22c] ;  /* 0x00008b0000047ab9 */ /* 0x000fe20000000800 */
[----:B------:R-:W-:Y:S01]  /*33c60*/  ISETP.LT.AND P4, PT, R14, UR8, !P3 ;  /* 0x000000080e007c0c */ /* 0x000fe2000df81270 */
[----:B-1----:R-:W-:Y:S01]  /*33c70*/  IMAD.WIDE R2, R21, 0x4, R148 ;  /* 0x0000000415027825 */ /* 0x002fe200078e0294 */
[----:B------:R-:W-:Y:S01]  /*33c80*/  ISETP.LT.AND P5, PT, R13, UR10, !P3 ;  /* 0x0000000a0d007c0c */ /* 0x000fe2000dfa1270 */
[----:B------:R-:W-:Y:S01]  /*33c90*/  ULDC UR6, c[0x0][0x228] ;  /* 0x00008a0000067ab9 */ /* 0x000fe20000000800 */
[----:B------:R-:W-:Y:S01]  /*33ca0*/  IADD3 R21, R21, UR28, RZ ;  /* 0x0000001c15157c10 */ /* 0x000fe2000fffe0ff */
[----:B------:R-:W-:Y:S01]  /*33cb0*/  ULDC UR8, c[0x0][0x228] ;  /* 0x00008a0000087ab9 */ /* 0x000fe20000000800 */
[----:B------:R-:W-:Y:S01]  /*33cc0*/  ISETP.GE.AND P2, PT, R0, UR4, PT ;  /* 0x0000000400007c0c */ /* 0x000fe2000bf46270 */
[----:B------:R-:W-:Y:S01]  /*33cd0*/  VIADD R0, R10, 0x6d ;  /* 0x0000006d0a007836 */ /* 0x000fe20000000000 */
[----:B------:R-:W-:Y:S01]  /*33ce0*/  ULDC UR4, c[0x0][0x22c] ;  /* 0x00008b0000047ab9 */ /* 0x000fe20000000800 */
[----:B------:R1:W-:Y:S01]  /*33cf0*/  @P1 STG.E desc[UR16][R2.64], R164 ;  /* 0x000000a402001986 */ /* 0x0003e2000c101910 */
[C---:B--2---:R-:W-:Y:S01]  /*33d00*/  IMAD.WIDE R4, R21.reuse, 0x4, R208 ;  /* 0x0000000415047825 */ /* 0x044fe200078e02d0 */
[----:B------:R-:W-:Y:S01]  /*33d10*/  ULDC UR10, c[0x0][0x228] ;  /* 0x00008a00000a7ab9 */ /* 0x000fe20000000800 */
[----:B------:R-:W-:Y:S01]  /*33d20*/  ISETP.GE.AND P1, PT, R0, UR4, PT ;  /* 0x0000000400007c0c */ /* 0x000fe2000bf26270 */
[----:B------:R-:W-:Y:S01]  /*33d30*/  ULDC UR4, c[0x0][0x228] ;  /* 0x00008a0000047ab9 */ /* 0x000fe20000000800 */
[C---:B---3--:R-:W-:Y:S01]  /*33d40*/  IMAD.WIDE R6, R21.reuse, 0x4, R8 ;  /* 0x0000000415067825 */ /* 0x048fe200078e0208 */
[----:B------:R-:W-:Y:S01]  /*33d50*/  ISETP.LT.AND P3, PT, R12, UR4, !P3 ;  /* 0x000000040c007c0c */ /* 0x000fe2000df61270 */
[----:B------:R2:W-:Y:S01]  /*33d60*/  @P6 STG.E desc[UR16][R4.64], R73 ;  /* 0x0000004904006986 */ /* 0x0005e2000c101910 */
[----:B------:R-:W-:Y:S01]  /*33d70*/  ULDC UR4, c[0x0][0x228] ;  /* 0x00008a0000047ab9 */ /* 0x000fe20000000800 */
[----:B----4-:R-:W-:-:S02]  /*33d80*/  IMAD.WIDE R16, R21, 0x4, R150 ;  /* 0x0000000415107825 */ /* 0x010fc400078e0296 */
[----:B------:R3:W-:Y:S01]  /*33d90*/  @P4 STG.E desc[UR16][R6.64], R157 ;  /* 0x0000009d06004986 */ /* 0x0007e2000c101910 */
[----:B------:R-:W-:Y:S01]  /*33da0*/  ISETP.LT.AND P4, PT, R11, UR4, !P0 ;  /* 0x000000040b007c0c */ /* 0x000fe2000c781270 */
[----:B-1----:R-:W-:Y:S01]  /*33db0*/  IMAD.WIDE R2, R21, 0x4, R148 ;  /* 0x0000000415027825 */ /* 0x002fe200078e0294 */
[----:B------:R-:W-:Y:S01]  /*33dc0*/  ISETP.LT.AND P6, PT, R14, UR6, !P0 ;  /* 0x000000060e007c0c */ /* 0x000fe2000c7c1270 */
[----:B------:R1:W-:Y:S01]  /*33dd0*/  @P5 STG.E desc[UR16][R16.64], R161 ;  /* 0x000000a110005986 */ /* 0x0003e2000c101910 */
[----:B------:R-:W-:Y:S01]  /*33de0*/  ISETP.LT.AND P5, PT, R13, UR8, !P0 ;  /* 0x000000080d007c0c */ /* 0x000fe2000c7a1270 */
[----:B------:R-:W-:Y:S01]  /*33df0*/  VIADD R21, R21, UR28 ;  /* 0x0000001c15157c36 */ /* 0x000fe20008000000 */
[----:B------:R-:W-:Y:S01]  /*33e00*/  ISETP.LT.AND P0, PT, R12, UR10, !P0 ;  /* 0x0000000a0c007c0c */ /* 0x000fe2000c701270 */
[----:B------:R-:W-:Y:S01]  /*33e10*/  ULDC UR4, c[0x0][0x22c] ;  /* 0x00008b0000047ab9 */ /* 0x000fe20000000800 */
[----:B------:R-:W-:Y:S01]  /*33e20*/  IADD3 R0, R10, 0x6e, RZ ;  /* 0x0000006e0a007810 */ /* 0x000fe20007ffe0ff */
[C---:B--2---:R-:W-:Y:S01]  /*33e30*/  IMAD.WIDE R4, R21.reuse, 0x4, R208 ;  /* 0x0000000415047825 */ /* 0x044fe200078e02d0 */
[----:B------:R2:W-:Y:S01]  /*33e40*/  @P3 STG.E desc[UR16][R2.64], R169 ;  /* 0x000000a902003986 */ /* 0x0005e2000c101910 */
[----:B------:R-:W-:Y:S01]  /*33e50*/  ULDC UR6, c[0x0][0x228] ;  /* 0x00008a0000067ab9 */ /* 0x000fe20000000800 */
[----:B------:R-:W-:Y:S01]  /*33e60*/  ULDC UR8, c[0x0][0x228] ;  /* 0x00008a0000087ab9 */ /* 0x000fe20000000800 */
[----:B---3--:R-:W-:Y:S01]  /*33e70*/  IMAD.WIDE R6, R21, 0x4, R8 ;  /* 0x0000000415067825 */ /* 0x008fe200078e0208 */
[----:B------:R-:W-:-:S03]  /*33e80*/  ISETP.GE.AND P3, PT, R0, UR4, PT ;  /* 0x0000000400007c0c */ /* 0x000fc6000bf66270 */
[C---:B-1----:R-:W-:Y:S01]  /*33e90*/  IMAD.WIDE R16, R21.reuse, 0x4, R150 ;  /* 0x0000000415107825 */ /* 0x042fe200078e0296 */
[----:B------:R1:W-:Y:S01]  /*33ea0*/  @P4 STG.E desc[UR16][R4.64], R153 ;  /* 0x0000009904004986 */ /* 0x0003e2000c101910 */
[----:B------:R-:W-:Y:S01]  /*33eb0*/  ULDC UR4, c[0x0][0x228] ;  /* 0x00008a0000047ab9 */ /* 0x000fe20000000800 */
[----:B------:R-:W-:Y:S01]  /*33ec0*/  ULDC UR10, c[0x0][0x228] ;  /* 0x00008a00000a7ab9 */ /* 0x000fe20000000800 */
[----:B------:R-:W-:Y:S01]  /*33ed0*/  IMAD.WIDE R18, R21, 0x4, R148 ;  /* 0x0000000415127825 */ /* 0x000fe200078e0294 */
[----:B------:R3:W-:Y:S04]  /*33ee0*/  @P6 STG.E desc[UR16][R6.64], R177 ;  /* 0x000000b106006986 */ /* 0x0007e8000c101910 */
[----:B------:R4:W-:Y:S01]  /*33ef0*/  @P5 STG.E desc[UR16][R16.64], R173 ;  /* 0x000000ad10005986 */ /* 0x0009e2000c101910 */
[----:B------:R-:W-:Y:S01]  /*33f00*/  ISETP.LT.AND P5, PT, R11, UR4, !P2 ;  /* 0x000000040b007c0c */ /* 0x000fe2000d7a1270 */
[----:B------:R-:W-:-:S02]  /*33f10*/  ULDC UR4, c[0x0][0x228] ;  /* 0x00008a0000047ab9 */ /* 0x000fc40000000800 */
[----:B------:R4:W-:Y:S01]  /*33f20*/  @P0 STG.E desc[UR16][R18.64], R165 ;  /* 0x000000a512000986 */ /* 0x0009e2000c101910 */
[----:B------:R-:W-:Y:S01]  /*33f30*/  ISETP.LT.AND P0, PT, R14, UR4, !P2 ;  /* 0x000000040e007c0c */ /* 0x000fe2000d701270 */
[----:B------:R-:W-:Y:S01]  /*33f40*/  VIADD R21, R21, UR28 ;  /* 0x0000001c15157c36 */ /* 0x000fe20008000000 */
[----:B------:R-:W-:Y:S01]  /*33f50*/  ISETP.LT.AND P4, PT, R13, UR6, !P2 ;  /* 0x000000060d007c0c */ /* 0x000fe2000d781270 */
[----:B------:R-:W-:Y:S01]  /*33f60*/  VIADD R0, R10, 0x6f ;  /* 0x0000006f0a007836 */ /* 0x000fe20000000000 */
[----:B------:R-:W-:Y:S01]  /*33f70*/  ISETP.LT.AND P2, PT, R12, UR8, !P2 ;  /* 0x000000080c007c0c */ /* 0x000fe2000d741270 */
[----:B--2---:R-:W-:Y:S01]  /*33f80*/  IMAD.WIDE R2, R21, 0x4, R208 ;  /* 0x0000000415027825 */ /* 0x004fe200078e02d0 */
[----:B------:R-:W-:Y:S01]  /*33f90*/  ISETP.LT.AND P6, PT, R11, UR10, !P1 ;  /* 0x0000000a0b007c0c */ /* 0x000fe2000cfc1270 */
[----:B------:R-:W-:Y:S02]  /*33fa0*/  ULDC UR4, c[0x0][0x22c] ;  /* 0x00008b0000047ab9 */ /* 0x000fe40000000800 */
[C---:B-1----:R-:W-:Y:S01]  /*33fb0*/  IMAD.WIDE R4, R21.reuse, 0x4, R8 ;  /* 0x0000000415047825 */ /* 0x042fe200078e0208 */
[----:B------:R1:W-:Y:S01]  /*33fc0*/  @P5 STG.E desc[UR16][R2.64], R74 ;  /* 0x0000004a02005986 */ /* 0x0003e2000c101910 */
[C---:B------:R-:W-:Y:S01]  /*33fd0*/  IADD3 R15, R21.reuse, UR28, RZ ;  /* 0x0000001c150f7c10 */ /* 0x040fe2000fffe0ff */
[----:B------:R-:W-:Y:S01]  /*33fe0*/  ULDC UR6, c[0x0][0x228] ;  /* 0x00008a0000067ab9 */ /* 0x000fe20000000800 */
[----:B---3--:R-:W-:Y:S01]  /*33ff0*/  IMAD.WIDE R6, R21, 0x4, R150 ;  /* 0x0000000415067825 */ /* 0x008fe200078e0296 */
[----:B------:R-:W-:Y:S01]  /*34000*/  ISETP.GE.AND P5, PT, R0, UR4, PT ;  /* 0x0000000400007c0c */ /* 0x000fe2000bfa6270 */
[----:B------:R-:W-:-:S02]  /*34010*/  ULDC UR4, c[0x0][0x228] ;  /* 0x00008a0000047ab9 */ /* 0x000fc40000000800 */
[----:B----4-:R-:W-:Y:S01]  /*34020*/  IMAD.WIDE R16, R21, 0x4, R148 ;  /* 0x0000000415107825 */ /* 0x010fe200078e0294 */
        /* <DEDUP_REMOVED lines=9> */
[----:B-1----:R-:W-:Y:S01]  /*340c0*/  IMAD.WIDE R2, R15, 0x4, R8 ;  /* 0x000000040f027825 */ /* 0x002fe200078e0208 */
[----:B------:R-:W-:Y:S01]  /*340d0*/  ISETP.LT.AND P1, PT, R12, UR6, !P1 ;  /* 0x000000060c007c0c */ /* 0x000fe2000cf21270 */
[----:B------:R1:W-:Y:S01]  /*340e0*/  @P6 STG.E desc[UR16][R18.64], R154 ;  /* 0x0000009a12006986 */ /* 0x0003e2000c101910 */
[----:B------:R-:W-:Y:S01]  /*340f0*/  ISETP.LT.AND P6, PT, R11, UR8, !P3 ;  /* 0x000000080b007c0c */ /* 0x000fe2000dfc1270 */
[----:B------:R-:W-:Y:S01]  /*34100*/  VIADD R0, R10, 0x70 ;  /* 0x000000700a007836 */ /* 0x000fe20000000000 */
[----:B------:R-:W-:Y:S01]  /*34110*/  ISETP.LT.AND P4, PT, R14, UR10, !P3 ;  /* 0x0000000a0e007c0c */ /* 0x000fe2000df81270 */
[C---:B------:R-:W-:Y:S01]  /*34120*/  VIADD R21, R15.reuse, UR28 ;  /* 0x0000001c0f157c36 */ /* 0x040fe20008000000 */
[----:B------:R-:W-:Y:S01]  /*34130*/  ULDC UR4, c[0x0][0x22c] ;  /* 0x00008b0000047ab9 */ /* 0x000fe20000000800 */
[C---:B--2---:R-:W-:Y:S01]  /*34140*/  IMAD.WIDE R4, R15.reuse, 0x4, R150 ;  /* 0x000000040f047825 */ /* 0x044fe200078e0296 */
[----:B------:R2:W-:Y:S03]  /*34150*/  @P0 STG.E desc[UR16][R2.64], R178 ;  /* 0x000000b202000986 */ /* 0x0005e6000c101910 */
[----:B---3--:R-:W-:Y:S01]  /*34160*/  IMAD.WIDE R6, R15, 0x4, R148 ;  /* 0x000000040f067825 */ /* 0x008fe200078e0294 */
[----:B------:R-:W-:Y:S01]  /*34170*/  ISETP.GE.AND P0, PT, R0, UR4, PT ;  /* 0x0000000400007c0c */ /* 0x000fe2000bf06270 */
[----:B------:R3:W-:Y:S01]  /*34180*/  @P2 STG.E desc[UR16][R4.64], R174 ;  /* 0x000000ae04002986 */ /* 0x0007e2000c101910 */
[----:B------:R-:W-:Y:S01]  /*34190*/  ULDC UR4, c[0x0][0x228] ;  /* 0x00008a0000047ab9 */ /* 0x000fe20000000800 */
[C---:B----4-:R-:W-:Y:S01]  /*341a0*/  IMAD.WIDE R16, R21.reuse, 0x4, R208 ;  /* 0x0000000415107825 */ /* 0x050fe200078e02d0 */
[----:B------:R-:W-:Y:S01]  /*341b0*/  ULDC UR6, c[0x0][0x228] ;  /* 0x00008a0000067ab9 */ /* 0x000fe20000000800 */
[----:B------:R4:W-:Y:S01]  /*341c0*/  @P1 STG.E desc[UR16][R6.64], R166 ;  /* 0x000000a606001986 */ /* 0x0009e2000c101910 */
[----:B------:R-:W-:Y:S01]  /*341d0*/  ULDC UR8, c[0x0][0x228] ;  /* 0x00008a0000087ab9 */ /* 0x000fe20000000800 */
[----:B-1----:R-:W-:Y:S01]  /*341e0*/  IMAD.WIDE R18, R21, 0x4, R8 ;  /* 0x0000000415127825 */ /* 0x002fe200078e0208 */
[----:B------:R-:W-:Y:S01]  /*341f0*/  ISETP.LT.AND P1, PT, R13, UR4, !P3 ;  /* 0x000000040d007c0c */ /* 0x000fe2000df21270 */
[----:B------:R-:W-:Y:S01]  /*34200*/  ULDC UR4, c[0x0][0x228] ;  /* 0x00008a0000047ab9 */ /* 0x000fe20000000800 */
[----:B------:R1:W-:Y:S01]  /*34210*/  @P6 STG.E desc[UR16][R16.64], R75 ;  /* 0x0000004b10006986 */ /* 0x0003e2000c101910 */
[----:B------:R-:W-:Y:S01]  /*34220*/  ISETP.LT.AND P3, PT, R12, UR6, !P3 ;  /* 0x000000060c007c0c */ /* 0x000fe2000df61270 */
[----:B------:R-:W-:Y:S01]  /*34230*/  ULDC UR10, c[0x0][0x228] ;  /* 0x00008a00000a7ab9 */ /* 0x000fe20000000800 */
[----:B------:R-:W-:Y:S01]  /*34240*/  ISETP.LT.AND P6, PT, R11, UR4, !P5 ;  /* 0x000000040b007c0c */ /* 0x000fe2000efc1270 */
[----:B------:R1:W-:Y:S01]  /*34250*/  @P4 STG.E desc[UR16][R18.64], R159 ;  /* 0x0000009f12004986 */ /* 0x0003e2000c101910 */
[----:B------:R-:W-:Y:S01]  /*34260*/  ISETP.LT.AND P4, PT, R14, UR8, !P5 ;  /* 0x000000080e007c0c */ /* 0x000fe2000ef81270 */
[----:B------:R-:W-:Y:S01]  /*34270*/  VIADD R15, R21, UR28 ;  /* 0x0000001c150f7c36 */ /* 0x000fe20008000000 */
[----:B------:R-:W-:Y:S01]  /*34280*/  ISETP.LT.AND P2, PT, R13, UR10, !P5 ;  /* 0x0000000a0d007c0c */ /* 0x000fe2000ef41270 */
[C---:B--2---:R-:W-:Y:S01]  /*34290*/  IMAD.WIDE R2, R21.reuse, 0x4, R150 ;  /* 0x0000000415027825 */ /* 0x044fe200078e0296 */
[----:B------:R-:W-:Y:S01]  /*342a0*/  ISETP.LT.AND P5, PT, R12, UR12, !P5 ;  /* 0x0000000c0c007c0c */ /* 0x000fe2000efa1270 */
[----:B------:R-:W-:Y:S01]  /*342b0*/  ULDC UR4, c[0x0][0x22c] ;  /* 0x00008b0000047ab9 */ /* 0x000fe20000000800 */
[----:B------:R-:W-:Y:S01]  /*342c0*/  IADD3 R0, R10, 0x71, RZ ;  /* 0x000000710a007810 */ /* 0x000fe20007ffe0ff */
[----:B---3--:R-:W-:Y:S01]  /*342d0*/  IMAD.WIDE R4, R21, 0x4, R148 ;  /* 0x0000000415047825 */ /* 0x008fe200078e0294 */
[----:B------:R2:W-:Y:S01]  /*342e0*/  @P1 STG.E desc[UR16][R2.64], R163 ;  /* 0x000000a302001986 */ /* 0x0005e2000c101910 */
[----:B------:R-:W-:Y:S01]  /*342f0*/  ULDC UR6, c[0x0][0x228] ;  /* 0x00008a0000067ab9 */ /* 0x000fe20000000800 */
[----:B------:R-:W-:Y:S01]  /*34300*/  ULDC UR8, c[0x0][0x228] ;  /* 0x00008a0000087ab9 */ /* 0x000fe20000000800 */
[C---:B----4-:R-:W-:Y:S01]  /*34310*/  IMAD.WIDE R6, R15.reuse, 0x4, R208 ;  /* 0x000000040f067825 */ /* 0x050fe200078e02d0 */
[----:B------:R3:W-:Y:S03]  /*34320*/  @P3 STG.E desc[UR16][R4.64], R171 ;  /* 0x000000ab04003986 */ /* 0x0007e6000c101910 */
[----:B-1----:R-:W-:Y:S01]  /*34330*/  IMAD.WIDE R16, R15, 0x4, R8 ;  /* 0x000000040f107825 */ /* 0x002fe200078e0208 */
[----:B------:R-:W-:-:S03]  /*34340*/  ISETP.GE.AND P1, PT, R0, UR4, PT ;  /* 0x0000000400007c0c */ /* 0x000fc6000bf26270 */
[C---:B------:R-:W-:Y:S01]  /*34350*/  IMAD.WIDE R18, R15.reuse, 0x4, R150 ;  /* 0x000000040f127825 */ /* 0x040fe200078e0296 */
[----:B------:R1:W-:Y:S01]  /*34360*/  @P6 STG.E desc[UR16][R6.64], R155 ;  /* 0x0000009b06006986 */ /* 0x0003e2000c101910 */
[----:B------:R-:W-:Y:S01]  /*34370*/  ULDC UR4, c[0x0][0x228] ;  /* 0x00008a0000047ab9 */ /* 0x000fe20000000800 */
[----:B------:R-:W-:Y:S01]  /*34380*/  ULDC UR10, c[0x0][0x228] ;  /* 0x00008a00000a7ab9 */ /* 0x000fe20000000800 */
[----:B------:R-:W-:Y:S01]  /*34390*/  IMAD.WIDE R20, R15, 0x4, R148 ;  /* 0x000000040f147825 */ /* 0x000fe200078e0294 */
[----:B------:R4:W-:Y:S01]  /*343a0*/  @P4 STG.E desc[UR16][R16.64], R179 ;  /* 0x000000b310004986 */ /* 0x0009e2000c101910 */
[----:B------:R-:W-:Y:S01]  /*343b0*/  ISETP.LT.AND P3, PT, R11, UR4, !P0 ;  /* 0x000000040b007c0c */ /* 0x000fe2000c761270 */
[----:B------:R-:W-:Y:S01]  /*343c0*/  ULDC UR12, c[0x0][0x228] ;  /* 0x00008a00000c7ab9 */ /* 0x000fe20000000800 */
[----:B------:R-:W-:Y:S01]  /*343d0*/  ISETP.LT.AND P4, PT, R13, UR8, !P0 ;  /* 0x000000080d007c0c */ /* 0x000fe2000c781270 */
[----:B------:R-:W-:Y:S01]  /*343e0*/  @P2 STG.E desc[UR16][R18.64], R175 ;  /* 0x000000af12002986 */ /* 0x000fe2000c101910 */
[----:B------:R-:W-:Y:S01]  /*343f0*/  IADD3 R15, R15, UR28, RZ ;  /* 0x0000001c0f0f7c10 */ /* 0x000fe2000fffe0ff */
[----:B------:R-:W-:Y:S01]  /*34400*/  VIADD R0, R10, 0x72 ;  /* 0x000000720a007836 */ /* 0x000fe20000000000 */
[----:B------:R-:W-:Y:S01]  /*34410*/  ISETP.LT.AND P6, PT, R11, UR12, !P1 ;  /* 0x0000000c0b007c0c */ /* 0x000fe2000cfc1270 */
[----:B------:R4:W-:Y:S01]  /*34420*/  @P5 STG.E desc[UR16][R20.64], R167 ;  /* 0x000000a714005986 */ /* 0x0009e2000c101910 */
[----:B------:R-:W-:Y:S01]  /*34430*/  ISETP.LT.AND P5, PT, R14, UR6, !P0 ;  /* 0x000000060e007c0c */ /* 0x000fe2000c7a1270 */
[C---:B--2---:R-:W-:Y:S01]  /*34440*/  IMAD.WIDE R2, R15.reuse, 0x4, R208 ;  /* 0x000000040f027825 */ /* 0x044fe200078e02d0 */
[----:B------:R-:W-:Y:S01]  /*34450*/  ISETP.LT.AND P0, PT, R12, UR10, !P0 ;  /* 0x0000000a0c007c0c */ /* 0x000fe2000c701270 */
[----:B------:R-:W-:Y:S01]  /*34460*/  ULDC UR4, c[0x0][0x22c] ;  /* 0x00008b0000047ab9 */ /* 0x000fe20000000800 */
[----:B------:R-:W-:Y:S01]  /*34470*/  ULDC UR6, c[0x0][0x228] ;  /* 0x00008a0000067ab9 */ /* 0x000fe20000000800 */
[----:B---3--:R-:W-:Y:S01]  /*34480*/  IMAD.WIDE R4, R15, 0x4, R8 ;  /* 0x000000040f047825 */ /* 0x008fe200078e0208 */
[----:B------:R-:W-:Y:S01]  /*34490*/  ISETP.GE.AND P2, PT, R0, UR4, PT ;  /* 0x0000000400007c0c */ /* 0x000fe2000bf46270 */
[----:B------:R-:W-:-:S02]  /*344a0*/  ULDC UR8, c[0x0][0x228] ;  /* 0x00008a0000087ab9 */ /* 0x000fc40000000800 */
[C---:B-1----:R-:W-:Y:S01]  /*344b0*/  IMAD.WIDE R6, R15.reuse, 0x4, R150 ;  /* 0x000000040f067825 */ /* 0x042fe200078e0296 */
[----:B------:R1:W-:Y:S01]  /*344c0*/  @P3 STG.E desc[UR16][R2.64], R140 ;  /* 0x0000008c02003986 */ /* 0x0003e2000c101910 */
[----:B------:R-:W-:Y:S01]  /*344d0*/  ULDC UR4, c[0x0][0x228] ;  /* 0x00008a0000047ab9 */ /* 0x000fe20000000800 */
[----:B------:R-:W-:Y:S01]  /*344e0*/  ULDC UR10, c[0x0][0x228] ;  /* 0x00008a00000a7ab9 */ /* 0x000fe20000000800 */
[C---:B----4-:R-:W-:Y:S01]  /*344f0*/  IMAD.WIDE R16, R15.reuse, 0x4, R148 ;  /* 0x000000040f107825 */ /* 0x050fe200078e0294 */
[----:B------:R2:W-:Y:S01]  /*34500*/  @P5 STG.E desc[UR16][R4.64], R76 ;  /* 0x0000004c04005986 */ /* 0x0005e2000c101910 */
[----:B------:R-:W-:Y:S01]  /*34510*/  ISETP.LT.AND P3, PT, R14, UR4, !P1 ;  /* 0x000000040e007c0c */ /* 0x000fe2000cf61270 */
[----:B------:R-:W-:Y:S01]  /*34520*/  ULDC UR12, c[0x0][0x228] ;  /* 0x00008a00000c7ab9 */ /* 0x000fe20000000800 */
[----:B------:R-:W-:Y:S01]  /*34530*/  VIADD R21, R15, UR28 ;  /* 0x0000001c0f157c36 */ /* 0x000fe20008000000 */
[----:B------:R3:W-:Y:S01]  /*34540*/  @P4 STG.E desc[UR16][R6.64], R184 ;  /* 0x000000b806004986 */ /* 0x0007e2000c101910 */
[----:B------:R-:W-:Y:S01]  /*34550*/  ISETP.LT.AND P4, PT, R13, UR6, !P1 ;  /* 0x000000060d007c0c */ /* 0x000fe2000cf81270 */
[----:B------:R-:W-:Y:S01]  /*34560*/  VIADD R0, R10, 0x73 ;  /* 0x000000730a007836 */ /* 0x000fe20000000000 */
[----:B------:R-:W-:Y:S01]  /*34570*/  ISETP.LT.AND P5, PT, R11, UR10, !P2 ;  /* 0x0000000a0b007c0c */ /* 0x000fe2000d7a1270 */
[----:B------:R4:W-:Y:S01]  /*34580*/  @P0 STG.E desc[UR16][R16.64], R192 ;  /* 0x000000c010000986 */ /* 0x0009e2000c101910 */
[C---:B------:R-:W-:Y:S01]  /*34590*/  IMAD.WIDE R18, R21.reuse, 0x4, R208 ;  /* 0x0000000415127825 */ /* 0x040fe200078e02d0 */
[----:B------:R-:W-:Y:S01]  /*345a0*/  ISETP.LT.AND P0, PT, R12, UR8, !P1 ;  /* 0x000000080c007c0c */ /* 0x000fe2000cf01270 */
[----:B------:R-:W-:Y:S01]  /*345b0*/  ULDC UR4, c[0x0][0x22c] ;  /* 0x00008b0000047ab9 */ /* 0x000fe20000000800 */
[C---:B------:R-:W-:Y:S01]  /*345c0*/  IADD3 R15, R21.reuse, UR28, RZ ;  /* 0x0000001c150f7c10 */ /* 0x040fe2000fffe0ff */
[C---:B-1----:R-:W-:Y:S01]  /*345d0*/  IMAD.WIDE R2, R21.reuse, 0x4, R8 ;  /* 0x0000000415027825 */ /* 0x042fe200078e0208 */
[----:B------:R1:W-:Y:S01]  /*345e0*/  @P6 STG.E desc[UR16][R18.64], R180 ;  /* 0x000000b412006986 */ /* 0x0003e2000c101910 */
[----:B------:R-:W-:Y:S01]  /*345f0*/  ISETP.LT.AND P6, PT, R14, UR12, !P2 ;  /* 0x0000000c0e007c0c */ /* 0x000fe2000d7c1270 */
[----:B------:R-:W-:Y:S01]  /*34600*/  ULDC UR6, c[0x0][0x228] ;  /* 0x00008a0000067ab9 */ /* 0x000fe20000000800 */
[----:B--2---:R-:W-:Y:S01]  /*34610*/  IMAD.WIDE R4, R21, 0x4, R150 ;  /* 0x0000000415047825 */ /* 0x004fe200078e0296 */
[----:B------:R-:W-:-:S03]  /*34620*/  ISETP.GE.AND P1, PT, R0, UR4, PT ;  /* 0x0000000400007c0c */ /* 0x000fc6000bf26270 */
[----:B---3--:R-:W-:Y:S01]  /*34630*/  IMAD.WIDE R6, R21, 0x4, R148 ;  /* 0x0000000415067825 */ /* 0x008fe200078e0294 */
[----:B------:R2:W-:Y:S01]  /*34640*/  @P3 STG.E desc[UR16][R2.64], R204 ;  /* 0x000000cc02003986 */ /* 0x0005e2000c101910 */
[----:B------:R-:W-:Y:S01]  /*34650*/  ULDC UR4, c[0x0][0x228] ;  /* 0x00008a0000047ab9 */ /* 0x000fe20000000800 */
[----:B------:R-:W-:Y:S01]  /*34660*/  ULDC UR8, c[0x0][0x228] ;  /* 0x00008a0000087ab9 */ /* 0x000fe20000000800 */
[C---:B----4-:R-:W-:Y:S01]  /*34670*/  IMAD.WIDE R16, R15.reuse, 0x4, R208 ;  /* 0x000000040f107825 */ /* 0x050fe200078e02d0 */
[----:B------:R3:W-:Y:S01]  /*34680*/  @P4 STG.E desc[UR16][R4.64], R196 ;  /* 0x000000c404004986 */ /* 0x0007e2000c101910 */
[----:B------:R-:W-:Y:S01]  /*34690*/  ULDC UR10, c[0x0][0x228] ;  /* 0x00008a00000a7ab9 */ /* 0x000fe20000000800 */
[----:B------:R-:W-:Y:S01]  /*346a0*/  ULDC UR12, c[0x0][0x228] ;  /* 0x00008a00000c7ab9 */ /* 0x000fe20000000800 */
[----:B-1----:R-:W-:Y:S01]  /*346b0*/  IMAD.WIDE R18, R15, 0x4, R8 ;  /* 0x000000040f127825 */ /* 0x002fe200078e0208 */
[----:B------:R1:W-:Y:S01]  /*346c0*/  @P0 STG.E desc[UR16][R6.64], R200 ;  /* 0x000000c806000986 */ /* 0x0003e2000c101910 */
[----:B------:R-:W-:Y:S01]  /*346d0*/  ISETP.LT.AND P0, PT, R13, UR4, !P2 ;  /* 0x000000040d007c0c */ /* 0x000fe2000d701270 */
[----:B------:R-:W-:Y:S01]  /*346e0*/  ULDC UR4, c[0x0][0x22c] ;  /* 0x00008b0000047ab9 */ /* 0x000fe20000000800 */
[----:B------:R-:W-:Y:S01]  /*346f0*/  ISETP.LT.AND P2, PT, R12, UR6, !P2 ;  /* 0x000000060c007c0c */ /* 0x000fe2000d741270 */
[----:B------:R4:W-:Y:S01]  /*34700*/  @P5 STG.E desc[UR16][R16.64], R141 ;  /* 0x0000008d10005986 */ /* 0x0009e2000c101910 */
[----:B------:R-:W-:Y:S01]  /*34710*/  ISETP.LT.AND P4, PT, R11, UR8, !P1 ;  /* 0x000000080b007c0c */ /* 0x000fe2000cf81270 */
[----:B------:R-:W-:Y:S01]  /*34720*/  VIADD R0, R10, 0x74 ;  /* 0x000000740a007836 */ /* 0x000fe20000000000 */
[----:B------:R-:W-:Y:S01]  /*34730*/  ISETP.LT.AND P5, PT, R14, UR10, !P1 ;  /* 0x0000000a0e007c0c */ /* 0x000fe2000cfa1270 */
[----:B------:R4:W-:Y:S01]  /*34740*/  @P6 STG.E desc[UR16][R18.64], R77 ;  /* 0x0000004d12006986 */ /* 0x0009e2000c101910 */
[----:B------:R-:W-:Y:S01]  /*34750*/  ISETP.LT.AND P6, PT, R13, UR12, !P1 ;  /* 0x0000000c0d007c0c */ /* 0x000fe2000cfc1270 */
[C---:B------:R-:W-:Y:S01]  /*34760*/  VIADD R21, R15.reuse, UR28 ;  /* 0x0000001c0f157c36 */ /* 0x040fe20008000000 */
[----:B------:R-:W-:Y:S01]  /*34770*/  ISETP.GE.AND P3, PT, R0, UR4, PT ;  /* 0x0000000400007c0c */ /* 0x000fe2000bf66270 */
[C---:B--2---:R-:W-:Y:S01]  /*34780*/  IMAD.WIDE R2, R15.reuse, 0x4, R150 ;  /* 0x000000040f027825 */ /* 0x044fe200078e0296 */
[----:B------:R-:W-:Y:S01]  /*34790*/  IADD3 R0, R10, 0x75, RZ ;  /* 0x000000750a007810 */ /* 0x000fe20007ffe0ff */
[----:B------:R-:W-:Y:S01]  /*347a0*/  ULDC UR4, c[0x0][0x228] ;  /* 0x00008a0000047ab9 */ /* 0x000fe20000000800 */
[----:B------:R-:W-:Y:S01]  /*347b0*/  ULDC UR6, c[0x0][0x228] ;  /* 0x00008a0000067ab9 */ /* 0x000fe20000000800 */
[----:B---3--:R-:W-:Y:S01]  /*347c0*/  IMAD.WIDE R4, R15, 0x4, R148 ;  /* 0x000000040f047825 */ /* 0x008fe200078e0294 */
[----:B------:R2:W-:Y:S01]  /*347d0*/  @P0 STG.E desc[UR16][R2.64], R185 ;  /* 0x000000b902000986 */ /* 0x0005e2000c101910 */
[----:B------:R-:W-:Y:S01]  /*347e0*/  ISETP.LT.AND P1, PT, R12, UR4, !P1 ;  /* 0x000000040c007c0c */ /* 0x000fe2000cf21270 */
[----:B------:R-:W-:Y:S01]  /*347f0*/  ULDC UR4, c[0x0][0x228] ;  /* 0x00008a0000047ab9 */ /* 0x000fe20000000800 */
[C---:B-1----:R-:W-:Y:S01]  /*34800*/  IMAD.WIDE R6, R21.reuse, 0x4, R208 ;  /* 0x0000000415067825 */ /* 0x042fe200078e02d0 */
[----:B------:R-:W-:Y:S01]  /*34810*/  ISETP.GE.AND P0, PT, R0, UR5, PT ;  /* 0x0000000500007c0c */ /* 0x000fe2000bf06270 */
[----:B------:R-:W-:Y:S01]  /*34820*/  ULDC UR8, c[0x0][0x228] ;  /* 0x00008a0000087ab9 */ /* 0x000fe20000000800 */
[----:B------:R-:W-:Y:S01]  /*34830*/  ULDC UR10, c[0x0][0x228] ;  /* 0x00008a00000a7ab9 */ /* 0x000fe20000000800 */
[----:B----4-:R-:W-:Y:S01]  /*34840*/  IMAD.WIDE R16, R21, 0x4, R8 ;  /* 0x0000000415107825 */ /* 0x010fe200078e0208 */
[----:B------:R-:W-:Y:S01]  /*34850*/  @P2 STG.E desc[UR16][R4.64], R193 ;  /* 0x000000c104002986 */ /* 0x000fe2000c101910 */
[----:B------:R-:W-:-:S02]  /*34860*/  ULDC UR5, c[0x0][0x228] ;  /* 0x00008a0000057ab9 */ /* 0x000fc40000000800 */
[----:B------:R-:W-:Y:S01]  /*34870*/  IMAD.WIDE R18, R21, 0x4, R150 ;  /* 0x0000000415127825 */ /* 0x000fe200078e0296 */
[----:B------:R-:W-:Y:S01]  /*34880*/  @P4 STG.E desc[UR16][R6.64], R181 ;  /* 0x000000b506004986 */ /* 0x000fe2000c101910 */
[----:B------:R-:W-:Y:S01]  /*34890*/  ISETP.LT.AND P2, PT, R11, UR4, !P3 ;  /* 0x000000040b007c0c */ /* 0x000fe2000df41270 */
[----:B------:R-:W-:Y:S01]  /*348a0*/  ULDC UR4, c[0x0][0x228] ;  /* 0x00008a0000047ab9 */ /* 0x000fe20000000800 */
[----:B------:R-:W-:Y:S01]  /*348b0*/  ISETP.LT.AND P4, PT, R14, UR5, !P3 ;  /* 0x000000050e007c0c */ /* 0x000fe2000df81270 */
[----:B------:R-:W-:Y:S01]  /*348c0*/  @P5 STG.E desc[UR16][R16.64], R205 ;  /* 0x000000cd10005986 */ /* 0x000fe2000c101910 */
[----:B------:R-:W-:Y:S01]  /*348d0*/  ISETP.LT.AND P5, PT, R13, UR6, !P3 ;  /* 0x000000060d007c0c */ /* 0x000fe2000dfa1270 */
[----:B--2---:R-:W-:Y:S01]  /*348e0*/  IMAD.WIDE R2, R21, 0x4, R148 ;  /* 0x0000000415027825 */ /* 0x004fe200078e0294 */
[----:B------:R-:W-:Y:S01]  /*348f0*/  ISETP.LT.AND P3, PT, R12, UR8, !P3 ;  /* 0x000000080c007c0c */ /* 0x000fe2000df61270 */
[----:B------:R1:W-:Y:S01]  /*34900*/  @P6 STG.E desc[UR16][R18.64], R197 ;  /* 0x000000c512006986 */ /* 0x0003e2000c101910 */
[----:B------:R-:W-:Y:S01]  /*34910*/  ISETP.LT.AND P6, PT, R11, UR10, !P0 ;  /* 0x0000000a0b007c0c */ /* 0x000fe2000c7c1270 */
[----:B------:R-:W-:Y:S01]  /*34920*/  ULDC UR5, c[0x0][0x228] ;  /* 0x00008a0000057ab9 */ /* 0x000fe20000000800 */
[----:B------:R-:W-:Y:S01]  /*34930*/  VIADD R0, R10, 0x76 ;  /* 0x000000760a007836 */ /* 0x000fe20000000000 */
[----:B------:R2:W-:Y:S01]  /*34940*/  @P1 STG.E desc[UR16][R2.64], R201 ;  /* 0x000000c902001986 */ /* 0x0005e2000c101910 */
[----:B------:R-:W-:Y:S01]  /*34950*/  ULDC UR6, c[0x0][0x228] ;  /* 0x00008a0000067ab9 */ /* 0x000fe20000000800 */
[----:B------:R-:W-:Y:S01]  /*34960*/  ULDC UR8, c[0x0][0x228] ;  /* 0x00008a0000087ab9 */ /* 0x000fe20000000800 */
[----:B-1----:R-:W-:-:S04]  /*34970*/  VIADD R19, R21, UR28 ;  /* 0x0000001c15137c36 */ /* 0x002fc80008000000 */
[C---:B------:R-:W-:Y:S01]  /*34980*/  IMAD.WIDE R4, R19.reuse, 0x4, R208 ;  /* 0x0000000413047825 */ /* 0x040fe200078e02d0 */
[----:B------:R-:W-:-:S03]  /*34990*/  IADD3 R15, R19, UR28, RZ ;  /* 0x0000001c130f7c10 */ /* 0x000fc6000fffe0ff */
[C---:B------:R-:W-:Y:S01]  /*349a0*/  IMAD.WIDE R6, R19.reuse, 0x4, R8 ;  /* 0x0000000413067825 */ /* 0x040fe200078e0208 */
[----:B------:R1:W-:Y:S03]  /*349b0*/  @P2 STG.E desc[UR16][R4.64], R142 ;  /* 0x0000008e04002986 */ /* 0x0003e6000c101910 */
[C---:B------:R-:W-:Y:S01]  /*349c0*/  IMAD.WIDE R16, R19.reuse, 0x4, R150 ;  /* 0x0000000413107825 */ /* 0x040fe200078e0296 */
[----:B------:R3:W-:Y:S03]  /*349d0*/  @P4 STG.E desc[UR16][R6.64], R78 ;  /* 0x0000004e06004986 */ /* 0x0007e6000c101910 */
[----:B------:R-:W-:Y:S01]  /*349e0*/  IMAD.WIDE R18, R19, 0x4, R148 ;  /* 0x0000000413127825 */ /* 0x000fe200078e0294 */
[----:B------:R-:W-:Y:S04]  /*349f0*/  @P5 STG.E desc[UR16][R16.64], R186 ;  /* 0x000000ba10005986 */ /* 0x000fe8000c101910 */
[----:B------:R-:W-:Y:S01]  /*34a00*/  @P3 STG.E desc[UR16][R18.64], R194 ;  /* 0x000000c212003986 */ /* 0x000fe2000c101910 */
[----:B------:R-:W-:Y:S01]  /*34a10*/  ISETP.LT.AND P3, PT, R14, UR4, !P0 ;  /* 0x000000040e007c0c */ /* 0x000fe2000c761270 */
[----:B------:R-:W-:Y:S01]  /*34a20*/  ULDC UR4, c[0x0][0x228] ;  /* 0x00008a0000047ab9 */ /* 0x000fe20000000800 */
[----:B------:R-:W-:Y:S01]  /*34a30*/  ISETP.LT.AND P4, PT, R13, UR5, !P0 ;  /* 0x000000050d007c0c */ /* 0x000fe2000c781270 */
[C---:B------:R-:W-:Y:S01]  /*34a40*/  IMAD.WIDE R20, R15.reuse, 0x4, R208 ;  /* 0x000000040f147825 */ /* 0x040fe200078e02d0 */
[----:B------:R-:W-:Y:S01]  /*34a50*/  ISETP.LT.AND P2, PT, R12, UR4, !P0 ;  /* 0x000000040c007c0c */ /* 0x000fe2000c741270 */
[----:B------:R-:W-:Y:S01]  /*34a60*/  ULDC UR5, c[0x0][0x228] ;  /* 0x00008a0000057ab9 */ /* 0x000fe20000000800 */
[----:B------:R-:W-:Y:S01]  /*34a70*/  ISETP.GE.AND P1, PT, R0, UR13, PT ;  /* 0x0000000d00007c0c */ /* 0x000fe2000bf26270 */
[----:B--2---:R-:W-:Y:S01]  /*34a80*/  IMAD.WIDE R2, R15, 0x4, R8 ;  /* 0x000000040f027825 */ /* 0x004fe200078e0208 */
[----:B------:R-:W-:Y:S01]  /*34a90*/  ULDC UR4, c[0x0][0x228] ;  /* 0x00008a0000047ab9 */ /* 0x000fe20000000800 */
[----:B------:R2:W-:Y:S02]  /*34aa0*/  @P6 STG.E desc[UR16][R20.64], R182 ;  /* 0x000000b614006986 */ /* 0x0005e4000c101910 */
[----:B------:R-:W-:Y:S01]  /*34ab0*/  VIADD R0, R10, 0x77 ;  /* 0x000000770a007836 */ /* 0x000fe20000000000 */
[----:B------:R-:W-:Y:S01]  /*34ac0*/  ISETP.LT.AND P6, PT, R11, UR5, !P1 ;  /* 0x000000050b007c0c */ /* 0x000fe2000cfc1270 */
[C---:B-1----:R-:W-:Y:S01]  /*34ad0*/  IMAD.WIDE R4, R15.reuse, 0x4, R150 ;  /* 0x000000040f047825 */ /* 0x042fe200078e0296 */
[----:B------:R-:W-:Y:S01]  /*34ae0*/  ISETP.LT.AND P5, PT, R14, UR4, !P1 ;  /* 0x000000040e007c0c */ /* 0x000fe2000cfa1270 */
[----:B------:R-:W-:Y:S01]  /*34af0*/  ULDC UR4, c[0x0][0x228] ;  /* 0x00008a0000047ab9 */ /* 0x000fe20000000800 */
[----:B------:R1:W-:Y:S01]  /*34b00*/  @P3 STG.E desc[UR16][R2.64], R206 ;  /* 0x000000ce02003986 */ /* 0x0003e2000c101910 */
[----:B---3--:R-:W-:Y:S01]  /*34b10*/  IMAD.WIDE R6, R15, 0x4, R148 ;  /* 0x000000040f067825 */ /* 0x008fe200078e0294 */
[----:B------:R-:W-:Y:S01]  /*34b20*/  ISETP.GE.AND P0, PT, R0, UR11, PT ;  /* 0x0000000b00007c0c */ /* 0x000fe2000bf06270 */
[----:B------:R-:W-:Y:S01]  /*34b30*/  ULDC UR5, c[0x0][0x228] ;  /* 0x00008a0000057ab9 */ /* 0x000fe20000000800 */
[----:B------:R-:W-:Y:S01]  /*34b40*/  ISETP.LT.AND P3, PT, R13, UR4, !P1 ;  /* 0x000000040d007c0c */ /* 0x000fe2000cf61270 */
[----:B--2---:R-:W-:Y:S01]  /*34b50*/  VIADD R21, R15, UR28 ;  /* 0x0000001c0f157c36 */ /* 0x004fe20008000000 */
[----:B------:R-:W-:Y:S01]  /*34b60*/  ULDC UR4, c[0x0][0x228] ;  /* 0x00008a0000047ab9 */ /* 0x000fe20000000800 */
[----:B------:R2:W-:Y:S01]  /*34b70*/  @P4 STG.E desc[UR16][R4.64], R198 ;  /* 0x000000c604004986 */ /* 0x0005e2000c101910 */
[----:B------:R-:W-:Y:S01]  /*34b80*/  ISETP.LT.AND P1, PT, R12, UR4, !P1 ;  /* 0x000000040c007c0c */ /* 0x000fe2000cf21270 */
[----:B------:R-:W-:-:S04]  /*34b90*/  IMAD.WIDE R16, R21, 0x4, R208 ;  /* 0x0000000415107825 */ /* 0x000fc800078e02d0 */
[----:B------:R-:W-:Y:S01]  /*34ba0*/  IMAD.WIDE R18, R21, 0x4, R8 ;  /* 0x0000000415127825 */ /* 0x000fe200078e0208 */
[----:B------:R3:W-:Y:S01]  /*34bb0*/  @P2 STG.E desc[UR16][R6.64], R202 ;  /* 0x000000ca06002986 */ /* 0x0007e2000c101910 */
[----:B------:R-:W-:Y:S01]  /*34bc0*/  ISETP.LT.AND P2, PT, R11, UR5, !P0 ;  /* 0x000000050b007c0c */ /* 0x000fe2000c741270 */
[----:B------:R-:W-:Y:S01]  /*34bd0*/  ULDC UR4, c[0x0][0x228] ;  /* 0x00008a0000047ab9 */ /* 0x000fe20000000800 */
[C---:B------:R-:W-:Y:S01]  /*34be0*/  VIADD R23, R21.reuse, UR28 ;  /* 0x0000001c15177c36 */ /* 0x040fe20008000000 */
[----:B------:R4:W-:Y:S01]  /*34bf0*/  @P6 STG.E desc[UR16][R16.64], R143 ;  /* 0x0000008f10006986 */ /* 0x0009e2000c101910 */
[C---:B-1----:R-:W-:Y:S01]  /*34c00*/  IMAD.WIDE R2, R21.reuse, 0x4, R150 ;  /* 0x0000000415027825 */ /* 0x042fe200078e0296 */
[----:B------:R-:W-:Y:S01]  /*34c10*/  ISETP.LT.AND P4, PT, R14, UR6, !P0 ;  /* 0x000000060e007c0c */ /* 0x000fe2000c781270 */
[----:B------:R-:W-:Y:S01]  /*34c20*/  ULDC UR5, c[0x0][0x228] ;  /* 0x00008a0000057ab9 */ /* 0x000fe20000000800 */
[----:B------:R1:W-:Y:S01]  /*34c30*/  @P5 STG.E desc[UR16][R18.64], R79 ;  /* 0x0000004f12005986 */ /* 0x0003e2000c101910 */
[----:B--2---:R-:W-:Y:S01]  /*34c40*/  IMAD.WIDE R4, R21, 0x4, R148 ;  /* 0x0000000415047825 */ /* 0x004fe200078e0294 */
[----:B------:R-:W-:Y:S01]  /*34c50*/  ISETP.LT.AND P5, PT, R13, UR8, !P0 ;  /* 0x000000080d007c0c */ /* 0x000fe2000c7a1270 */
[----:B------:R-:W-:-:S02]  /*34c60*/  ULDC UR6, c[0x0][0x228] ;  /* 0x00008a0000067ab9 */ /* 0x000fc40000000800 */
[----:B---3--:R-:W-:Y:S01]  /*34c70*/  IMAD.WIDE R6, R23, 0x4, R208 ;  /* 0x0000000417067825 */ /* 0x008fe200078e02d0 */
[----:B------:R2:W-:Y:S01]  /*34c80*/  @P3 STG.E desc[UR16][R2.64], R187 ;  /* 0x000000bb02003986 */ /* 0x0005e2000c101910 */
[----:B------:R-:W-:-:S03]  /*34c90*/  IADD3 R0, R10, 0x78, RZ ;  /* 0x000000780a007810 */ /* 0x000fc60007ffe0ff */
[----:B------:R-:W-:Y:S01]  /*34ca0*/  @P1 STG.E desc[UR16][R4.64], R195 ;  /* 0x000000c304001986 */ /* 0x000fe2000c101910 */
[----:B----4-:R-:W-:-:S03]  /*34cb0*/  IMAD.WIDE R16, R23, 0x4, R8 ;  /* 0x0000000417107825 */ /* 0x010fc600078e0208 */
[----:B------:R-:W-:Y:S01]  /*34cc0*/  @P2 STG.E desc[UR16][R6.64], R183 ;  /* 0x000000b706002986 */ /* 0x000fe2000c101910 */
[----:B-1----:R-:W-:-:S03]  /*34cd0*/  IMAD.WIDE R18, R23, 0x4, R150 ;  /* 0x0000000417127825 */ /* 0x002fc600078e0296 */
[----:B------:R-:W1:Y:S01]  /*34ce0*/  LDS.128 R4, [R252] ;  /* 0x00000000fc047984 */ /* 0x000e620000000c00 */
[----:B------:R-:W-:Y:S02]  /*34cf0*/  ISETP.GE.AND P6, PT, R0, UR9, PT ;  /* 0x0000000900007c0c */ /* 0x000fe4000bfc6270 */
[----:B------:R-:W-:Y:S01]  /*34d00*/  ISETP.LT.AND P1, PT, R12, UR4, !P0 ;  /* 0x000000040c007c0c */ /* 0x000fe2000c721270 */
[----:B------:R3:W-:Y:S01]  /*34d10*/  @P4 STG.E desc[UR16][R16.64], R207 ;  /* 0x000000cf10004986 */ /* 0x0007e2000c101910 */
[----:B------:R-:W-:Y:S01]  /*34d20*/  ULDC UR4, c[0x0][0x228] ;  /* 0x00008a0000047ab9 */ /* 0x000fe20000000800 */
[----:B------:R-:W-:Y:S02]  /*34d30*/  ISETP.LT.AND P4, PT, R11, UR5, !P6 ;  /* 0x000000050b007c0c */ /* 0x000fe4000f781270 */
[----:B------:R-:W-:Y:S01]  /*34d40*/  IADD3 R25, R23, UR28, RZ ;  /* 0x0000001c17197c10 */ /* 0x000fe2000fffe0ff */
[----:B------:R4:W-:Y:S01]  /*34d50*/  @P5 STG.E desc[UR16][R18.64], R199 ;  /* 0x000000c712005986 */ /* 0x0009e2000c101910 */
[----:B------:R-:W-:Y:S01]  /*34d60*/  ISETP.LT.AND P5, PT, R14, UR6, !P6 ;  /* 0x000000060e007c0c */ /* 0x000fe2000f7a1270 */
[----:B------:R-:W-:Y:S01]  /*34d70*/  VIADD R0, R10, 0x79 ;  /* 0x000000790a007836 */ /* 0x000fe20000000000 */
[----:B------:R-:W-:Y:S01]  /*34d80*/  ISETP.LT.AND P0, PT, R13, UR4, !P6 ;  /* 0x000000040d007c0c */ /* 0x000fe2000f701270 */
[----:B--2---:R-:W-:Y:S01]  /*34d90*/  IMAD.WIDE R2, R23, 0x4, R148 ;  /* 0x0000000417027825 */ /* 0x004fe200078e0294 */
[----:B------:R-:W-:Y:S01]  /*34da0*/  ULDC UR4, c[0x0][0x228] ;  /* 0x00008a0000047ab9 */ /* 0x000fe20000000800 */
[----:B------:R-:W-:-:S02]  /*34db0*/  ULDC UR5, c[0x0][0x228] ;  /* 0x00008a0000057ab9 */ /* 0x000fc40000000800 */
[----:B---3--:R-:W-:Y:S01]  /*34dc0*/  IMAD.WIDE R16, R25, 0x4, R208 ;  /* 0x0000000419107825 */ /* 0x008fe200078e02d0 */
[----:B------:R-:W-:-:S03]  /*34dd0*/  ISETP.GE.AND P3, PT, R0, UR7, PT ;  /* 0x0000000700007c0c */ /* 0x000fc6000bf66270 */
[C---:B----4-:R-:W-:Y:S01]  /*34de0*/  IMAD.WIDE R18, R25.reuse, 0x4, R8 ;  /* 0x0000000419127825 */ /* 0x050fe200078e0208 */
[----:B------:R2:W-:Y:S03]  /*34df0*/  @P1 STG.E desc[UR16][R2.64], R203 ;  /* 0x000000cb02001986 */ /* 0x0005e6000c101910 */
[C---:B------:R-:W-:Y:S01]  /*34e00*/  IMAD.WIDE R20, R25.reuse, 0x4, R150 ;  /* 0x0000000419147825 */ /* 0x040fe200078e0296 */
[----:B------:R3:W-:Y:S01]  /*34e10*/  @P4 STG.E desc[UR16][R16.64], R188 ;  /* 0x000000bc10004986 */ /* 0x0007e2000c101910 */
[----:B------:R-:W-:Y:S01]  /*34e20*/  ISETP.LT.AND P6, PT, R12, UR4, !P6 ;  /* 0x000000040c007c0c */ /* 0x000fe2000f7c1270 */
[----:B------:R-:W-:Y:S01]  /*34e30*/  ULDC UR4, c[0x0][0x228] ;  /* 0x00008a0000047ab9 */ /* 0x000fe20000000800 */
[----:B------:R-:W-:Y:S01]  /*34e40*/  ULDC UR6, c[0x0][0x228] ;  /* 0x00008a0000067ab9 */ /* 0x000fe20000000800 */
[----:B------:R4:W-:Y:S01]  /*34e50*/  @P5 STG.E desc[UR16][R18.64], R144 ;  /* 0x0000009012005986 */ /* 0x0009e2000c101910 */
[----:B------:R-:W-:Y:S01]  /*34e60*/  ISETP.LT.AND P4, PT, R14, UR4, !P3 ;  /* 0x000000040e007c0c */ /* 0x000fe2000df81270 */
[----:B------:R-:W-:Y:S01]  /*34e70*/  VIADD R15, R10, 0x7a ;  /* 0x0000007a0a0f7836 */ /* 0x000fe20000000000 */
[----:B------:R-:W-:Y:S01]  /*34e80*/  IADD3 R23, R25, UR28, RZ ;  /* 0x0000001c19177c10 */ /* 0x000fe2000fffe0ff */
[----:B------:R1:W-:Y:S01]  /*34e90*/  @P0 STG.E desc[UR16][R20.64], R220 ;  /* 0x000000dc14000986 */ /* 0x0003e2000c101910 */
[----:B------:R-:W-:Y:S01]  /*34ea0*/  ISETP.LT.AND P0, PT, R11, UR5, !P3 ;  /* 0x000000050b007c0c */ /* 0x000fe2000df01270 */
[----:B------:R-:W-:Y:S01]  /*34eb0*/  ULDC UR5, c[0x0][0x228] ;  /* 0x00008a0000057ab9 */ /* 0x000fe20000000800 */
[----:B--2---:R-:W-:Y:S01]  /*34ec0*/  IMAD.WIDE R2, R25, 0x4, R148 ;  /* 0x0000000419027825 */ /* 0x004fe200078e0294 */
[----:B------:R-:W-:Y:S01]  /*34ed0*/  ISETP.LT.AND P5, PT, R13, UR5, !P3 ;  /* 0x000000050d007c0c */ /* 0x000fe2000dfa1270 */
[----:B------:R-:W-:Y:S01]  /*34ee0*/  ULDC UR4, c[0x0][0x228] ;  /* 0x00008a0000047ab9 */ /* 0x000fe20000000800 */
[----:B------:R-:W-:Y:S01]  /*34ef0*/  ISETP.LT.AND P3, PT, R12, UR6, !P3 ;  /* 0x000000060c007c0c */ /* 0x000fe2000df61270 */
[----:B---3--:R-:W-:Y:S01]  /*34f00*/  IMAD.WIDE R16, R23, 0x4, R208 ;  /* 0x0000000417107825 */ /* 0x008fe200078e02d0 */
[----:B------:R-:W-:Y:S01]  /*34f10*/  ISETP.GE.AND P2, PT, R15, UR23, PT ;  /* 0x000000170f007c0c */ /* 0x000fe2000bf46270 */
[----:B------:R-:W-:-:S02]  /*34f20*/  ULDC UR7, c[0x0][0x228] ;  /* 0x00008a0000077ab9 */ /* 0x000fc40000000800 */
[C---:B----4-:R-:W-:Y:S01]  /*34f30*/  IMAD.WIDE R18, R23.reuse, 0x4, R8 ;  /* 0x0000000417127825 */ /* 0x050fe200078e0208 */
[----:B------:R2:W-:Y:S01]  /*34f40*/  @P6 STG.E desc[UR16][R2.64], R80 ;  /* 0x0000005002006986 */ /* 0x0005e2000c101910 */
[----:B------:R-:W-:Y:S01]  /*34f50*/  ULDC UR5, c[0x0][0x228] ;  /* 0x00008a0000057ab9 */ /* 0x000fe20000000800 */
[----:B------:R-:W-:Y:S01]  /*34f60*/  ULDC UR6, c[0x0][0x228] ;  /* 0x00008a0000067ab9 */ /* 0x000fe20000000800 */
[C---:B------:R-:W-:Y:S02]  /*34f70*/  VIADD R15, R23.reuse, UR28 ;  /* 0x0000001c170f7c36 */ /* 0x040fe40008000000 */
[C---:B-1----:R-:W-:Y:S01]  /*34f80*/  IMAD.WIDE R20, R23.reuse, 0x4, R150 ;  /* 0x0000000417147825 */ /* 0x042fe200078e0296 */
[----:B------:R1:W-:Y:S03]  /*34f90*/  @P0 STG.E desc[UR16][R16.64], R228 ;  /* 0x000000e410000986 */ /* 0x0003e6000c101910 */
[----:B------:R-:W-:Y:S01]  /*34fa0*/  IMAD.WIDE R22, R23, 0x4, R148 ;  /* 0x0000000417167825 */ /* 0x000fe200078e0294 */
[----:B------:R3:W-:Y:S01]  /*34fb0*/  @P4 STG.E desc[UR16][R18.64], R212 ;  /* 0x000000d412004986 */ /* 0x0007e2000c101910 */
[----:B------:R-:W-:Y:S01]  /*34fc0*/  ISETP.LT.AND P4, PT, R14, UR4, !P2 ;  /* 0x000000040e007c0c */ /* 0x000fe2000d781270 */
[----:B------:R-:W-:-:S02]  /*34fd0*/  ULDC UR4, c[0x0][0x228] ;  /* 0x00008a0000047ab9 */ /* 0x000fc40000000800 */
[----:B------:R-:W-:Y:S01]  /*34fe0*/  @P5 STG.E desc[UR16][R20.64], R84 ;  /* 0x0000005414005986 */ /* 0x000fe2000c101910 */
[----:B------:R-:W-:-:S03]  /*34ff0*/  ISETP.LT.AND P6, PT, R11, UR7, !P2 ;  /* 0x000000070b007c0c */ /* 0x000fc6000d7c1270 */
[----:B------:R-:W-:Y:S01]  /*35000*/  @P3 STG.E desc[UR16][R22.64], R4 ;  /* 0x0000000416003986 */ /* 0x000fe2000c101910 */
[----:B------:R-:W-:Y:S01]  /*35010*/  ISETP.LT.AND P3, PT, R13, UR4, !P2 ;  /* 0x000000040d007c0c */ /* 0x000fe2000d761270 */
[----:B------:R-:W-:Y:S01]  /*35020*/  ULDC UR4, c[0x0][0x228] ;  /* 0x00008a0000047ab9 */ /* 0x000fe20000000800 */
[----:B------:R-:W-:Y:S01]  /*35030*/  VIADD R0, R10, 0x7b ;  /* 0x0000007b0a007836 */ /* 0x000fe20000000000 */
[----:B------:R-:W-:Y:S01]  /*35040*/  ISETP.LT.AND P2, PT, R12, UR4, !P2 ;  /* 0x000000040c007c0c */ /* 0x000fe2000d741270 */
[C---:B------:R-:W-:Y:S01]  /*35050*/  IMAD.WIDE R24, R15.reuse, 0x4, R208 ;  /* 0x000000040f187825 */ /* 0x040fe200078e02d0 */
[----:B------:R-:W-:Y:S02]  /*35060*/  ULDC UR4, c[0x0][0x228] ;  /* 0x00008a0000047ab9 */ /* 0x000fe40000000800 */
[----:B------:R-:W-:Y:S01]  /*35070*/  ISETP.GE.AND P1, PT, R0, UR21, PT ;  /* 0x0000001500007c0c */ /* 0x000fe2000bf26270 */
[C---:B--2---:R-:W-:Y:S01]  /*35080*/  IMAD.WIDE R2, R15.reuse, 0x4, R8 ;  /* 0x000000040f027825 */ /* 0x044fe200078e0208 */
[----:B------:R2:W-:Y:S03]  /*35090*/  @P6 STG.E desc[UR16][R24.64], R189 ;  /* 0x000000bd18006986 */ /* 0x0005e6000c101910 */
[----:B-1----:R-:W-:Y:S01]  /*350a0*/  IMAD.WIDE R16, R15, 0x4, R150 ;  /* 0x000000040f107825 */ /* 0x002fe200078e0296 */
[----:B------:R-:W-:-:S03]  /*350b0*/  ISETP.LT.AND P5, PT, R11, UR5, !P1 ;  /* 0x000000050b007c0c */ /* 0x000fc6000cfa1270 */
[C---:B---3--:R-:W-:Y:S01]  /*350c0*/  IMAD.WIDE R18, R15.reuse, 0x4, R148 ;  /* 0x000000040f127825 */ /* 0x048fe200078e0294 */
[----:B------:R1:W-:Y:S01]  /*350d0*/  @P4 STG.E desc[UR16][R2.64], R145 ;  /* 0x0000009102004986 */ /* 0x0003e2000c101910 */
[----:B------:R-:W-:Y:S01]  /*350e0*/  ISETP.LT.AND P6, PT, R14, UR6, !P1 ;  /* 0x000000060e007c0c */ /* 0x000fe2000cfc1270 */
[----:B------:R-:W-:Y:S01]  /*350f0*/  ULDC UR5, c[0x0][0x228] ;  /* 0x00008a0000057ab9 */ /* 0x000fe20000000800 */
[----:B------:R-:W-:Y:S01]  /*35100*/  VIADD R0, R10, 0x7c ;  /* 0x0000007c0a007836 */ /* 0x000fe20000000000 */
[----:B------:R3:W-:Y:S01]  /*35110*/  @P3 STG.E desc[UR16][R16.64], R221 ;  /* 0x000000dd10003986 */ /* 0x0007e2000c101910 */
[----:B--2---:R-:W-:Y:S01]  /*35120*/  VIADD R25, R15, UR28 ;  /* 0x0000001c0f197c36 */ /* 0x004fe20008000000 */
[----:B------:R-:W-:Y:S02]  /*35130*/  ULDC UR6, c[0x0][0x228] ;  /* 0x00008a0000067ab9 */ /* 0x000fe40000000800 */
[----:B------:R2:W-:Y:S01]  /*35140*/  @P2 STG.E desc[UR16][R18.64], R81 ;  /* 0x0000005112002986 */ /* 0x0005e2000c101910 */
[----:B------:R-:W-:Y:S01]  /*35150*/  ISETP.LT.AND P2, PT, R13, UR4, !P1 ;  /* 0x000000040d007c0c */ /* 0x000fe2000cf41270 */
[----:B------:R-:W-:Y:S01]  /*35160*/  IMAD.WIDE R20, R25, 0x4, R208 ;  /* 0x0000000419147825 */ /* 0x000fe200078e02d0 */
[----:B------:R-:W-:Y:S01]  /*35170*/  ISETP.GE.AND P0, PT, R0, UR19, PT ;  /* 0x0000001300007c0c */ /* 0x000fe2000bf06270 */
[----:B------:R-:W-:-:S02]  /*35180*/  ULDC UR4, c[0x0][0x228] ;  /* 0x00008a0000047ab9 */ /* 0x000fc40000000800 */
[C---:B------:R-:W-:Y:S01]  /*35190*/  IMAD.WIDE R22, R25.reuse, 0x4, R8 ;  /* 0x0000000419167825 */ /* 0x040fe200078e0208 */
[----:B------:R4:W-:Y:S01]  /*351a0*/  @P5 STG.E desc[UR16][R20.64], R229 ;  /* 0x000000e514005986 */ /* 0x0009e2000c101910 */
[----:B------:R-:W-:Y:S01]  /*351b0*/  ISETP.LT.AND P3, PT, R12, UR4, !P1 ;  /* 0x000000040c007c0c */ /* 0x000fe2000cf61270 */
[----:B------:R-:W-:Y:S01]  /*351c0*/  ULDC UR4, c[0x0][0x228] ;  /* 0x00008a0000047ab9 */ /* 0x000fe20000000800 */
[----:B-1----:R-:W-:Y:S01]  /*351d0*/  IMAD.WIDE R2, R25, 0x4, R150 ;  /* 0x0000000419027825 */ /* 0x002fe200078e0296 */
[----:B------:R-:W-:Y:S01]  /*351e0*/  ISETP.LT.AND P5, PT, R11, UR5, !P0 ;  /* 0x000000050b007c0c */ /* 0x000fe2000c7a1270 */
[----:B------:R-:W-:Y:S01]  /*351f0*/  @P6 STG.E desc[UR16][R22.64], R213 ;  /* 0x000000d516006986 */ /* 0x000fe2000c101910 */
[----:B------:R-:W-:Y:S02]  /*35200*/  IADD3 R15, R25, UR28, RZ ;  /* 0x0000001c190f7c10 */ /* 0x000fe4000fffe0ff */
[----:B------:R-:W-:Y:S01]  /*35210*/  ISETP.LT.AND P6, PT, R14, UR6, !P0 ;  /* 0x000000060e007c0c */ /* 0x000fe2000c7c1270 */
[----:B------:R1:W-:Y:S01]  /*35220*/  @P2 STG.E desc[UR16][R2.64], R85 ;  /* 0x0000005502002986 */ /* 0x0003e2000c101910 */
[----:B------:R-:W-:Y:S01]  /*35230*/  ISETP.LT.AND P2, PT, R13, UR4, !P0 ;  /* 0x000000040d007c0c */ /* 0x000fe2000c741270 */
[----:B------:R-:W-:Y:S01]  /*35240*/  ULDC UR4, c[0x0][0x228] ;  /* 0x00008a0000047ab9 */ /* 0x000fe20000000800 */
[----:B------:R-:W-:Y:S01]  /*35250*/  IADD3 R0, R10, 0x7d, RZ ;  /* 0x0000007d0a007810 */ /* 0x000fe20007ffe0ff */
[----:B---3--:R-:W-:Y:S01]  /*35260*/  IMAD.WIDE R16, R25, 0x4, R148 ;  /* 0x0000000419107825 */ /* 0x008fe200078e0294 */
[----:B------:R-:W-:-:S03]  /*35270*/  ISETP.LT.AND P0, PT, R12, UR4, !P0 ;  /* 0x000000040c007c0c */ /* 0x000fc6000c701270 */
[C---:B--2---:R-:W-:Y:S01]  /*35280*/  IMAD.WIDE R18, R15.reuse, 0x4, R208 ;  /* 0x000000040f127825 */ /* 0x044fe200078e02d0 */
[----:B------:R-:W-:Y:S01]  /*35290*/  ISETP.GE.AND P4, PT, R0, UR15, PT ;  /* 0x0000000f00007c0c */ /* 0x000fe2000bf86270 */
[----:B------:R2:W-:Y:S02]  /*352a0*/  @P3 STG.E desc[UR16][R16.64], R5 ;  /* 0x0000000510003986 */ /* 0x0005e4000c101910 */
[C---:B------:R-:W-:Y:S02]  /*352b0*/  VIADD R0, R10.reuse, 0x7f ;  /* 0x0000007f0a007836 */ /* 0x040fe40000000000 */
[----:B----4-:R-:W-:Y:S01]  /*352c0*/  IMAD.WIDE R20, R15, 0x4, R8 ;  /* 0x000000040f147825 */ /* 0x010fe200078e0208 */
[----:B------:R3:W-:Y:S01]  /*352d0*/  @P5 STG.E desc[UR16][R18.64], R190 ;  /* 0x000000be12005986 */ /* 0x0007e2000c101910 */
[----:B------:R-:W-:Y:S02]  /*352e0*/  ISETP.LT.AND P5, PT, R11, UR4, !P4 ;  /* 0x000000040b007c0c */ /* 0x000fe4000e7a1270 */
[----:B------:R-:W-:-:S02]  /*352f0*/  VIADD R10, R10, 0x7e ;  /* 0x0000007e0a0a7836 */ /* 0x000fc40000000000 */
[C---:B-1----:R-:W-:Y:S01]  /*35300*/  IMAD.WIDE R2, R15.reuse, 0x4, R150 ;  /* 0x000000040f027825 */ /* 0x042fe200078e0296 */
[----:B------:R-:W-:Y:S03]  /*35310*/  @P6 STG.E desc[UR16][R20.64], R146 ;  /* 0x0000009214006986 */ /* 0x000fe6000c101910 */
[C---:B------:R-:W-:Y:S01]  /*35320*/  IMAD.WIDE R22, R15.reuse, 0x4, R148 ;  /* 0x000000040f167825 */ /* 0x040fe200078e0294 */
[----:B------:R-:W-:Y:S01]  /*35330*/  ISETP.GE.AND P3, PT, R10, UR25, PT ;  /* 0x000000190a007c0c */ /* 0x000fe2000bf66270 */
[----:B------:R1:W-:Y:S01]  /*35340*/  @P2 STG.E desc[UR16][R2.64], R222 ;  /* 0x000000de02002986 */ /* 0x0003e2000c101910 */
[----:B------:R-:W-:Y:S01]  /*35350*/  ISETP.LT.AND P6, PT, R14, UR4, !P4 ;  /* 0x000000040e007c0c */ /* 0x000fe2000e7c1270 */
[----:B------:R-:W-:Y:S01]  /*35360*/  VIADD R25, R15, UR28 ;  /* 0x0000001c0f197c36 */ /* 0x000fe20008000000 */
[----:B------:R-:W-:Y:S01]  /*35370*/  ISETP.LT.AND P2, PT, R13, UR4, !P4 ;  /* 0x000000040d007c0c */ /* 0x000fe2000e741270 */
[----:B------:R-:W-:Y:S01]  /*35380*/  @P0 STG.E desc[UR16][R22.64], R82 ;  /* 0x0000005216000986 */ /* 0x000fe2000c101910 */
[----:B------:R-:W-:Y:S01]  /*35390*/  ISETP.LT.AND P4, PT, R12, UR4, !P4 ;  /* 0x000000040c007c0c */ /* 0x000fe2000e781270 */
[----:B--2---:R-:W-:Y:S01]  /*353a0*/  IMAD.WIDE R4, R25, 0x4, R208 ;  /* 0x0000000419047825 */ /* 0x004fe200078e02d0 */
[----:B------:R-:W-:-:S02]  /*353b0*/  ISETP.LT.AND P0, PT, R11, UR4, !P3 ;  /* 0x000000040b007c0c */ /* 0x000fc4000df01270 */
[----:B------:R-:W-:Y:S02]  /*353c0*/  ISETP.GE.AND P1, PT, R0, UR27, PT ;  /* 0x0000001b00007c0c */ /* 0x000fe4000bf26270 */
[C---:B------:R-:W-:Y:S01]  /*353d0*/  IADD3 R15, R25.reuse, UR28, RZ ;  /* 0x0000001c190f7c10 */ /* 0x040fe2000fffe0ff */
[----:B------:R-:W-:Y:S01]  /*353e0*/  IMAD.WIDE R16, R25, 0x4, R8 ;  /* 0x0000000419107825 */ /* 0x000fe200078e0208 */
[----:B------:R-:W-:Y:S01]  /*353f0*/  @P5 STG.E desc[UR16][R4.64], R230 ;  /* 0x000000e604005986 */ /* 0x000fe2000c101910 */
[----:B------:R-:W-:Y:S02]  /*35400*/  ISETP.LT.AND P5, PT, R11, UR4, !P1 ;  /* 0x000000040b007c0c */ /* 0x000fe4000cfa1270 */
[C---:B---3--:R-:W-:Y:S01]  /*35410*/  IMAD.WIDE R18, R25.reuse, 0x4, R150 ;  /* 0x0000000419127825 */ /* 0x048fe200078e0296 */
[----:B------:R2:W-:Y:S03]  /*35420*/  @P6 STG.E desc[UR16][R16.64], R214 ;  /* 0x000000d610006986 */ /* 0x0005e6000c101910 */
[----:B-1----:R-:W-:Y:S01]  /*35430*/  IMAD.WIDE R2, R25, 0x4, R148 ;  /* 0x0000000419027825 */ /* 0x002fe200078e0294 */
[----:B------:R1:W-:Y:S03]  /*35440*/  @P2 STG.E desc[UR16][R18.64], R86 ;  /* 0x0000005612002986 */ /* 0x0003e6000c101910 */
[----:B------:R-:W-:Y:S01]  /*35450*/  IMAD.WIDE R10, R15, 0x4, R208 ;  /* 0x000000040f0a7825 */ /* 0x000fe200078e02d0 */
[----:B------:R1:W-:Y:S01]  /*35460*/  @P4 STG.E desc[UR16][R2.64], R6 ;  /* 0x0000000602004986 */ /* 0x0003e2000c101910 */
[----:B------:R-:W-:-:S03]  /*35470*/  ISETP.LT.AND P2, PT, R14, UR4, !P3 ;  /* 0x000000040e007c0c */ /* 0x000fc6000df41270 */
[----:B------:R1:W-:Y:S01]  /*35480*/  @P0 STG.E desc[UR16][R10.64], R191 ;  /* 0x000000bf0a000986 */ /* 0x0003e2000c101910 */
[C---:B------:R-:W-:Y:S02]  /*35490*/  ISETP.LT.AND P0, PT, R13.reuse, UR4, !P3 ;  /* 0x000000040d007c0c */ /* 0x040fe4000df01270 */
[----:B------:R-:W-:Y:S02]  /*354a0*/  ISETP.LT.AND P3, PT, R12, UR4, !P3 ;  /* 0x000000040c007c0c */ /* 0x000fe4000df61270 */
[----:B------:R-:W-:Y:S02]  /*354b0*/  ISETP.LT.AND P6, PT, R14, UR4, !P1 ;  /* 0x000000040e007c0c */ /* 0x000fe4000cfc1270 */
[----:B------:R-:W-:Y:S01]  /*354c0*/  ISETP.LT.AND P4, PT, R13, UR4, !P1 ;  /* 0x000000040d007c0c */ /* 0x000fe2000cf81270 */
[C---:B--2---:R-:W-:Y:S01]  /*354d0*/  VIADD R17, R15.reuse, UR28 ;  /* 0x0000001c0f117c36 */ /* 0x044fe20008000000 */
[----:B------:R-:W-:Y:S01]  /*354e0*/  ISETP.LT.AND P1, PT, R12, UR4, !P1 ;  /* 0x000000040c007c0c */ /* 0x000fe2000cf21270 */
[----:B------:R-:W-:-:S04]  /*354f0*/  IMAD.WIDE R4, R15, 0x4, R8 ;  /* 0x000000040f047825 */ /* 0x000fc800078e0208 */
[C---:B------:R-:W-:Y:S01]  /*35500*/  IMAD.WIDE R12, R15.reuse, 0x4, R150 ;  /* 0x000000040f0c7825 */ /* 0x040fe200078e0296 */
[----:B------:R1:W-:Y:S03]  /*35510*/  @P2 STG.E desc[UR16][R4.64], R147 ;  /* 0x0000009304002986 */ /* 0x0003e6000c101910 */
[----:B------:R-:W-:Y:S01]  /*35520*/  IMAD.WIDE R14, R15, 0x4, R148 ;  /* 0x000000040f0e7825 */ /* 0x000fe200078e0294 */
[----:B------:R1:W-:Y:S03]  /*35530*/  @P0 STG.E desc[UR16][R12.64], R223 ;  /* 0x000000df0c000986 */ /* 0x0003e6000c101910 */
[C---:B------:R-:W-:Y:S01]  /*35540*/  IMAD.WIDE R208, R17.reuse, 0x4, R208 ;  /* 0x0000000411d07825 */ /* 0x040fe200078e02d0 */
[----:B------:R1:W-:Y:S03]  /*35550*/  @P3 STG.E desc[UR16][R14.64], R83 ;  /* 0x000000530e003986 */ /* 0x0003e6000c101910 */
[C---:B------:R-:W-:Y:S01]  /*35560*/  IMAD.WIDE R8, R17.reuse, 0x4, R8 ;  /* 0x0000000411087825 */ /* 0x040fe200078e0208 */
[----:B------:R1:W-:Y:S03]  /*35570*/  @P5 STG.E desc[UR16][R208.64], R231 ;  /* 0x000000e7d0005986 */ /* 0x0003e6000c101910 */
[C---:B------:R-:W-:Y:S01]  /*35580*/  IMAD.WIDE R150, R17.reuse, 0x4, R150 ;  /* 0x0000000411967825 */ /* 0x040fe200078e0296 */
[----:B------:R1:W-:Y:S04]  /*35590*/  @P6 STG.E desc[UR16][R8.64], R215 ;  /* 0x000000d708006986 */ /* 0x0003e8000c101910 */
[----:B------:R1:W-:Y:S01]  /*355a0*/  @P4 STG.E desc[UR16][R150.64], R87 ;  /* 0x0000005796004986 */ /* 0x0003e2000c101910 */
[----:B------:R-:W-:Y:S01]  /*355b0*/  IMAD.WIDE R148, R17, 0x4, R148 ;  /* 0x0000000411947825 */ /* 0x000fe200078e0294 */
[----:B------:R-:W-:Y:S06]  /*355c0*/  @!P1 EXIT ;  /* 0x000000000000994d */ /* 0x000fec0003800000 */
[----:B------:R-:W-:Y:S01]  /*355d0*/  STG.E desc[UR16][R148.64], R7 ;  /* 0x0000000794007986 */ /* 0x000fe2000c101910 */
[----:B------:R-:W-:Y:S05]  /*355e0*/  EXIT ;  /* 0x000000000000794d */ /* 0x000fea0003800000 */
.L_x_2:
[----:B------:R-:W-:-:S00]  /*355f0*/  BRA `(.L_x_2) ;  /* 0xfffffffc00fc7947 */ /* 0x000fc0000383ffff */
[----:B------:R-:W-:-:S00]  /*35600*/  NOP ;  /* 0x0000000000007918 */ /* 0x000fc00000000000 */
[----:B------:R-:W-:-:S00]  /*35610*/  NOP ;  /* 0x0000000000007918 */ /* 0x000fc00000000000 */
[----:B------:R-:W-:-:S00]  /*35620*/  NOP ;  /* 0x0000000000007918 */ /* 0x000fc00000000000 */
[----:B------:R-:W-:-:S00]  /*35630*/  NOP ;  /* 0x0000000000007918 */ /* 0x000fc00000000000 */
[----:B------:R-:W-:-:S00]  /*35640*/  NOP ;  /* 0x0000000000007918 */ /* 0x000fc00000000000 */
[----:B------:R-:W-:-:S00]  /*35650*/  NOP ;  /* 0x0000000000007918 */ /* 0x000fc00000000000 */
[----:B------:R-:W-:-:S00]  /*35660*/  NOP ;  /* 0x0000000000007918 */ /* 0x000fc00000000000 */
[----:B------:R-:W-:-:S00]  /*35670*/  NOP ;  /* 0x0000000000007918 */ /* 0x000fc00000000000 */
.L_x_3:


//--------------------- .nv.shared.matmul_kernel  --------------------------
	.section	.nv.shared.matmul_kernel,"aw",@nobits
	.sectionflags	@""
	.align	16
	.zero		1024


//--------------------- .nv.shared.reserved.0     --------------------------
	.section	.nv.shared.reserved.0,"aw",@nobits
	.weak		__nv_reservedSMEM_offset_0_alias
	.size		__nv_reservedSMEM_offset_0_alias, 0, 0
	.other		__nv_reservedSMEM_offset_0_alias,@"STO_CUDA_RESERVED_SHARED STV_DEFAULT"
__nv_reservedSMEM_offset_0_alias:
	.zero		0


//--------------------- .nv.constant0.matmul_kernel --------------------------
	.section	.nv.constant0.matmul_kernel,"a",@progbits
	.sectionflags	@""
	.align	4
.nv.constant0.matmul_kernel:
	.zero		608


//--------------------- SYMBOLS --------------------------

	.type		.nv.reservedSmem.offset0,@object
	.size		.nv.reservedSmem.offset0,0x4
